//
// Generated by NVIDIA NVVM Compiler
//
// Compiler Build ID: CL-36424714
// Cuda compilation tools, release 13.0, V13.0.88
// Based on NVVM 20.0.0
//

.version 9.0
.target sm_100
.address_size 64

	// .globl	_Z10U_n_devicePdS_S_d
.global .align 1 .b8 _ZN34_INTERNAL_4c5b6e5c_4_k_cu__Z3U_0Pd4cuda3std3__45__cpo5beginE[1];
.global .align 1 .b8 _ZN34_INTERNAL_4c5b6e5c_4_k_cu__Z3U_0Pd4cuda3std3__45__cpo3endE[1];
.global .align 1 .b8 _ZN34_INTERNAL_4c5b6e5c_4_k_cu__Z3U_0Pd4cuda3std3__45__cpo6cbeginE[1];
.global .align 1 .b8 _ZN34_INTERNAL_4c5b6e5c_4_k_cu__Z3U_0Pd4cuda3std3__45__cpo4cendE[1];
.global .align 1 .b8 _ZN34_INTERNAL_4c5b6e5c_4_k_cu__Z3U_0Pd4cuda3std3__45__cpo6rbeginE[1];
.global .align 1 .b8 _ZN34_INTERNAL_4c5b6e5c_4_k_cu__Z3U_0Pd4cuda3std3__45__cpo4rendE[1];
.global .align 1 .b8 _ZN34_INTERNAL_4c5b6e5c_4_k_cu__Z3U_0Pd4cuda3std3__45__cpo7crbeginE[1];
.global .align 1 .b8 _ZN34_INTERNAL_4c5b6e5c_4_k_cu__Z3U_0Pd4cuda3std3__45__cpo5crendE[1];
.global .align 1 .b8 _ZN34_INTERNAL_4c5b6e5c_4_k_cu__Z3U_0Pd4cuda3std3__436_GLOBAL__N__4c5b6e5c_4_k_cu__Z3U_0Pd6ignoreE[1];
.global .align 1 .b8 _ZN34_INTERNAL_4c5b6e5c_4_k_cu__Z3U_0Pd4cuda3std3__419piecewise_constructE[1];
.global .align 1 .b8 _ZN34_INTERNAL_4c5b6e5c_4_k_cu__Z3U_0Pd4cuda3std3__48in_placeE[1];
.global .align 1 .b8 _ZN34_INTERNAL_4c5b6e5c_4_k_cu__Z3U_0Pd4cuda3std3__420unreachable_sentinelE[1];
.global .align 1 .b8 _ZN34_INTERNAL_4c5b6e5c_4_k_cu__Z3U_0Pd4cuda3std3__47nulloptE[1];
.global .align 1 .b8 _ZN34_INTERNAL_4c5b6e5c_4_k_cu__Z3U_0Pd4cuda3std3__48unexpectE[1];
.global .align 1 .b8 _ZN34_INTERNAL_4c5b6e5c_4_k_cu__Z3U_0Pd4cuda3std6ranges3__45__cpo4swapE[1];
.global .align 1 .b8 _ZN34_INTERNAL_4c5b6e5c_4_k_cu__Z3U_0Pd4cuda3std6ranges3__45__cpo9iter_moveE[1];
.global .align 1 .b8 _ZN34_INTERNAL_4c5b6e5c_4_k_cu__Z3U_0Pd4cuda3std6ranges3__45__cpo5beginE[1];
.global .align 1 .b8 _ZN34_INTERNAL_4c5b6e5c_4_k_cu__Z3U_0Pd4cuda3std6ranges3__45__cpo3endE[1];
.global .align 1 .b8 _ZN34_INTERNAL_4c5b6e5c_4_k_cu__Z3U_0Pd4cuda3std6ranges3__45__cpo6cbeginE[1];
.global .align 1 .b8 _ZN34_INTERNAL_4c5b6e5c_4_k_cu__Z3U_0Pd4cuda3std6ranges3__45__cpo4cendE[1];
.global .align 1 .b8 _ZN34_INTERNAL_4c5b6e5c_4_k_cu__Z3U_0Pd4cuda3std6ranges3__45__cpo7advanceE[1];
.global .align 1 .b8 _ZN34_INTERNAL_4c5b6e5c_4_k_cu__Z3U_0Pd4cuda3std6ranges3__45__cpo9iter_swapE[1];
.global .align 1 .b8 _ZN34_INTERNAL_4c5b6e5c_4_k_cu__Z3U_0Pd4cuda3std6ranges3__45__cpo4nextE[1];
.global .align 1 .b8 _ZN34_INTERNAL_4c5b6e5c_4_k_cu__Z3U_0Pd4cuda3std6ranges3__45__cpo4prevE[1];
.global .align 1 .b8 _ZN34_INTERNAL_4c5b6e5c_4_k_cu__Z3U_0Pd4cuda3std6ranges3__45__cpo4dataE[1];
.global .align 1 .b8 _ZN34_INTERNAL_4c5b6e5c_4_k_cu__Z3U_0Pd4cuda3std6ranges3__45__cpo5cdataE[1];
.global .align 1 .b8 _ZN34_INTERNAL_4c5b6e5c_4_k_cu__Z3U_0Pd4cuda3std6ranges3__45__cpo4sizeE[1];
.global .align 1 .b8 _ZN34_INTERNAL_4c5b6e5c_4_k_cu__Z3U_0Pd4cuda3std6ranges3__45__cpo5ssizeE[1];
.global .align 1 .b8 _ZN34_INTERNAL_4c5b6e5c_4_k_cu__Z3U_0Pd4cuda3std6ranges3__45__cpo8distanceE[1];
.global .align 1 .b8 _ZN34_INTERNAL_4c5b6e5c_4_k_cu__Z3U_0Pd6thrust24THRUST_300001_SM_1000_NS8cuda_cub3parE[1];
.global .align 1 .b8 _ZN34_INTERNAL_4c5b6e5c_4_k_cu__Z3U_0Pd6thrust24THRUST_300001_SM_1000_NS8cuda_cub10par_nosyncE[1];
.global .align 1 .b8 _ZN34_INTERNAL_4c5b6e5c_4_k_cu__Z3U_0Pd6thrust24THRUST_300001_SM_1000_NS6system6detail10sequential3seqE[1];
.global .align 1 .b8 _ZN34_INTERNAL_4c5b6e5c_4_k_cu__Z3U_0Pd6thrust24THRUST_300001_SM_1000_NS6system3cpp3parE[1];
.global .align 1 .b8 _ZN34_INTERNAL_4c5b6e5c_4_k_cu__Z3U_0Pd6thrust24THRUST_300001_SM_1000_NS12placeholders2_1E[1];
.global .align 1 .b8 _ZN34_INTERNAL_4c5b6e5c_4_k_cu__Z3U_0Pd6thrust24THRUST_300001_SM_1000_NS12placeholders2_2E[1];
.global .align 1 .b8 _ZN34_INTERNAL_4c5b6e5c_4_k_cu__Z3U_0Pd6thrust24THRUST_300001_SM_1000_NS12placeholders2_3E[1];
.global .align 1 .b8 _ZN34_INTERNAL_4c5b6e5c_4_k_cu__Z3U_0Pd6thrust24THRUST_300001_SM_1000_NS12placeholders2_4E[1];
.global .align 1 .b8 _ZN34_INTERNAL_4c5b6e5c_4_k_cu__Z3U_0Pd6thrust24THRUST_300001_SM_1000_NS12placeholders2_5E[1];
.global .align 1 .b8 _ZN34_INTERNAL_4c5b6e5c_4_k_cu__Z3U_0Pd6thrust24THRUST_300001_SM_1000_NS12placeholders2_6E[1];
.global .align 1 .b8 _ZN34_INTERNAL_4c5b6e5c_4_k_cu__Z3U_0Pd6thrust24THRUST_300001_SM_1000_NS12placeholders2_7E[1];
.global .align 1 .b8 _ZN34_INTERNAL_4c5b6e5c_4_k_cu__Z3U_0Pd6thrust24THRUST_300001_SM_1000_NS12placeholders2_8E[1];
.global .align 1 .b8 _ZN34_INTERNAL_4c5b6e5c_4_k_cu__Z3U_0Pd6thrust24THRUST_300001_SM_1000_NS12placeholders2_9E[1];
.global .align 1 .b8 _ZN34_INTERNAL_4c5b6e5c_4_k_cu__Z3U_0Pd6thrust24THRUST_300001_SM_1000_NS12placeholders3_10E[1];
.global .align 1 .b8 _ZN34_INTERNAL_4c5b6e5c_4_k_cu__Z3U_0Pd6thrust24THRUST_300001_SM_1000_NS3seqE[1];
.global .align 1 .b8 _ZN34_INTERNAL_4c5b6e5c_4_k_cu__Z3U_0Pd6thrust24THRUST_300001_SM_1000_NS6deviceE[1];
.extern .shared .align 16 .b8 _ZN6thrust24THRUST_300001_SM_1000_NS8cuda_cub4core6detail5shmemE[];

.visible .entry _Z10U_n_devicePdS_S_d(
	.param .u64 .ptr .align 1 _Z10U_n_devicePdS_S_d_param_0,
	.param .u64 .ptr .align 1 _Z10U_n_devicePdS_S_d_param_1,
	.param .u64 .ptr .align 1 _Z10U_n_devicePdS_S_d_param_2,
	.param .f64 _Z10U_n_devicePdS_S_d_param_3
)
{
	.reg .pred 	%p<7>;
	.reg .b16 	%rs<12>;
	.reg .b32 	%r<15>;
	.reg .b64 	%rd<15>;
	.reg .b64 	%fd<13>;

	ld.param.u64 	%rd1, [_Z10U_n_devicePdS_S_d_param_0];
	ld.param.u64 	%rd2, [_Z10U_n_devicePdS_S_d_param_1];
	ld.param.u64 	%rd3, [_Z10U_n_devicePdS_S_d_param_2];
	mov.u32 	%r3, %tid.x;
	mov.u32 	%r4, %ctaid.x;
	mov.u32 	%r5, %ntid.x;
	mad.lo.s32 	%r1, %r4, %r5, %r3;
	mul.hi.u32 	%r6, %r1, -1171354717;
	shr.u32 	%r7, %r6, 3;
	mul.lo.s32 	%r8, %r7, 11;
	sub.s32 	%r2, %r1, %r8;
	setp.gt.u32 	%p1, %r1, 120;
	@%p1 bra 	$L__BB0_3;
	setp.eq.s32 	%p2, %r2, 0;
	add.s32 	%r9, %r1, -11;
	setp.gt.u32 	%p3, %r9, 98;
	setp.gt.u32 	%p4, %r2, 9;
	or.pred  	%p5, %p3, %p4;
	or.pred  	%p6, %p5, %p2;
	@%p6 bra 	$L__BB0_3;
	cvta.to.global.u64 	%rd4, %rd1;
	cvt.u16.u32 	%rs1, %r1;
	mul.lo.s16 	%rs2, %rs1, 117;
	shr.u16 	%rs3, %rs2, 8;
	sub.s16 	%rs4, %rs1, %rs3;
	and.b16  	%rs5, %rs4, 254;
	shr.u16 	%rs6, %rs5, 1;
	add.s16 	%rs7, %rs6, %rs3;
	and.b16  	%rs8, %rs7, 248;
	shr.u16 	%rs9, %rs8, 3;
	mul.lo.s16 	%rs10, %rs9, 11;
	sub.s16 	%rs11, %rs1, %rs10;
	cvt.u32.u16 	%r10, %rs11;
	and.b32  	%r11, %r10, 255;
	sub.s32 	%r12, %r1, %r11;
	add.s32 	%r13, %r2, %r12;
	mul.wide.u32 	%rd5, %r13, 8;
	add.s64 	%rd6, %rd4, %rd5;
	ld.global.f64 	%fd1, [%rd6+-88];
	ld.global.f64 	%fd2, [%rd6+88];
	add.f64 	%fd3, %fd1, %fd2;
	div.rn.f64 	%fd4, %fd3, 0d3F847AE147AE147B;
	add.s32 	%r14, %r13, -1;
	mul.wide.u32 	%rd7, %r14, 8;
	add.s64 	%rd8, %rd4, %rd7;
	ld.global.f64 	%fd5, [%rd8];
	ld.global.f64 	%fd6, [%rd6+8];
	add.f64 	%fd7, %fd5, %fd6;
	div.rn.f64 	%fd8, %fd7, 0d3F847AE147AE147B;
	add.f64 	%fd9, %fd4, %fd8;
	div.rn.f64 	%fd10, %fd9, 0d4079000000000000;
	cvta.to.global.u64 	%rd9, %rd2;
	mul.wide.u32 	%rd10, %r1, 8;
	add.s64 	%rd11, %rd9, %rd10;
	st.global.f64 	[%rd11], %fd10;
	add.s64 	%rd12, %rd4, %rd10;
	ld.global.f64 	%fd11, [%rd12];
	sub.f64 	%fd12, %fd10, %fd11;
	cvta.to.global.u64 	%rd13, %rd3;
	add.s64 	%rd14, %rd13, %rd10;
	st.global.f64 	[%rd14], %fd12;
$L__BB0_3:
	ret;

}
	// .globl	_ZN6thrust24THRUST_300001_SM_1000_NS8cuda_cub4core6detail13_kernel_agentINS1_8__reduce11ReduceAgentINS0_12zip_iteratorIN4cuda3std3__45tupleIJNS0_10device_ptrIdEENS0_17counting_iteratorIlNS0_11use_defaultESF_SF_EEEEEEEPNSB_IJdlEEESJ_iNS1_9__extrema9arg_max_fIdlNSA_4lessIdEEEEEEJSI_SK_iSP_EEEvDpT0_
.visible .entry _ZN6thrust24THRUST_300001_SM_1000_NS8cuda_cub4core6detail13_kernel_agentINS1_8__reduce11ReduceAgentINS0_12zip_iteratorIN4cuda3std3__45tupleIJNS0_10device_ptrIdEENS0_17counting_iteratorIlNS0_11use_defaultESF_SF_EEEEEEEPNSB_IJdlEEESJ_iNS1_9__extrema9arg_max_fIdlNSA_4lessIdEEEEEEJSI_SK_iSP_EEEvDpT0_(
	.param .align 8 .b8 _ZN6thrust24THRUST_300001_SM_1000_NS8cuda_cub4core6detail13_kernel_agentINS1_8__reduce11ReduceAgentINS0_12zip_iteratorIN4cuda3std3__45tupleIJNS0_10device_ptrIdEENS0_17counting_iteratorIlNS0_11use_defaultESF_SF_EEEEEEEPNSB_IJdlEEESJ_iNS1_9__extrema9arg_max_fIdlNSA_4lessIdEEEEEEJSI_SK_iSP_EEEvDpT0__param_0[16],
	.param .u64 .ptr .align 1 _ZN6thrust24THRUST_300001_SM_1000_NS8cuda_cub4core6detail13_kernel_agentINS1_8__reduce11ReduceAgentINS0_12zip_iteratorIN4cuda3std3__45tupleIJNS0_10device_ptrIdEENS0_17counting_iteratorIlNS0_11use_defaultESF_SF_EEEEEEEPNSB_IJdlEEESJ_iNS1_9__extrema9arg_max_fIdlNSA_4lessIdEEEEEEJSI_SK_iSP_EEEvDpT0__param_1,
	.param .u32 _ZN6thrust24THRUST_300001_SM_1000_NS8cuda_cub4core6detail13_kernel_agentINS1_8__reduce11ReduceAgentINS0_12zip_iteratorIN4cuda3std3__45tupleIJNS0_10device_ptrIdEENS0_17counting_iteratorIlNS0_11use_defaultESF_SF_EEEEEEEPNSB_IJdlEEESJ_iNS1_9__extrema9arg_max_fIdlNSA_4lessIdEEEEEEJSI_SK_iSP_EEEvDpT0__param_2,
	.param .align 1 .b8 _ZN6thrust24THRUST_300001_SM_1000_NS8cuda_cub4core6detail13_kernel_agentINS1_8__reduce11ReduceAgentINS0_12zip_iteratorIN4cuda3std3__45tupleIJNS0_10device_ptrIdEENS0_17counting_iteratorIlNS0_11use_defaultESF_SF_EEEEEEEPNSB_IJdlEEESJ_iNS1_9__extrema9arg_max_fIdlNSA_4lessIdEEEEEEJSI_SK_iSP_EEEvDpT0__param_3[1]
)
.maxntid 256
{
	.reg .pred 	%p<213>;
	.reg .b32 	%r<400>;
	.reg .b64 	%rd<358>;
	.reg .b64 	%fd<242>;

	ld.param.u64 	%rd199, [_ZN6thrust24THRUST_300001_SM_1000_NS8cuda_cub4core6detail13_kernel_agentINS1_8__reduce11ReduceAgentINS0_12zip_iteratorIN4cuda3std3__45tupleIJNS0_10device_ptrIdEENS0_17counting_iteratorIlNS0_11use_defaultESF_SF_EEEEEEEPNSB_IJdlEEESJ_iNS1_9__extrema9arg_max_fIdlNSA_4lessIdEEEEEEJSI_SK_iSP_EEEvDpT0__param_0+8];
	ld.param.u64 	%rd198, [_ZN6thrust24THRUST_300001_SM_1000_NS8cuda_cub4core6detail13_kernel_agentINS1_8__reduce11ReduceAgentINS0_12zip_iteratorIN4cuda3std3__45tupleIJNS0_10device_ptrIdEENS0_17counting_iteratorIlNS0_11use_defaultESF_SF_EEEEEEEPNSB_IJdlEEESJ_iNS1_9__extrema9arg_max_fIdlNSA_4lessIdEEEEEEJSI_SK_iSP_EEEvDpT0__param_0];
	ld.param.u32 	%r36, [_ZN6thrust24THRUST_300001_SM_1000_NS8cuda_cub4core6detail13_kernel_agentINS1_8__reduce11ReduceAgentINS0_12zip_iteratorIN4cuda3std3__45tupleIJNS0_10device_ptrIdEENS0_17counting_iteratorIlNS0_11use_defaultESF_SF_EEEEEEEPNSB_IJdlEEESJ_iNS1_9__extrema9arg_max_fIdlNSA_4lessIdEEEEEEJSI_SK_iSP_EEEvDpT0__param_2];
	setp.eq.s32 	%p1, %r36, 0;
	@%p1 bra 	$L__BB1_206;
	cvta.to.global.u64 	%rd1, %rd198;
	setp.gt.s32 	%p2, %r36, 1279;
	@%p2 bra 	$L__BB1_122;
	mov.u32 	%r1, %tid.x;
	setp.ge.s32 	%p96, %r1, %r36;
	mov.f64 	%fd188, 0d0000000000000000;
	mov.b64 	%rd299, 0;
	mov.u32 	%r391, %r1;
	@%p96 bra 	$L__BB1_4;
	cvt.u64.u32 	%rd255, %r1;
	mul.wide.u32 	%rd256, %r1, 8;
	add.s64 	%rd257, %rd1, %rd256;
	add.s64 	%rd299, %rd199, %rd255;
	ld.global.f64 	%fd188, [%rd257];
	add.s32 	%r391, %r1, 256;
$L__BB1_4:
	setp.ge.s32 	%p97, %r391, %r36;
	@%p97 bra 	$L__BB1_26;
	not.b32 	%r160, %r391;
	add.s32 	%r4, %r36, %r160;
	and.b32  	%r161, %r4, 768;
	setp.eq.s32 	%p98, %r161, 768;
	@%p98 bra 	$L__BB1_11;
	cvt.u64.u32 	%rd259, %r391;
	add.s64 	%rd290, %rd199, %rd259;
	mul.wide.u32 	%rd260, %r391, 8;
	add.s64 	%rd289, %rd1, %rd260;
	shr.u32 	%r162, %r4, 8;
	add.s32 	%r163, %r162, 1;
	and.b32  	%r164, %r163, 3;
	neg.s32 	%r389, %r164;
$L__BB1_7:
	.pragma "nounroll";
	mov.u64 	%rd9, %rd299;
	mov.f64 	%fd3, %fd188;
	ld.global.f64 	%fd4, [%rd289];
	setp.lt.f64 	%p99, %fd3, %fd4;
	mov.u64 	%rd299, %rd290;
	mov.f64 	%fd188, %fd4;
	@%p99 bra 	$L__BB1_10;
	setp.lt.f64 	%p100, %fd4, %fd3;
	mov.u64 	%rd299, %rd9;
	mov.f64 	%fd188, %fd3;
	@%p100 bra 	$L__BB1_10;
	setp.lt.s64 	%p101, %rd9, %rd290;
	min.s64 	%rd299, %rd9, %rd290;
	selp.f64 	%fd188, %fd3, %fd4, %p101;
$L__BB1_10:
	add.s32 	%r391, %r391, 256;
	add.s64 	%rd290, %rd290, 256;
	add.s64 	%rd289, %rd289, 2048;
	add.s32 	%r389, %r389, 1;
	setp.ne.s32 	%p102, %r389, 0;
	@%p102 bra 	$L__BB1_7;
$L__BB1_11:
	setp.lt.u32 	%p103, %r4, 768;
	@%p103 bra 	$L__BB1_26;
	add.s32 	%r392, %r391, 512;
$L__BB1_13:
	mov.u32 	%r12, %r392;
	add.s32 	%r165, %r12, -512;
	cvt.s64.s32 	%rd261, %r165;
	mul.wide.s32 	%rd262, %r165, 8;
	add.s64 	%rd17, %rd1, %rd262;
	add.s64 	%rd18, %rd199, %rd261;
	ld.global.f64 	%fd10, [%rd17];
	setp.lt.f64 	%p104, %fd188, %fd10;
	mov.u64 	%rd296, %rd18;
	mov.f64 	%fd185, %fd10;
	@%p104 bra 	$L__BB1_16;
	setp.lt.f64 	%p105, %fd10, %fd188;
	mov.u64 	%rd296, %rd299;
	mov.f64 	%fd185, %fd188;
	@%p105 bra 	$L__BB1_16;
	setp.lt.s64 	%p106, %rd299, %rd18;
	min.s64 	%rd296, %rd299, %rd18;
	selp.f64 	%fd185, %fd188, %fd10, %p106;
$L__BB1_16:
	add.s32 	%r166, %r12, -256;
	cvt.s64.s32 	%rd263, %r166;
	add.s64 	%rd21, %rd199, %rd263;
	ld.global.f64 	%fd13, [%rd17+2048];
	setp.lt.f64 	%p107, %fd185, %fd13;
	mov.u64 	%rd297, %rd21;
	mov.f64 	%fd186, %fd13;
	@%p107 bra 	$L__BB1_19;
	setp.lt.f64 	%p108, %fd13, %fd185;
	mov.u64 	%rd297, %rd296;
	mov.f64 	%fd186, %fd185;
	@%p108 bra 	$L__BB1_19;
	setp.lt.s64 	%p109, %rd296, %rd21;
	min.s64 	%rd297, %rd296, %rd21;
	selp.f64 	%fd186, %fd185, %fd13, %p109;
$L__BB1_19:
	cvt.s64.s32 	%rd264, %r12;
	add.s64 	%rd24, %rd199, %rd264;
	ld.global.f64 	%fd16, [%rd17+4096];
	setp.lt.f64 	%p110, %fd186, %fd16;
	mov.u64 	%rd298, %rd24;
	mov.f64 	%fd187, %fd16;
	@%p110 bra 	$L__BB1_22;
	setp.lt.f64 	%p111, %fd16, %fd186;
	mov.u64 	%rd298, %rd297;
	mov.f64 	%fd187, %fd186;
	@%p111 bra 	$L__BB1_22;
	setp.lt.s64 	%p112, %rd297, %rd24;
	min.s64 	%rd298, %rd297, %rd24;
	selp.f64 	%fd187, %fd186, %fd16, %p112;
$L__BB1_22:
	add.s32 	%r167, %r12, 256;
	cvt.s64.s32 	%rd265, %r167;
	add.s64 	%rd27, %rd199, %rd265;
	ld.global.f64 	%fd19, [%rd17+6144];
	setp.lt.f64 	%p113, %fd187, %fd19;
	mov.u64 	%rd299, %rd27;
	mov.f64 	%fd188, %fd19;
	@%p113 bra 	$L__BB1_25;
	setp.lt.f64 	%p114, %fd19, %fd187;
	mov.u64 	%rd299, %rd298;
	mov.f64 	%fd188, %fd187;
	@%p114 bra 	$L__BB1_25;
	setp.lt.s64 	%p115, %rd298, %rd27;
	min.s64 	%rd299, %rd298, %rd27;
	selp.f64 	%fd188, %fd187, %fd19, %p115;
$L__BB1_25:
	add.s32 	%r392, %r12, 1024;
	add.s32 	%r168, %r12, 512;
	setp.lt.s32 	%p116, %r168, %r36;
	@%p116 bra 	$L__BB1_13;
$L__BB1_26:
	setp.lt.s32 	%p117, %r36, 256;
	@%p117 bra 	$L__BB1_71;
	// begin inline asm
	mov.u32 %r282, %laneid;
	// end inline asm
	mov.b64 	%rd276, %fd188;
	mov.b64 	{%r284, %r289}, %rd276;
	mov.b32 	%r300, 1;
	mov.b32 	%r301, 31;
	mov.b32 	%r302, -1;
	// begin inline asm
	shfl.sync.down.b32 %r283, %r284, %r300, %r301, %r302;
	// end inline asm
	// begin inline asm
	shfl.sync.down.b32 %r288, %r289, %r300, %r301, %r302;
	// end inline asm
	mov.b64 	%rd277, {%r283, %r288};
	mov.b64 	%fd23, %rd277;
	mov.b64 	{%r294, %r299}, %rd299;
	// begin inline asm
	shfl.sync.down.b32 %r293, %r294, %r300, %r301, %r302;
	// end inline asm
	// begin inline asm
	shfl.sync.down.b32 %r298, %r299, %r300, %r301, %r302;
	// end inline asm
	mov.b64 	%rd31, {%r293, %r298};
	setp.gt.s32 	%p169, %r282, 30;
	mov.u64 	%rd301, %rd299;
	mov.f64 	%fd190, %fd188;
	@%p169 bra 	$L__BB1_31;
	setp.lt.f64 	%p170, %fd188, %fd23;
	mov.u64 	%rd301, %rd31;
	mov.f64 	%fd190, %fd23;
	@%p170 bra 	$L__BB1_31;
	setp.gt.f64 	%p171, %fd188, %fd23;
	mov.u64 	%rd301, %rd299;
	mov.f64 	%fd190, %fd188;
	@%p171 bra 	$L__BB1_31;
	setp.lt.s64 	%p172, %rd299, %rd31;
	min.s64 	%rd301, %rd299, %rd31;
	selp.f64 	%fd190, %fd188, %fd23, %p172;
$L__BB1_31:
	mov.b64 	%rd278, %fd190;
	mov.b64 	{%r304, %r309}, %rd278;
	mov.b32 	%r320, 2;
	mov.b32 	%r321, 31;
	mov.b32 	%r322, -1;
	// begin inline asm
	shfl.sync.down.b32 %r303, %r304, %r320, %r321, %r322;
	// end inline asm
	// begin inline asm
	shfl.sync.down.b32 %r308, %r309, %r320, %r321, %r322;
	// end inline asm
	mov.b64 	%rd279, {%r303, %r308};
	mov.b64 	%fd26, %rd279;
	mov.b64 	{%r314, %r319}, %rd301;
	// begin inline asm
	shfl.sync.down.b32 %r313, %r314, %r320, %r321, %r322;
	// end inline asm
	// begin inline asm
	shfl.sync.down.b32 %r318, %r319, %r320, %r321, %r322;
	// end inline asm
	mov.b64 	%rd34, {%r313, %r318};
	setp.gt.s32 	%p173, %r282, 29;
	mov.u64 	%rd302, %rd301;
	mov.f64 	%fd191, %fd190;
	@%p173 bra 	$L__BB1_35;
	setp.lt.f64 	%p174, %fd190, %fd26;
	mov.u64 	%rd302, %rd34;
	mov.f64 	%fd191, %fd26;
	@%p174 bra 	$L__BB1_35;
	setp.gt.f64 	%p175, %fd190, %fd26;
	mov.u64 	%rd302, %rd301;
	mov.f64 	%fd191, %fd190;
	@%p175 bra 	$L__BB1_35;
	setp.lt.s64 	%p176, %rd301, %rd34;
	min.s64 	%rd302, %rd301, %rd34;
	selp.f64 	%fd191, %fd190, %fd26, %p176;
$L__BB1_35:
	mov.b64 	%rd280, %fd191;
	mov.b64 	{%r324, %r329}, %rd280;
	mov.b32 	%r340, 4;
	mov.b32 	%r341, 31;
	mov.b32 	%r342, -1;
	// begin inline asm
	shfl.sync.down.b32 %r323, %r324, %r340, %r341, %r342;
	// end inline asm
	// begin inline asm
	shfl.sync.down.b32 %r328, %r329, %r340, %r341, %r342;
	// end inline asm
	mov.b64 	%rd281, {%r323, %r328};
	mov.b64 	%fd29, %rd281;
	mov.b64 	{%r334, %r339}, %rd302;
	// begin inline asm
	shfl.sync.down.b32 %r333, %r334, %r340, %r341, %r342;
	// end inline asm
	// begin inline asm
	shfl.sync.down.b32 %r338, %r339, %r340, %r341, %r342;
	// end inline asm
	mov.b64 	%rd37, {%r333, %r338};
	setp.gt.s32 	%p177, %r282, 27;
	mov.u64 	%rd303, %rd302;
	mov.f64 	%fd192, %fd191;
	@%p177 bra 	$L__BB1_39;
	setp.lt.f64 	%p178, %fd191, %fd29;
	mov.u64 	%rd303, %rd37;
	mov.f64 	%fd192, %fd29;
	@%p178 bra 	$L__BB1_39;
	setp.gt.f64 	%p179, %fd191, %fd29;
	mov.u64 	%rd303, %rd302;
	mov.f64 	%fd192, %fd191;
	@%p179 bra 	$L__BB1_39;
	setp.lt.s64 	%p180, %rd302, %rd37;
	min.s64 	%rd303, %rd302, %rd37;
	selp.f64 	%fd192, %fd191, %fd29, %p180;
$L__BB1_39:
	mov.b64 	%rd282, %fd192;
	mov.b64 	{%r344, %r349}, %rd282;
	mov.b32 	%r360, 8;
	mov.b32 	%r361, 31;
	mov.b32 	%r362, -1;
	// begin inline asm
	shfl.sync.down.b32 %r343, %r344, %r360, %r361, %r362;
	// end inline asm
	// begin inline asm
	shfl.sync.down.b32 %r348, %r349, %r360, %r361, %r362;
	// end inline asm
	mov.b64 	%rd283, {%r343, %r348};
	mov.b64 	%fd32, %rd283;
	mov.b64 	{%r354, %r359}, %rd303;
	// begin inline asm
	shfl.sync.down.b32 %r353, %r354, %r360, %r361, %r362;
	// end inline asm
	// begin inline asm
	shfl.sync.down.b32 %r358, %r359, %r360, %r361, %r362;
	// end inline asm
	mov.b64 	%rd40, {%r353, %r358};
	setp.gt.s32 	%p181, %r282, 23;
	mov.u64 	%rd304, %rd303;
	mov.f64 	%fd193, %fd192;
	@%p181 bra 	$L__BB1_43;
	setp.lt.f64 	%p182, %fd192, %fd32;
	mov.u64 	%rd304, %rd40;
	mov.f64 	%fd193, %fd32;
	@%p182 bra 	$L__BB1_43;
	setp.gt.f64 	%p183, %fd192, %fd32;
	mov.u64 	%rd304, %rd303;
	mov.f64 	%fd193, %fd192;
	@%p183 bra 	$L__BB1_43;
	setp.lt.s64 	%p184, %rd303, %rd40;
	min.s64 	%rd304, %rd303, %rd40;
	selp.f64 	%fd193, %fd192, %fd32, %p184;
$L__BB1_43:
	mov.b64 	%rd284, %fd193;
	mov.b64 	{%r364, %r369}, %rd284;
	mov.b32 	%r380, 16;
	mov.b32 	%r381, 31;
	mov.b32 	%r382, -1;
	// begin inline asm
	shfl.sync.down.b32 %r363, %r364, %r380, %r381, %r382;
	// end inline asm
	// begin inline asm
	shfl.sync.down.b32 %r368, %r369, %r380, %r381, %r382;
	// end inline asm
	mov.b64 	%rd285, {%r363, %r368};
	mov.b64 	%fd35, %rd285;
	mov.b64 	{%r374, %r379}, %rd304;
	// begin inline asm
	shfl.sync.down.b32 %r373, %r374, %r380, %r381, %r382;
	// end inline asm
	// begin inline asm
	shfl.sync.down.b32 %r378, %r379, %r380, %r381, %r382;
	// end inline asm
	mov.b64 	%rd43, {%r373, %r378};
	setp.gt.s32 	%p185, %r282, 15;
	mov.u64 	%rd357, %rd304;
	mov.f64 	%fd241, %fd193;
	@%p185 bra 	$L__BB1_47;
	setp.lt.f64 	%p186, %fd193, %fd35;
	mov.u64 	%rd357, %rd43;
	mov.f64 	%fd241, %fd35;
	@%p186 bra 	$L__BB1_47;
	setp.gt.f64 	%p187, %fd193, %fd35;
	mov.u64 	%rd357, %rd304;
	mov.f64 	%fd241, %fd193;
	@%p187 bra 	$L__BB1_47;
	setp.lt.s64 	%p188, %rd304, %rd43;
	min.s64 	%rd357, %rd304, %rd43;
	selp.f64 	%fd241, %fd193, %fd35, %p188;
$L__BB1_47:
	setp.ne.s32 	%p189, %r282, 0;
	@%p189 bra 	$L__BB1_49;
	shr.u32 	%r383, %r1, 1;
	and.b32  	%r384, %r383, 496;
	mov.u32 	%r385, _ZN6thrust24THRUST_300001_SM_1000_NS8cuda_cub4core6detail5shmemE;
	add.s32 	%r386, %r385, %r384;
	st.shared.f64 	[%r386+8], %fd241;
	st.shared.u64 	[%r386+16], %rd357;
$L__BB1_49:
	bar.sync 	0;
	setp.ne.s32 	%p190, %r1, 0;
	@%p190 bra 	$L__BB1_204;
	ld.shared.f64 	%fd38, [_ZN6thrust24THRUST_300001_SM_1000_NS8cuda_cub4core6detail5shmemE+24];
	ld.shared.u64 	%rd46, [_ZN6thrust24THRUST_300001_SM_1000_NS8cuda_cub4core6detail5shmemE+32];
	setp.lt.f64 	%p191, %fd241, %fd38;
	mov.u64 	%rd306, %rd46;
	mov.f64 	%fd195, %fd38;
	@%p191 bra 	$L__BB1_53;
	setp.lt.f64 	%p192, %fd38, %fd241;
	mov.u64 	%rd306, %rd357;
	mov.f64 	%fd195, %fd241;
	@%p192 bra 	$L__BB1_53;
	setp.lt.s64 	%p193, %rd357, %rd46;
	min.s64 	%rd306, %rd357, %rd46;
	selp.f64 	%fd195, %fd241, %fd38, %p193;
$L__BB1_53:
	ld.shared.f64 	%fd41, [_ZN6thrust24THRUST_300001_SM_1000_NS8cuda_cub4core6detail5shmemE+40];
	ld.shared.u64 	%rd49, [_ZN6thrust24THRUST_300001_SM_1000_NS8cuda_cub4core6detail5shmemE+48];
	setp.lt.f64 	%p194, %fd195, %fd41;
	mov.u64 	%rd307, %rd49;
	mov.f64 	%fd196, %fd41;
	@%p194 bra 	$L__BB1_56;
	setp.lt.f64 	%p195, %fd41, %fd195;
	mov.u64 	%rd307, %rd306;
	mov.f64 	%fd196, %fd195;
	@%p195 bra 	$L__BB1_56;
	setp.lt.s64 	%p196, %rd306, %rd49;
	min.s64 	%rd307, %rd306, %rd49;
	selp.f64 	%fd196, %fd195, %fd41, %p196;
$L__BB1_56:
	ld.shared.f64 	%fd44, [_ZN6thrust24THRUST_300001_SM_1000_NS8cuda_cub4core6detail5shmemE+56];
	ld.shared.u64 	%rd52, [_ZN6thrust24THRUST_300001_SM_1000_NS8cuda_cub4core6detail5shmemE+64];
	setp.lt.f64 	%p197, %fd196, %fd44;
	mov.u64 	%rd308, %rd52;
	mov.f64 	%fd197, %fd44;
	@%p197 bra 	$L__BB1_59;
	setp.lt.f64 	%p198, %fd44, %fd196;
	mov.u64 	%rd308, %rd307;
	mov.f64 	%fd197, %fd196;
	@%p198 bra 	$L__BB1_59;
	setp.lt.s64 	%p199, %rd307, %rd52;
	min.s64 	%rd308, %rd307, %rd52;
	selp.f64 	%fd197, %fd196, %fd44, %p199;
$L__BB1_59:
	ld.shared.f64 	%fd47, [_ZN6thrust24THRUST_300001_SM_1000_NS8cuda_cub4core6detail5shmemE+72];
	ld.shared.u64 	%rd55, [_ZN6thrust24THRUST_300001_SM_1000_NS8cuda_cub4core6detail5shmemE+80];
	setp.lt.f64 	%p200, %fd197, %fd47;
	mov.u64 	%rd309, %rd55;
	mov.f64 	%fd198, %fd47;
	@%p200 bra 	$L__BB1_62;
	setp.lt.f64 	%p201, %fd47, %fd197;
	mov.u64 	%rd309, %rd308;
	mov.f64 	%fd198, %fd197;
	@%p201 bra 	$L__BB1_62;
	setp.lt.s64 	%p202, %rd308, %rd55;
	min.s64 	%rd309, %rd308, %rd55;
	selp.f64 	%fd198, %fd197, %fd47, %p202;
$L__BB1_62:
	ld.shared.f64 	%fd50, [_ZN6thrust24THRUST_300001_SM_1000_NS8cuda_cub4core6detail5shmemE+88];
	ld.shared.u64 	%rd58, [_ZN6thrust24THRUST_300001_SM_1000_NS8cuda_cub4core6detail5shmemE+96];
	setp.lt.f64 	%p203, %fd198, %fd50;
	mov.u64 	%rd310, %rd58;
	mov.f64 	%fd199, %fd50;
	@%p203 bra 	$L__BB1_65;
	setp.lt.f64 	%p204, %fd50, %fd198;
	mov.u64 	%rd310, %rd309;
	mov.f64 	%fd199, %fd198;
	@%p204 bra 	$L__BB1_65;
	setp.lt.s64 	%p205, %rd309, %rd58;
	min.s64 	%rd310, %rd309, %rd58;
	selp.f64 	%fd199, %fd198, %fd50, %p205;
$L__BB1_65:
	ld.shared.f64 	%fd53, [_ZN6thrust24THRUST_300001_SM_1000_NS8cuda_cub4core6detail5shmemE+104];
	ld.shared.u64 	%rd61, [_ZN6thrust24THRUST_300001_SM_1000_NS8cuda_cub4core6detail5shmemE+112];
	setp.lt.f64 	%p206, %fd199, %fd53;
	mov.u64 	%rd311, %rd61;
	mov.f64 	%fd200, %fd53;
	@%p206 bra 	$L__BB1_68;
	setp.lt.f64 	%p207, %fd53, %fd199;
	mov.u64 	%rd311, %rd310;
	mov.f64 	%fd200, %fd199;
	@%p207 bra 	$L__BB1_68;
	setp.lt.s64 	%p208, %rd310, %rd61;
	min.s64 	%rd311, %rd310, %rd61;
	selp.f64 	%fd200, %fd199, %fd53, %p208;
$L__BB1_68:
	ld.shared.f64 	%fd56, [_ZN6thrust24THRUST_300001_SM_1000_NS8cuda_cub4core6detail5shmemE+120];
	ld.shared.u64 	%rd64, [_ZN6thrust24THRUST_300001_SM_1000_NS8cuda_cub4core6detail5shmemE+128];
	setp.lt.f64 	%p209, %fd200, %fd56;
	mov.u64 	%rd357, %rd64;
	mov.f64 	%fd241, %fd56;
	@%p209 bra 	$L__BB1_204;
	setp.lt.f64 	%p210, %fd56, %fd200;
	mov.u64 	%rd357, %rd311;
	mov.f64 	%fd241, %fd200;
	@%p210 bra 	$L__BB1_204;
	setp.lt.s64 	%p211, %rd311, %rd64;
	min.s64 	%rd357, %rd311, %rd64;
	selp.f64 	%fd241, %fd200, %fd56, %p211;
	bra.uni 	$L__BB1_204;
$L__BB1_71:
	// begin inline asm
	mov.u32 %r169, %laneid;
	// end inline asm
	and.b32  	%r190, %r1, 992;
	add.s32 	%r191, %r190, 32;
	setp.gt.s32 	%p118, %r191, %r36;
	not.b32 	%r192, %r190;
	add.s32 	%r193, %r36, %r192;
	selp.b32 	%r188, %r193, 31, %p118;
	mov.b64 	%rd266, %fd188;
	mov.b64 	{%r171, %r176}, %rd266;
	mov.b32 	%r187, 1;
	mov.b32 	%r189, -1;
	// begin inline asm
	shfl.sync.down.b32 %r170, %r171, %r187, %r188, %r189;
	// end inline asm
	// begin inline asm
	shfl.sync.down.b32 %r175, %r176, %r187, %r188, %r189;
	// end inline asm
	mov.b64 	%rd267, {%r170, %r175};
	mov.b64 	%fd58, %rd267;
	mov.b64 	{%r181, %r186}, %rd299;
	// begin inline asm
	shfl.sync.down.b32 %r180, %r181, %r187, %r188, %r189;
	// end inline asm
	// begin inline asm
	shfl.sync.down.b32 %r185, %r186, %r187, %r188, %r189;
	// end inline asm
	mov.b64 	%rd66, {%r180, %r185};
	setp.ge.s32 	%p119, %r169, %r188;
	mov.u64 	%rd312, %rd299;
	mov.f64 	%fd201, %fd188;
	@%p119 bra 	$L__BB1_75;
	setp.lt.f64 	%p120, %fd188, %fd58;
	mov.u64 	%rd312, %rd66;
	mov.f64 	%fd201, %fd58;
	@%p120 bra 	$L__BB1_75;
	setp.gt.f64 	%p121, %fd188, %fd58;
	mov.u64 	%rd312, %rd299;
	mov.f64 	%fd201, %fd188;
	@%p121 bra 	$L__BB1_75;
	setp.lt.s64 	%p122, %rd299, %rd66;
	min.s64 	%rd312, %rd299, %rd66;
	selp.f64 	%fd201, %fd188, %fd58, %p122;
$L__BB1_75:
	mov.b64 	%rd268, %fd201;
	mov.b64 	{%r195, %r200}, %rd268;
	mov.b32 	%r211, 2;
	mov.b32 	%r213, -1;
	// begin inline asm
	shfl.sync.down.b32 %r194, %r195, %r211, %r188, %r213;
	// end inline asm
	// begin inline asm
	shfl.sync.down.b32 %r199, %r200, %r211, %r188, %r213;
	// end inline asm
	mov.b64 	%rd269, {%r194, %r199};
	mov.b64 	%fd61, %rd269;
	mov.b64 	{%r205, %r210}, %rd312;
	// begin inline asm
	shfl.sync.down.b32 %r204, %r205, %r211, %r188, %r213;
	// end inline asm
	// begin inline asm
	shfl.sync.down.b32 %r209, %r210, %r211, %r188, %r213;
	// end inline asm
	mov.b64 	%rd69, {%r204, %r209};
	add.s32 	%r214, %r169, 2;
	setp.gt.s32 	%p123, %r214, %r188;
	mov.u64 	%rd313, %rd312;
	mov.f64 	%fd202, %fd201;
	@%p123 bra 	$L__BB1_79;
	setp.lt.f64 	%p124, %fd201, %fd61;
	mov.u64 	%rd313, %rd69;
	mov.f64 	%fd202, %fd61;
	@%p124 bra 	$L__BB1_79;
	setp.gt.f64 	%p125, %fd201, %fd61;
	mov.u64 	%rd313, %rd312;
	mov.f64 	%fd202, %fd201;
	@%p125 bra 	$L__BB1_79;
	setp.lt.s64 	%p126, %rd312, %rd69;
	min.s64 	%rd313, %rd312, %rd69;
	selp.f64 	%fd202, %fd201, %fd61, %p126;
$L__BB1_79:
	mov.b64 	%rd270, %fd202;
	mov.b64 	{%r216, %r221}, %rd270;
	mov.b32 	%r232, 4;
	mov.b32 	%r234, -1;
	// begin inline asm
	shfl.sync.down.b32 %r215, %r216, %r232, %r188, %r234;
	// end inline asm
	// begin inline asm
	shfl.sync.down.b32 %r220, %r221, %r232, %r188, %r234;
	// end inline asm
	mov.b64 	%rd271, {%r215, %r220};
	mov.b64 	%fd64, %rd271;
	mov.b64 	{%r226, %r231}, %rd313;
	// begin inline asm
	shfl.sync.down.b32 %r225, %r226, %r232, %r188, %r234;
	// end inline asm
	// begin inline asm
	shfl.sync.down.b32 %r230, %r231, %r232, %r188, %r234;
	// end inline asm
	mov.b64 	%rd72, {%r225, %r230};
	add.s32 	%r235, %r169, 4;
	setp.gt.s32 	%p127, %r235, %r188;
	mov.u64 	%rd314, %rd313;
	mov.f64 	%fd203, %fd202;
	@%p127 bra 	$L__BB1_83;
	setp.lt.f64 	%p128, %fd202, %fd64;
	mov.u64 	%rd314, %rd72;
	mov.f64 	%fd203, %fd64;
	@%p128 bra 	$L__BB1_83;
	setp.gt.f64 	%p129, %fd202, %fd64;
	mov.u64 	%rd314, %rd313;
	mov.f64 	%fd203, %fd202;
	@%p129 bra 	$L__BB1_83;
	setp.lt.s64 	%p130, %rd313, %rd72;
	min.s64 	%rd314, %rd313, %rd72;
	selp.f64 	%fd203, %fd202, %fd64, %p130;
$L__BB1_83:
	mov.b64 	%rd272, %fd203;
	mov.b64 	{%r237, %r242}, %rd272;
	mov.b32 	%r253, 8;
	mov.b32 	%r255, -1;
	// begin inline asm
	shfl.sync.down.b32 %r236, %r237, %r253, %r188, %r255;
	// end inline asm
	// begin inline asm
	shfl.sync.down.b32 %r241, %r242, %r253, %r188, %r255;
	// end inline asm
	mov.b64 	%rd273, {%r236, %r241};
	mov.b64 	%fd67, %rd273;
	mov.b64 	{%r247, %r252}, %rd314;
	// begin inline asm
	shfl.sync.down.b32 %r246, %r247, %r253, %r188, %r255;
	// end inline asm
	// begin inline asm
	shfl.sync.down.b32 %r251, %r252, %r253, %r188, %r255;
	// end inline asm
	mov.b64 	%rd75, {%r246, %r251};
	add.s32 	%r256, %r169, 8;
	setp.gt.s32 	%p131, %r256, %r188;
	mov.f64 	%fd204, %fd203;
	mov.u64 	%rd315, %rd314;
	@%p131 bra 	$L__BB1_87;
	setp.lt.f64 	%p132, %fd203, %fd67;
	mov.f64 	%fd204, %fd67;
	mov.u64 	%rd315, %rd75;
	@%p132 bra 	$L__BB1_87;
	setp.gt.f64 	%p133, %fd203, %fd67;
	mov.f64 	%fd204, %fd203;
	mov.u64 	%rd315, %rd314;
	@%p133 bra 	$L__BB1_87;
	setp.lt.s64 	%p134, %rd314, %rd75;
	selp.f64 	%fd204, %fd203, %fd67, %p134;
	min.s64 	%rd315, %rd314, %rd75;
$L__BB1_87:
	mov.b64 	%rd274, %fd204;
	mov.b64 	{%r258, %r263}, %rd274;
	mov.b32 	%r274, 16;
	mov.b32 	%r276, -1;
	// begin inline asm
	shfl.sync.down.b32 %r257, %r258, %r274, %r188, %r276;
	// end inline asm
	// begin inline asm
	shfl.sync.down.b32 %r262, %r263, %r274, %r188, %r276;
	// end inline asm
	mov.b64 	%rd275, {%r257, %r262};
	mov.b64 	%fd70, %rd275;
	mov.b64 	{%r268, %r273}, %rd315;
	// begin inline asm
	shfl.sync.down.b32 %r267, %r268, %r274, %r188, %r276;
	// end inline asm
	// begin inline asm
	shfl.sync.down.b32 %r272, %r273, %r274, %r188, %r276;
	// end inline asm
	mov.b64 	%rd78, {%r267, %r272};
	add.s32 	%r277, %r169, 16;
	setp.gt.s32 	%p135, %r277, %r188;
	mov.f64 	%fd241, %fd204;
	mov.u64 	%rd357, %rd315;
	@%p135 bra 	$L__BB1_91;
	setp.lt.f64 	%p136, %fd204, %fd70;
	mov.f64 	%fd241, %fd70;
	mov.u64 	%rd357, %rd78;
	@%p136 bra 	$L__BB1_91;
	setp.gt.f64 	%p137, %fd204, %fd70;
	mov.f64 	%fd241, %fd204;
	mov.u64 	%rd357, %rd315;
	@%p137 bra 	$L__BB1_91;
	setp.lt.s64 	%p138, %rd315, %rd78;
	selp.f64 	%fd241, %fd204, %fd70, %p138;
	min.s64 	%rd357, %rd315, %rd78;
$L__BB1_91:
	setp.ne.s32 	%p139, %r169, 0;
	@%p139 bra 	$L__BB1_93;
	shr.u32 	%r278, %r1, 1;
	and.b32  	%r279, %r278, 496;
	mov.u32 	%r280, _ZN6thrust24THRUST_300001_SM_1000_NS8cuda_cub4core6detail5shmemE;
	add.s32 	%r281, %r280, %r279;
	st.shared.f64 	[%r281+8], %fd241;
	st.shared.u64 	[%r281+16], %rd357;
$L__BB1_93:
	bar.sync 	0;
	setp.ne.s32 	%p140, %r1, 0;
	@%p140 bra 	$L__BB1_204;
	setp.lt.s32 	%p141, %r36, 33;
	mov.f64 	%fd206, %fd241;
	mov.u64 	%rd317, %rd357;
	@%p141 bra 	$L__BB1_98;
	ld.shared.f64 	%fd73, [_ZN6thrust24THRUST_300001_SM_1000_NS8cuda_cub4core6detail5shmemE+24];
	ld.shared.u64 	%rd81, [_ZN6thrust24THRUST_300001_SM_1000_NS8cuda_cub4core6detail5shmemE+32];
	setp.lt.f64 	%p142, %fd241, %fd73;
	mov.f64 	%fd206, %fd73;
	mov.u64 	%rd317, %rd81;
	@%p142 bra 	$L__BB1_98;
	setp.lt.f64 	%p143, %fd73, %fd241;
	mov.f64 	%fd206, %fd241;
	mov.u64 	%rd317, %rd357;
	@%p143 bra 	$L__BB1_98;
	setp.lt.s64 	%p144, %rd357, %rd81;
	selp.f64 	%fd206, %fd241, %fd73, %p144;
	min.s64 	%rd317, %rd357, %rd81;
$L__BB1_98:
	setp.lt.s32 	%p145, %r36, 65;
	mov.f64 	%fd207, %fd206;
	mov.u64 	%rd318, %rd317;
	@%p145 bra 	$L__BB1_102;
	ld.shared.f64 	%fd76, [_ZN6thrust24THRUST_300001_SM_1000_NS8cuda_cub4core6detail5shmemE+40];
	ld.shared.u64 	%rd84, [_ZN6thrust24THRUST_300001_SM_1000_NS8cuda_cub4core6detail5shmemE+48];
	setp.lt.f64 	%p146, %fd206, %fd76;
	mov.f64 	%fd207, %fd76;
	mov.u64 	%rd318, %rd84;
	@%p146 bra 	$L__BB1_102;
	setp.lt.f64 	%p147, %fd76, %fd206;
	mov.f64 	%fd207, %fd206;
	mov.u64 	%rd318, %rd317;
	@%p147 bra 	$L__BB1_102;
	setp.lt.s64 	%p148, %rd317, %rd84;
	selp.f64 	%fd207, %fd206, %fd76, %p148;
	min.s64 	%rd318, %rd317, %rd84;
$L__BB1_102:
	setp.lt.s32 	%p149, %r36, 97;
	mov.f64 	%fd208, %fd207;
	mov.u64 	%rd319, %rd318;
	@%p149 bra 	$L__BB1_106;
	ld.shared.f64 	%fd79, [_ZN6thrust24THRUST_300001_SM_1000_NS8cuda_cub4core6detail5shmemE+56];
	ld.shared.u64 	%rd87, [_ZN6thrust24THRUST_300001_SM_1000_NS8cuda_cub4core6detail5shmemE+64];
	setp.lt.f64 	%p150, %fd207, %fd79;
	mov.f64 	%fd208, %fd79;
	mov.u64 	%rd319, %rd87;
	@%p150 bra 	$L__BB1_106;
	setp.lt.f64 	%p151, %fd79, %fd207;
	mov.f64 	%fd208, %fd207;
	mov.u64 	%rd319, %rd318;
	@%p151 bra 	$L__BB1_106;
	setp.lt.s64 	%p152, %rd318, %rd87;
	selp.f64 	%fd208, %fd207, %fd79, %p152;
	min.s64 	%rd319, %rd318, %rd87;
$L__BB1_106:
	setp.lt.s32 	%p153, %r36, 129;
	mov.f64 	%fd209, %fd208;
	mov.u64 	%rd320, %rd319;
	@%p153 bra 	$L__BB1_110;
	ld.shared.f64 	%fd82, [_ZN6thrust24THRUST_300001_SM_1000_NS8cuda_cub4core6detail5shmemE+72];
	ld.shared.u64 	%rd90, [_ZN6thrust24THRUST_300001_SM_1000_NS8cuda_cub4core6detail5shmemE+80];
	setp.lt.f64 	%p154, %fd208, %fd82;
	mov.f64 	%fd209, %fd82;
	mov.u64 	%rd320, %rd90;
	@%p154 bra 	$L__BB1_110;
	setp.lt.f64 	%p155, %fd82, %fd208;
	mov.f64 	%fd209, %fd208;
	mov.u64 	%rd320, %rd319;
	@%p155 bra 	$L__BB1_110;
	setp.lt.s64 	%p156, %rd319, %rd90;
	selp.f64 	%fd209, %fd208, %fd82, %p156;
	min.s64 	%rd320, %rd319, %rd90;
$L__BB1_110:
	setp.lt.s32 	%p157, %r36, 161;
	mov.f64 	%fd210, %fd209;
	mov.u64 	%rd321, %rd320;
	@%p157 bra 	$L__BB1_114;
	ld.shared.f64 	%fd85, [_ZN6thrust24THRUST_300001_SM_1000_NS8cuda_cub4core6detail5shmemE+88];
	ld.shared.u64 	%rd93, [_ZN6thrust24THRUST_300001_SM_1000_NS8cuda_cub4core6detail5shmemE+96];
	setp.lt.f64 	%p158, %fd209, %fd85;
	mov.f64 	%fd210, %fd85;
	mov.u64 	%rd321, %rd93;
	@%p158 bra 	$L__BB1_114;
	setp.lt.f64 	%p159, %fd85, %fd209;
	mov.f64 	%fd210, %fd209;
	mov.u64 	%rd321, %rd320;
	@%p159 bra 	$L__BB1_114;
	setp.lt.s64 	%p160, %rd320, %rd93;
	selp.f64 	%fd210, %fd209, %fd85, %p160;
	min.s64 	%rd321, %rd320, %rd93;
$L__BB1_114:
	setp.lt.s32 	%p161, %r36, 193;
	mov.f64 	%fd211, %fd210;
	mov.u64 	%rd322, %rd321;
	@%p161 bra 	$L__BB1_118;
	ld.shared.f64 	%fd88, [_ZN6thrust24THRUST_300001_SM_1000_NS8cuda_cub4core6detail5shmemE+104];
	ld.shared.u64 	%rd96, [_ZN6thrust24THRUST_300001_SM_1000_NS8cuda_cub4core6detail5shmemE+112];
	setp.lt.f64 	%p162, %fd210, %fd88;
	mov.f64 	%fd211, %fd88;
	mov.u64 	%rd322, %rd96;
	@%p162 bra 	$L__BB1_118;
	setp.lt.f64 	%p163, %fd88, %fd210;
	mov.f64 	%fd211, %fd210;
	mov.u64 	%rd322, %rd321;
	@%p163 bra 	$L__BB1_118;
	setp.lt.s64 	%p164, %rd321, %rd96;
	selp.f64 	%fd211, %fd210, %fd88, %p164;
	min.s64 	%rd322, %rd321, %rd96;
$L__BB1_118:
	setp.lt.s32 	%p165, %r36, 225;
	mov.u64 	%rd357, %rd322;
	mov.f64 	%fd241, %fd211;
	@%p165 bra 	$L__BB1_204;
	ld.shared.f64 	%fd91, [_ZN6thrust24THRUST_300001_SM_1000_NS8cuda_cub4core6detail5shmemE+120];
	ld.shared.u64 	%rd99, [_ZN6thrust24THRUST_300001_SM_1000_NS8cuda_cub4core6detail5shmemE+128];
	setp.lt.f64 	%p166, %fd211, %fd91;
	mov.u64 	%rd357, %rd99;
	mov.f64 	%fd241, %fd91;
	@%p166 bra 	$L__BB1_204;
	setp.lt.f64 	%p167, %fd91, %fd211;
	mov.u64 	%rd357, %rd322;
	mov.f64 	%fd241, %fd211;
	@%p167 bra 	$L__BB1_204;
	setp.lt.s64 	%p168, %rd322, %rd99;
	selp.f64 	%fd241, %fd211, %fd91, %p168;
	min.s64 	%rd357, %rd322, %rd99;
	bra.uni 	$L__BB1_204;
$L__BB1_122:
	mov.u32 	%r17, %tid.x;
	cvt.u64.u32 	%rd201, %r17;
	cvta.to.global.u64 	%rd202, %rd198;
	mul.wide.u32 	%rd203, %r17, 8;
	add.s64 	%rd101, %rd202, %rd203;
	ld.global.f64 	%fd170, [%rd101];
	add.s32 	%r37, %r17, 256;
	cvt.u64.u32 	%rd204, %r37;
	ld.global.f64 	%fd171, [%rd101+2048];
	add.s32 	%r38, %r17, 512;
	cvt.u64.u32 	%rd205, %r38;
	ld.global.f64 	%fd172, [%rd101+4096];
	add.s32 	%r39, %r17, 768;
	cvt.u64.u32 	%rd206, %r39;
	ld.global.f64 	%fd173, [%rd101+6144];
	or.b32  	%r40, %r17, 1024;
	cvt.u64.u32 	%rd102, %r40;
	add.s64 	%rd344, %rd199, %rd102;
	ld.global.f64 	%fd228, [%rd101+8192];
	setp.geu.f64 	%p3, %fd170, %fd171;
	selp.f64 	%fd174, %fd170, %fd171, %p3;
	selp.b64 	%rd207, %rd201, %rd204, %p3;
	setp.geu.f64 	%p4, %fd174, %fd172;
	selp.f64 	%fd175, %fd174, %fd172, %p4;
	selp.b64 	%rd208, %rd207, %rd205, %p4;
	setp.geu.f64 	%p5, %fd175, %fd173;
	selp.f64 	%fd94, %fd175, %fd173, %p5;
	selp.b64 	%rd105, %rd208, %rd206, %p5;
	setp.lt.f64 	%p6, %fd94, %fd228;
	@%p6 bra 	$L__BB1_124;
	setp.lt.f64 	%p7, %fd228, %fd94;
	setp.lt.u64 	%p8, %rd105, %rd102;
	or.pred  	%p9, %p7, %p8;
	selp.f64 	%fd228, %fd94, %fd228, %p9;
	add.s64 	%rd209, %rd199, %rd105;
	selp.b64 	%rd344, %rd209, %rd344, %p9;
$L__BB1_124:
	setp.lt.u32 	%p10, %r36, 2560;
	mov.b32 	%r394, 1280;
	@%p10 bra 	$L__BB1_137;
	mov.b32 	%r393, 1280;
	mov.f64 	%fd213, %fd228;
$L__BB1_126:
	cvt.u64.u32 	%rd210, %r393;
	add.s64 	%rd211, %rd201, %rd210;
	mul.wide.u32 	%rd212, %r393, 8;
	add.s64 	%rd213, %rd101, %rd212;
	add.s64 	%rd111, %rd211, %rd199;
	ld.global.f64 	%fd214, [%rd213];
	ld.global.f64 	%fd215, [%rd213+2048];
	ld.global.f64 	%fd216, [%rd213+4096];
	ld.global.f64 	%fd217, [%rd213+6144];
	ld.global.f64 	%fd228, [%rd213+8192];
	setp.lt.f64 	%p11, %fd213, %fd214;
	mov.u64 	%rd325, %rd111;
	@%p11 bra 	$L__BB1_128;
	setp.lt.f64 	%p12, %fd214, %fd213;
	setp.lt.s64 	%p13, %rd344, %rd111;
	or.pred  	%p14, %p12, %p13;
	selp.f64 	%fd214, %fd213, %fd214, %p14;
	selp.b64 	%rd325, %rd344, %rd111, %p14;
$L__BB1_128:
	add.s64 	%rd326, %rd111, 256;
	setp.lt.f64 	%p15, %fd214, %fd215;
	@%p15 bra 	$L__BB1_130;
	setp.lt.f64 	%p16, %fd215, %fd214;
	cvt.u64.u32 	%rd217, %r393;
	add.s64 	%rd218, %rd201, %rd217;
	add.s64 	%rd220, %rd218, %rd199;
	add.s64 	%rd221, %rd220, 256;
	setp.lt.s64 	%p17, %rd325, %rd221;
	or.pred  	%p18, %p16, %p17;
	selp.f64 	%fd215, %fd214, %fd215, %p18;
	selp.b64 	%rd326, %rd325, %rd221, %p18;
$L__BB1_130:
	add.s64 	%rd224, %rd211, %rd199;
	add.s64 	%rd327, %rd224, 512;
	setp.lt.f64 	%p19, %fd215, %fd216;
	@%p19 bra 	$L__BB1_132;
	setp.lt.f64 	%p20, %fd216, %fd215;
	setp.lt.s64 	%p21, %rd326, %rd327;
	or.pred  	%p22, %p20, %p21;
	selp.f64 	%fd216, %fd215, %fd216, %p22;
	selp.b64 	%rd327, %rd326, %rd327, %p22;
$L__BB1_132:
	cvt.u64.u32 	%rd225, %r393;
	add.s64 	%rd226, %rd201, %rd225;
	add.s64 	%rd227, %rd226, %rd199;
	add.s64 	%rd328, %rd227, 768;
	setp.lt.f64 	%p23, %fd216, %fd217;
	@%p23 bra 	$L__BB1_134;
	setp.lt.f64 	%p24, %fd217, %fd216;
	setp.lt.s64 	%p25, %rd327, %rd328;
	or.pred  	%p26, %p24, %p25;
	selp.f64 	%fd217, %fd216, %fd217, %p26;
	selp.b64 	%rd328, %rd327, %rd328, %p26;
$L__BB1_134:
	add.s64 	%rd344, %rd227, 1024;
	setp.lt.f64 	%p27, %fd217, %fd228;
	@%p27 bra 	$L__BB1_136;
	setp.lt.f64 	%p28, %fd228, %fd217;
	setp.lt.s64 	%p29, %rd328, %rd344;
	or.pred  	%p30, %p28, %p29;
	selp.f64 	%fd228, %fd217, %fd228, %p30;
	selp.b64 	%rd344, %rd328, %rd344, %p30;
$L__BB1_136:
	add.s32 	%r394, %r393, 1280;
	add.s32 	%r43, %r393, 2560;
	setp.le.s32 	%p31, %r43, %r36;
	mov.u32 	%r393, %r394;
	mov.f64 	%fd213, %fd228;
	@%p31 bra 	$L__BB1_126;
$L__BB1_137:
	setp.le.s32 	%p32, %r36, %r394;
	@%p32 bra 	$L__BB1_160;
	sub.s32 	%r21, %r36, %r394;
	setp.ge.s32 	%p33, %r17, %r21;
	@%p33 bra 	$L__BB1_160;
	cvta.to.global.u64 	%rd128, %rd198;
	not.b32 	%r44, %r17;
	add.s32 	%r45, %r36, %r44;
	sub.s32 	%r22, %r45, %r394;
	and.b32  	%r46, %r22, 768;
	setp.eq.s32 	%p34, %r46, 768;
	mov.u32 	%r397, %r17;
	@%p34 bra 	$L__BB1_145;
	add.s32 	%r47, %r17, %r394;
	cvt.u64.u32 	%rd232, %r47;
	add.s64 	%rd332, %rd199, %rd232;
	mul.wide.u32 	%rd233, %r47, 8;
	add.s64 	%rd331, %rd128, %rd233;
	shr.u32 	%r48, %r22, 8;
	add.s32 	%r49, %r48, 1;
	and.b32  	%r50, %r49, 3;
	neg.s32 	%r395, %r50;
	mov.u32 	%r397, %r17;
$L__BB1_141:
	.pragma "nounroll";
	mov.u64 	%rd133, %rd344;
	mov.f64 	%fd114, %fd228;
	ld.global.f64 	%fd115, [%rd331];
	setp.lt.f64 	%p35, %fd114, %fd115;
	mov.f64 	%fd228, %fd115;
	mov.u64 	%rd344, %rd332;
	@%p35 bra 	$L__BB1_144;
	setp.lt.f64 	%p36, %fd115, %fd114;
	mov.f64 	%fd228, %fd114;
	mov.u64 	%rd344, %rd133;
	@%p36 bra 	$L__BB1_144;
	setp.lt.s64 	%p37, %rd133, %rd332;
	selp.f64 	%fd228, %fd114, %fd115, %p37;
	min.s64 	%rd344, %rd133, %rd332;
$L__BB1_144:
	add.s32 	%r397, %r397, 256;
	add.s64 	%rd332, %rd332, 256;
	add.s64 	%rd331, %rd331, 2048;
	add.s32 	%r395, %r395, 1;
	setp.ne.s32 	%p38, %r395, 0;
	@%p38 bra 	$L__BB1_141;
$L__BB1_145:
	setp.lt.u32 	%p39, %r22, 768;
	@%p39 bra 	$L__BB1_160;
	add.s32 	%r398, %r397, %r394;
	cvt.u64.u32 	%rd234, %r398;
	add.s64 	%rd339, %rd199, %rd234;
	cvt.u64.u32 	%rd235, %r397;
	cvt.u64.u32 	%rd236, %r394;
	add.s64 	%rd237, %rd235, %rd236;
	shl.b64 	%rd238, %rd237, 3;
	add.s64 	%rd239, %rd238, %rd128;
	add.s64 	%rd338, %rd239, 6144;
	mul.wide.u32 	%rd240, %r398, 8;
	add.s64 	%rd337, %rd128, %rd240;
	add.s32 	%r399, %r397, 512;
$L__BB1_147:
	mov.u32 	%r32, %r399;
	ld.global.f64 	%fd121, [%rd337];
	setp.lt.f64 	%p40, %fd228, %fd121;
	mov.f64 	%fd225, %fd121;
	mov.u64 	%rd341, %rd339;
	@%p40 bra 	$L__BB1_150;
	setp.lt.f64 	%p41, %fd121, %fd228;
	mov.f64 	%fd225, %fd228;
	mov.u64 	%rd341, %rd344;
	@%p41 bra 	$L__BB1_150;
	setp.lt.s64 	%p42, %rd344, %rd339;
	selp.f64 	%fd225, %fd228, %fd121, %p42;
	min.s64 	%rd341, %rd344, %rd339;
$L__BB1_150:
	add.s32 	%r51, %r398, 256;
	cvt.u64.u32 	%rd241, %r51;
	add.s64 	%rd149, %rd199, %rd241;
	ld.global.f64 	%fd124, [%rd338+-4096];
	setp.lt.f64 	%p43, %fd225, %fd124;
	mov.f64 	%fd226, %fd124;
	mov.u64 	%rd342, %rd149;
	@%p43 bra 	$L__BB1_153;
	setp.lt.f64 	%p44, %fd124, %fd225;
	mov.f64 	%fd226, %fd225;
	mov.u64 	%rd342, %rd341;
	@%p44 bra 	$L__BB1_153;
	setp.lt.s64 	%p45, %rd341, %rd149;
	selp.f64 	%fd226, %fd225, %fd124, %p45;
	min.s64 	%rd342, %rd341, %rd149;
$L__BB1_153:
	add.s32 	%r52, %r398, 512;
	cvt.u64.u32 	%rd242, %r52;
	add.s64 	%rd152, %rd199, %rd242;
	ld.global.f64 	%fd127, [%rd338+-2048];
	setp.lt.f64 	%p46, %fd226, %fd127;
	mov.f64 	%fd227, %fd127;
	mov.u64 	%rd343, %rd152;
	@%p46 bra 	$L__BB1_156;
	setp.lt.f64 	%p47, %fd127, %fd226;
	mov.f64 	%fd227, %fd226;
	mov.u64 	%rd343, %rd342;
	@%p47 bra 	$L__BB1_156;
	setp.lt.s64 	%p48, %rd342, %rd152;
	selp.f64 	%fd227, %fd226, %fd127, %p48;
	min.s64 	%rd343, %rd342, %rd152;
$L__BB1_156:
	add.s32 	%r53, %r398, 768;
	cvt.u64.u32 	%rd243, %r53;
	add.s64 	%rd155, %rd199, %rd243;
	ld.global.f64 	%fd130, [%rd338];
	setp.lt.f64 	%p49, %fd227, %fd130;
	mov.f64 	%fd228, %fd130;
	mov.u64 	%rd344, %rd155;
	@%p49 bra 	$L__BB1_159;
	setp.lt.f64 	%p50, %fd130, %fd227;
	mov.f64 	%fd228, %fd227;
	mov.u64 	%rd344, %rd343;
	@%p50 bra 	$L__BB1_159;
	setp.lt.s64 	%p51, %rd343, %rd155;
	selp.f64 	%fd228, %fd227, %fd130, %p51;
	min.s64 	%rd344, %rd343, %rd155;
$L__BB1_159:
	add.s64 	%rd339, %rd339, 1024;
	add.s64 	%rd338, %rd338, 8192;
	add.s64 	%rd337, %rd337, 8192;
	add.s32 	%r399, %r32, 1024;
	add.s32 	%r54, %r32, 512;
	add.s32 	%r398, %r398, 1024;
	setp.lt.s32 	%p52, %r54, %r21;
	@%p52 bra 	$L__BB1_147;
$L__BB1_160:
	// begin inline asm
	mov.u32 %r55, %laneid;
	// end inline asm
	mov.b64 	%rd244, %fd228;
	mov.b64 	{%r57, %r62}, %rd244;
	mov.b32 	%r73, 1;
	mov.b32 	%r74, 31;
	mov.b32 	%r75, -1;
	// begin inline asm
	shfl.sync.down.b32 %r56, %r57, %r73, %r74, %r75;
	// end inline asm
	// begin inline asm
	shfl.sync.down.b32 %r61, %r62, %r73, %r74, %r75;
	// end inline asm
	mov.b64 	%rd245, {%r56, %r61};
	mov.b64 	%fd134, %rd245;
	mov.b64 	{%r67, %r72}, %rd344;
	// begin inline asm
	shfl.sync.down.b32 %r66, %r67, %r73, %r74, %r75;
	// end inline asm
	// begin inline asm
	shfl.sync.down.b32 %r71, %r72, %r73, %r74, %r75;
	// end inline asm
	mov.b64 	%rd162, {%r66, %r71};
	setp.gt.s32 	%p53, %r55, 30;
	mov.f64 	%fd230, %fd228;
	mov.u64 	%rd346, %rd344;
	@%p53 bra 	$L__BB1_164;
	setp.lt.f64 	%p54, %fd228, %fd134;
	mov.f64 	%fd230, %fd134;
	mov.u64 	%rd346, %rd162;
	@%p54 bra 	$L__BB1_164;
	setp.gt.f64 	%p55, %fd228, %fd134;
	mov.f64 	%fd230, %fd228;
	mov.u64 	%rd346, %rd344;
	@%p55 bra 	$L__BB1_164;
	setp.lt.s64 	%p56, %rd344, %rd162;
	selp.f64 	%fd230, %fd228, %fd134, %p56;
	min.s64 	%rd346, %rd344, %rd162;
$L__BB1_164:
	mov.b64 	%rd246, %fd230;
	mov.b64 	{%r77, %r82}, %rd246;
	mov.b32 	%r93, 2;
	mov.b32 	%r94, 31;
	mov.b32 	%r95, -1;
	// begin inline asm
	shfl.sync.down.b32 %r76, %r77, %r93, %r94, %r95;
	// end inline asm
	// begin inline asm
	shfl.sync.down.b32 %r81, %r82, %r93, %r94, %r95;
	// end inline asm
	mov.b64 	%rd247, {%r76, %r81};
	mov.b64 	%fd137, %rd247;
	mov.b64 	{%r87, %r92}, %rd346;
	// begin inline asm
	shfl.sync.down.b32 %r86, %r87, %r93, %r94, %r95;
	// end inline asm
	// begin inline asm
	shfl.sync.down.b32 %r91, %r92, %r93, %r94, %r95;
	// end inline asm
	mov.b64 	%rd165, {%r86, %r91};
	setp.gt.s32 	%p57, %r55, 29;
	mov.f64 	%fd231, %fd230;
	mov.u64 	%rd347, %rd346;
	@%p57 bra 	$L__BB1_168;
	setp.lt.f64 	%p58, %fd230, %fd137;
	mov.f64 	%fd231, %fd137;
	mov.u64 	%rd347, %rd165;
	@%p58 bra 	$L__BB1_168;
	setp.gt.f64 	%p59, %fd230, %fd137;
	mov.f64 	%fd231, %fd230;
	mov.u64 	%rd347, %rd346;
	@%p59 bra 	$L__BB1_168;
	setp.lt.s64 	%p60, %rd346, %rd165;
	selp.f64 	%fd231, %fd230, %fd137, %p60;
	min.s64 	%rd347, %rd346, %rd165;
$L__BB1_168:
	mov.b64 	%rd248, %fd231;
	mov.b64 	{%r97, %r102}, %rd248;
	mov.b32 	%r113, 4;
	mov.b32 	%r114, 31;
	mov.b32 	%r115, -1;
	// begin inline asm
	shfl.sync.down.b32 %r96, %r97, %r113, %r114, %r115;
	// end inline asm
	// begin inline asm
	shfl.sync.down.b32 %r101, %r102, %r113, %r114, %r115;
	// end inline asm
	mov.b64 	%rd249, {%r96, %r101};
	mov.b64 	%fd140, %rd249;
	mov.b64 	{%r107, %r112}, %rd347;
	// begin inline asm
	shfl.sync.down.b32 %r106, %r107, %r113, %r114, %r115;
	// end inline asm
	// begin inline asm
	shfl.sync.down.b32 %r111, %r112, %r113, %r114, %r115;
	// end inline asm
	mov.b64 	%rd168, {%r106, %r111};
	setp.gt.s32 	%p61, %r55, 27;
	mov.f64 	%fd232, %fd231;
	mov.u64 	%rd348, %rd347;
	@%p61 bra 	$L__BB1_172;
	setp.lt.f64 	%p62, %fd231, %fd140;
	mov.f64 	%fd232, %fd140;
	mov.u64 	%rd348, %rd168;
	@%p62 bra 	$L__BB1_172;
	setp.gt.f64 	%p63, %fd231, %fd140;
	mov.f64 	%fd232, %fd231;
	mov.u64 	%rd348, %rd347;
	@%p63 bra 	$L__BB1_172;
	setp.lt.s64 	%p64, %rd347, %rd168;
	selp.f64 	%fd232, %fd231, %fd140, %p64;
	min.s64 	%rd348, %rd347, %rd168;
$L__BB1_172:
	mov.b64 	%rd250, %fd232;
	mov.b64 	{%r117, %r122}, %rd250;
	mov.b32 	%r133, 8;
	mov.b32 	%r134, 31;
	mov.b32 	%r135, -1;
	// begin inline asm
	shfl.sync.down.b32 %r116, %r117, %r133, %r134, %r135;
	// end inline asm
	// begin inline asm
	shfl.sync.down.b32 %r121, %r122, %r133, %r134, %r135;
	// end inline asm
	mov.b64 	%rd251, {%r116, %r121};
	mov.b64 	%fd143, %rd251;
	mov.b64 	{%r127, %r132}, %rd348;
	// begin inline asm
	shfl.sync.down.b32 %r126, %r127, %r133, %r134, %r135;
	// end inline asm
	// begin inline asm
	shfl.sync.down.b32 %r131, %r132, %r133, %r134, %r135;
	// end inline asm
	mov.b64 	%rd171, {%r126, %r131};
	setp.gt.s32 	%p65, %r55, 23;
	mov.f64 	%fd233, %fd232;
	mov.u64 	%rd349, %rd348;
	@%p65 bra 	$L__BB1_176;
	setp.lt.f64 	%p66, %fd232, %fd143;
	mov.f64 	%fd233, %fd143;
	mov.u64 	%rd349, %rd171;
	@%p66 bra 	$L__BB1_176;
	setp.gt.f64 	%p67, %fd232, %fd143;
	mov.f64 	%fd233, %fd232;
	mov.u64 	%rd349, %rd348;
	@%p67 bra 	$L__BB1_176;
	setp.lt.s64 	%p68, %rd348, %rd171;
	selp.f64 	%fd233, %fd232, %fd143, %p68;
	min.s64 	%rd349, %rd348, %rd171;
$L__BB1_176:
	mov.b64 	%rd252, %fd233;
	mov.b64 	{%r137, %r142}, %rd252;
	mov.b32 	%r153, 16;
	mov.b32 	%r154, 31;
	mov.b32 	%r155, -1;
	// begin inline asm
	shfl.sync.down.b32 %r136, %r137, %r153, %r154, %r155;
	// end inline asm
	// begin inline asm
	shfl.sync.down.b32 %r141, %r142, %r153, %r154, %r155;
	// end inline asm
	mov.b64 	%rd253, {%r136, %r141};
	mov.b64 	%fd146, %rd253;
	mov.b64 	{%r147, %r152}, %rd349;
	// begin inline asm
	shfl.sync.down.b32 %r146, %r147, %r153, %r154, %r155;
	// end inline asm
	// begin inline asm
	shfl.sync.down.b32 %r151, %r152, %r153, %r154, %r155;
	// end inline asm
	mov.b64 	%rd174, {%r146, %r151};
	setp.gt.s32 	%p69, %r55, 15;
	mov.f64 	%fd241, %fd233;
	mov.u64 	%rd357, %rd349;
	@%p69 bra 	$L__BB1_180;
	setp.lt.f64 	%p70, %fd233, %fd146;
	mov.f64 	%fd241, %fd146;
	mov.u64 	%rd357, %rd174;
	@%p70 bra 	$L__BB1_180;
	setp.gt.f64 	%p71, %fd233, %fd146;
	mov.f64 	%fd241, %fd233;
	mov.u64 	%rd357, %rd349;
	@%p71 bra 	$L__BB1_180;
	setp.lt.s64 	%p72, %rd349, %rd174;
	selp.f64 	%fd241, %fd233, %fd146, %p72;
	min.s64 	%rd357, %rd349, %rd174;
$L__BB1_180:
	setp.ne.s32 	%p73, %r55, 0;
	@%p73 bra 	$L__BB1_182;
	shr.u32 	%r156, %r17, 1;
	and.b32  	%r157, %r156, 496;
	mov.u32 	%r158, _ZN6thrust24THRUST_300001_SM_1000_NS8cuda_cub4core6detail5shmemE;
	add.s32 	%r159, %r158, %r157;
	st.shared.f64 	[%r159+8], %fd241;
	st.shared.u64 	[%r159+16], %rd357;
$L__BB1_182:
	bar.sync 	0;
	setp.ne.s32 	%p74, %r17, 0;
	@%p74 bra 	$L__BB1_204;
	ld.shared.f64 	%fd149, [_ZN6thrust24THRUST_300001_SM_1000_NS8cuda_cub4core6detail5shmemE+24];
	ld.shared.u64 	%rd177, [_ZN6thrust24THRUST_300001_SM_1000_NS8cuda_cub4core6detail5shmemE+32];
	setp.lt.f64 	%p75, %fd241, %fd149;
	mov.f64 	%fd235, %fd149;
	mov.u64 	%rd351, %rd177;
	@%p75 bra 	$L__BB1_186;
	setp.lt.f64 	%p76, %fd149, %fd241;
	mov.f64 	%fd235, %fd241;
	mov.u64 	%rd351, %rd357;
	@%p76 bra 	$L__BB1_186;
	setp.lt.s64 	%p77, %rd357, %rd177;
	selp.f64 	%fd235, %fd241, %fd149, %p77;
	min.s64 	%rd351, %rd357, %rd177;
$L__BB1_186:
	ld.shared.f64 	%fd152, [_ZN6thrust24THRUST_300001_SM_1000_NS8cuda_cub4core6detail5shmemE+40];
	ld.shared.u64 	%rd180, [_ZN6thrust24THRUST_300001_SM_1000_NS8cuda_cub4core6detail5shmemE+48];
	setp.lt.f64 	%p78, %fd235, %fd152;
	mov.f64 	%fd236, %fd152;
	mov.u64 	%rd352, %rd180;
	@%p78 bra 	$L__BB1_189;
	setp.lt.f64 	%p79, %fd152, %fd235;
	mov.f64 	%fd236, %fd235;
	mov.u64 	%rd352, %rd351;
	@%p79 bra 	$L__BB1_189;
	setp.lt.s64 	%p80, %rd351, %rd180;
	selp.f64 	%fd236, %fd235, %fd152, %p80;
	min.s64 	%rd352, %rd351, %rd180;
$L__BB1_189:
	ld.shared.f64 	%fd155, [_ZN6thrust24THRUST_300001_SM_1000_NS8cuda_cub4core6detail5shmemE+56];
	ld.shared.u64 	%rd183, [_ZN6thrust24THRUST_300001_SM_1000_NS8cuda_cub4core6detail5shmemE+64];
	setp.lt.f64 	%p81, %fd236, %fd155;
	mov.f64 	%fd237, %fd155;
	mov.u64 	%rd353, %rd183;
	@%p81 bra 	$L__BB1_192;
	setp.lt.f64 	%p82, %fd155, %fd236;
	mov.f64 	%fd237, %fd236;
	mov.u64 	%rd353, %rd352;
	@%p82 bra 	$L__BB1_192;
	setp.lt.s64 	%p83, %rd352, %rd183;
	selp.f64 	%fd237, %fd236, %fd155, %p83;
	min.s64 	%rd353, %rd352, %rd183;
$L__BB1_192:
	ld.shared.f64 	%fd158, [_ZN6thrust24THRUST_300001_SM_1000_NS8cuda_cub4core6detail5shmemE+72];
	ld.shared.u64 	%rd186, [_ZN6thrust24THRUST_300001_SM_1000_NS8cuda_cub4core6detail5shmemE+80];
	setp.lt.f64 	%p84, %fd237, %fd158;
	mov.f64 	%fd238, %fd158;
	mov.u64 	%rd354, %rd186;
	@%p84 bra 	$L__BB1_195;
	setp.lt.f64 	%p85, %fd158, %fd237;
	mov.f64 	%fd238, %fd237;
	mov.u64 	%rd354, %rd353;
	@%p85 bra 	$L__BB1_195;
	setp.lt.s64 	%p86, %rd353, %rd186;
	selp.f64 	%fd238, %fd237, %fd158, %p86;
	min.s64 	%rd354, %rd353, %rd186;
$L__BB1_195:
	ld.shared.f64 	%fd161, [_ZN6thrust24THRUST_300001_SM_1000_NS8cuda_cub4core6detail5shmemE+88];
	ld.shared.u64 	%rd189, [_ZN6thrust24THRUST_300001_SM_1000_NS8cuda_cub4core6detail5shmemE+96];
	setp.lt.f64 	%p87, %fd238, %fd161;
	mov.f64 	%fd239, %fd161;
	mov.u64 	%rd355, %rd189;
	@%p87 bra 	$L__BB1_198;
	setp.lt.f64 	%p88, %fd161, %fd238;
	mov.f64 	%fd239, %fd238;
	mov.u64 	%rd355, %rd354;
	@%p88 bra 	$L__BB1_198;
	setp.lt.s64 	%p89, %rd354, %rd189;
	selp.f64 	%fd239, %fd238, %fd161, %p89;
	min.s64 	%rd355, %rd354, %rd189;
$L__BB1_198:
	ld.shared.f64 	%fd164, [_ZN6thrust24THRUST_300001_SM_1000_NS8cuda_cub4core6detail5shmemE+104];
	ld.shared.u64 	%rd192, [_ZN6thrust24THRUST_300001_SM_1000_NS8cuda_cub4core6detail5shmemE+112];
	setp.lt.f64 	%p90, %fd239, %fd164;
	mov.f64 	%fd240, %fd164;
	mov.u64 	%rd356, %rd192;
	@%p90 bra 	$L__BB1_201;
	setp.lt.f64 	%p91, %fd164, %fd239;
	mov.f64 	%fd240, %fd239;
	mov.u64 	%rd356, %rd355;
	@%p91 bra 	$L__BB1_201;
	setp.lt.s64 	%p92, %rd355, %rd192;
	selp.f64 	%fd240, %fd239, %fd164, %p92;
	min.s64 	%rd356, %rd355, %rd192;
$L__BB1_201:
	ld.shared.f64 	%fd167, [_ZN6thrust24THRUST_300001_SM_1000_NS8cuda_cub4core6detail5shmemE+120];
	ld.shared.u64 	%rd195, [_ZN6thrust24THRUST_300001_SM_1000_NS8cuda_cub4core6detail5shmemE+128];
	setp.lt.f64 	%p93, %fd240, %fd167;
	mov.u64 	%rd357, %rd195;
	mov.f64 	%fd241, %fd167;
	@%p93 bra 	$L__BB1_204;
	setp.lt.f64 	%p94, %fd167, %fd240;
	mov.u64 	%rd357, %rd356;
	mov.f64 	%fd241, %fd240;
	@%p94 bra 	$L__BB1_204;
	setp.lt.s64 	%p95, %rd356, %rd195;
	selp.f64 	%fd241, %fd240, %fd167, %p95;
	min.s64 	%rd357, %rd356, %rd195;
$L__BB1_204:
	mov.u32 	%r387, %tid.x;
	setp.ne.s32 	%p212, %r387, 0;
	@%p212 bra 	$L__BB1_206;
	ld.param.u64 	%rd287, [_ZN6thrust24THRUST_300001_SM_1000_NS8cuda_cub4core6detail13_kernel_agentINS1_8__reduce11ReduceAgentINS0_12zip_iteratorIN4cuda3std3__45tupleIJNS0_10device_ptrIdEENS0_17counting_iteratorIlNS0_11use_defaultESF_SF_EEEEEEEPNSB_IJdlEEESJ_iNS1_9__extrema9arg_max_fIdlNSA_4lessIdEEEEEEJSI_SK_iSP_EEEvDpT0__param_1];
	cvta.to.global.u64 	%rd286, %rd287;
	st.global.f64 	[%rd286], %fd241;
	st.global.u64 	[%rd286+8], %rd357;
$L__BB1_206:
	ret;

}
	// .globl	_ZN6thrust24THRUST_300001_SM_1000_NS8cuda_cub4core6detail13_kernel_agentINS1_8__reduce11ReduceAgentINS0_12zip_iteratorIN4cuda3std3__45tupleIJNS0_10device_ptrIdEENS0_17counting_iteratorIlNS0_11use_defaultESF_SF_EEEEEEEPNSB_IJdlEEESJ_iNS1_9__extrema9arg_max_fIdlNSA_4lessIdEEEEEEJSI_SK_iN3cub18CUB_300001_SM_100013GridEvenShareIiEENSS_9GridQueueIjEESP_EEEvDpT0_
.visible .entry _ZN6thrust24THRUST_300001_SM_1000_NS8cuda_cub4core6detail13_kernel_agentINS1_8__reduce11ReduceAgentINS0_12zip_iteratorIN4cuda3std3__45tupleIJNS0_10device_ptrIdEENS0_17counting_iteratorIlNS0_11use_defaultESF_SF_EEEEEEEPNSB_IJdlEEESJ_iNS1_9__extrema9arg_max_fIdlNSA_4lessIdEEEEEEJSI_SK_iN3cub18CUB_300001_SM_100013GridEvenShareIiEENSS_9GridQueueIjEESP_EEEvDpT0_(
	.param .align 8 .b8 _ZN6thrust24THRUST_300001_SM_1000_NS8cuda_cub4core6detail13_kernel_agentINS1_8__reduce11ReduceAgentINS0_12zip_iteratorIN4cuda3std3__45tupleIJNS0_10device_ptrIdEENS0_17counting_iteratorIlNS0_11use_defaultESF_SF_EEEEEEEPNSB_IJdlEEESJ_iNS1_9__extrema9arg_max_fIdlNSA_4lessIdEEEEEEJSI_SK_iN3cub18CUB_300001_SM_100013GridEvenShareIiEENSS_9GridQueueIjEESP_EEEvDpT0__param_0[16],
	.param .u64 .ptr .align 1 _ZN6thrust24THRUST_300001_SM_1000_NS8cuda_cub4core6detail13_kernel_agentINS1_8__reduce11ReduceAgentINS0_12zip_iteratorIN4cuda3std3__45tupleIJNS0_10device_ptrIdEENS0_17counting_iteratorIlNS0_11use_defaultESF_SF_EEEEEEEPNSB_IJdlEEESJ_iNS1_9__extrema9arg_max_fIdlNSA_4lessIdEEEEEEJSI_SK_iN3cub18CUB_300001_SM_100013GridEvenShareIiEENSS_9GridQueueIjEESP_EEEvDpT0__param_1,
	.param .u32 _ZN6thrust24THRUST_300001_SM_1000_NS8cuda_cub4core6detail13_kernel_agentINS1_8__reduce11ReduceAgentINS0_12zip_iteratorIN4cuda3std3__45tupleIJNS0_10device_ptrIdEENS0_17counting_iteratorIlNS0_11use_defaultESF_SF_EEEEEEEPNSB_IJdlEEESJ_iNS1_9__extrema9arg_max_fIdlNSA_4lessIdEEEEEEJSI_SK_iN3cub18CUB_300001_SM_100013GridEvenShareIiEENSS_9GridQueueIjEESP_EEEvDpT0__param_2,
	.param .align 4 .b8 _ZN6thrust24THRUST_300001_SM_1000_NS8cuda_cub4core6detail13_kernel_agentINS1_8__reduce11ReduceAgentINS0_12zip_iteratorIN4cuda3std3__45tupleIJNS0_10device_ptrIdEENS0_17counting_iteratorIlNS0_11use_defaultESF_SF_EEEEEEEPNSB_IJdlEEESJ_iNS1_9__extrema9arg_max_fIdlNSA_4lessIdEEEEEEJSI_SK_iN3cub18CUB_300001_SM_100013GridEvenShareIiEENSS_9GridQueueIjEESP_EEEvDpT0__param_3[40],
	.param .align 8 .b8 _ZN6thrust24THRUST_300001_SM_1000_NS8cuda_cub4core6detail13_kernel_agentINS1_8__reduce11ReduceAgentINS0_12zip_iteratorIN4cuda3std3__45tupleIJNS0_10device_ptrIdEENS0_17counting_iteratorIlNS0_11use_defaultESF_SF_EEEEEEEPNSB_IJdlEEESJ_iNS1_9__extrema9arg_max_fIdlNSA_4lessIdEEEEEEJSI_SK_iN3cub18CUB_300001_SM_100013GridEvenShareIiEENSS_9GridQueueIjEESP_EEEvDpT0__param_4[8],
	.param .align 1 .b8 _ZN6thrust24THRUST_300001_SM_1000_NS8cuda_cub4core6detail13_kernel_agentINS1_8__reduce11ReduceAgentINS0_12zip_iteratorIN4cuda3std3__45tupleIJNS0_10device_ptrIdEENS0_17counting_iteratorIlNS0_11use_defaultESF_SF_EEEEEEEPNSB_IJdlEEESJ_iNS1_9__extrema9arg_max_fIdlNSA_4lessIdEEEEEEJSI_SK_iN3cub18CUB_300001_SM_100013GridEvenShareIiEENSS_9GridQueueIjEESP_EEEvDpT0__param_5[1]
)
.maxntid 256
{
	.reg .pred 	%p<215>;
	.reg .b32 	%r<437>;
	.reg .b64 	%rd<333>;
	.reg .b64 	%fd<242>;

	ld.param.u64 	%rd182, [_ZN6thrust24THRUST_300001_SM_1000_NS8cuda_cub4core6detail13_kernel_agentINS1_8__reduce11ReduceAgentINS0_12zip_iteratorIN4cuda3std3__45tupleIJNS0_10device_ptrIdEENS0_17counting_iteratorIlNS0_11use_defaultESF_SF_EEEEEEEPNSB_IJdlEEESJ_iNS1_9__extrema9arg_max_fIdlNSA_4lessIdEEEEEEJSI_SK_iN3cub18CUB_300001_SM_100013GridEvenShareIiEENSS_9GridQueueIjEESP_EEEvDpT0__param_0+8];
	ld.param.u64 	%rd181, [_ZN6thrust24THRUST_300001_SM_1000_NS8cuda_cub4core6detail13_kernel_agentINS1_8__reduce11ReduceAgentINS0_12zip_iteratorIN4cuda3std3__45tupleIJNS0_10device_ptrIdEENS0_17counting_iteratorIlNS0_11use_defaultESF_SF_EEEEEEEPNSB_IJdlEEESJ_iNS1_9__extrema9arg_max_fIdlNSA_4lessIdEEEEEEJSI_SK_iN3cub18CUB_300001_SM_100013GridEvenShareIiEENSS_9GridQueueIjEESP_EEEvDpT0__param_0];
	ld.param.u64 	%rd184, [_ZN6thrust24THRUST_300001_SM_1000_NS8cuda_cub4core6detail13_kernel_agentINS1_8__reduce11ReduceAgentINS0_12zip_iteratorIN4cuda3std3__45tupleIJNS0_10device_ptrIdEENS0_17counting_iteratorIlNS0_11use_defaultESF_SF_EEEEEEEPNSB_IJdlEEESJ_iNS1_9__extrema9arg_max_fIdlNSA_4lessIdEEEEEEJSI_SK_iN3cub18CUB_300001_SM_100013GridEvenShareIiEENSS_9GridQueueIjEESP_EEEvDpT0__param_4];
	ld.param.u32 	%r66, [_ZN6thrust24THRUST_300001_SM_1000_NS8cuda_cub4core6detail13_kernel_agentINS1_8__reduce11ReduceAgentINS0_12zip_iteratorIN4cuda3std3__45tupleIJNS0_10device_ptrIdEENS0_17counting_iteratorIlNS0_11use_defaultESF_SF_EEEEEEEPNSB_IJdlEEESJ_iNS1_9__extrema9arg_max_fIdlNSA_4lessIdEEEEEEJSI_SK_iN3cub18CUB_300001_SM_100013GridEvenShareIiEENSS_9GridQueueIjEESP_EEEvDpT0__param_2];
	cvta.to.global.u64 	%rd1, %rd184;
	cvta.to.global.u64 	%rd2, %rd181;
	mov.u32 	%r1, %ctaid.x;
	mul.lo.s32 	%r2, %r1, 1280;
	mov.u32 	%r67, %nctaid.x;
	mul.lo.s32 	%r3, %r67, 1280;
	add.s32 	%r68, %r2, 1280;
	setp.le.s32 	%p1, %r68, %r66;
	@%p1 bra 	$L__BB2_121;
	sub.s32 	%r4, %r66, %r2;
	mov.u32 	%r5, %tid.x;
	setp.ge.s32 	%p98, %r5, %r4;
	mov.f64 	%fd188, 0d0000000000000000;
	mov.b64 	%rd279, 0;
	mov.u32 	%r420, %r5;
	@%p98 bra 	$L__BB2_3;
	add.s32 	%r190, %r2, %r5;
	cvt.s64.s32 	%rd234, %r190;
	mul.wide.s32 	%rd235, %r190, 8;
	add.s64 	%rd236, %rd2, %rd235;
	add.s64 	%rd279, %rd182, %rd234;
	ld.global.f64 	%fd188, [%rd236];
	add.s32 	%r420, %r5, 256;
$L__BB2_3:
	setp.ge.s32 	%p99, %r420, %r4;
	@%p99 bra 	$L__BB2_25;
	not.b32 	%r191, %r420;
	add.s32 	%r192, %r66, %r191;
	sub.s32 	%r8, %r192, %r2;
	and.b32  	%r193, %r8, 768;
	setp.eq.s32 	%p100, %r193, 768;
	@%p100 bra 	$L__BB2_10;
	add.s32 	%r418, %r420, %r2;
	shr.u32 	%r194, %r8, 8;
	add.s32 	%r195, %r194, 1;
	and.b32  	%r196, %r195, 3;
	neg.s32 	%r417, %r196;
$L__BB2_6:
	.pragma "nounroll";
	mov.u64 	%rd6, %rd279;
	mov.f64 	%fd3, %fd188;
	cvt.s64.s32 	%rd238, %r418;
	add.s64 	%rd7, %rd182, %rd238;
	mul.wide.s32 	%rd239, %r418, 8;
	add.s64 	%rd240, %rd2, %rd239;
	ld.global.f64 	%fd4, [%rd240];
	setp.lt.f64 	%p101, %fd3, %fd4;
	mov.u64 	%rd279, %rd7;
	mov.f64 	%fd188, %fd4;
	@%p101 bra 	$L__BB2_9;
	setp.lt.f64 	%p102, %fd4, %fd3;
	mov.u64 	%rd279, %rd6;
	mov.f64 	%fd188, %fd3;
	@%p102 bra 	$L__BB2_9;
	setp.lt.s64 	%p103, %rd6, %rd7;
	min.s64 	%rd279, %rd6, %rd7;
	selp.f64 	%fd188, %fd3, %fd4, %p103;
$L__BB2_9:
	add.s32 	%r420, %r420, 256;
	add.s32 	%r418, %r418, 256;
	add.s32 	%r417, %r417, 1;
	setp.ne.s32 	%p104, %r417, 0;
	@%p104 bra 	$L__BB2_6;
$L__BB2_10:
	setp.lt.u32 	%p105, %r8, 768;
	@%p105 bra 	$L__BB2_25;
	add.s32 	%r421, %r420, %r2;
	add.s32 	%r424, %r421, 256;
	add.s32 	%r423, %r421, 512;
	add.s32 	%r422, %r421, 768;
	add.s64 	%rd12, %rd2, 4096;
$L__BB2_12:
	cvt.s64.s32 	%rd241, %r424;
	add.s64 	%rd14, %rd182, %rd241;
	cvt.s64.s32 	%rd242, %r423;
	add.s64 	%rd15, %rd182, %rd242;
	cvt.s64.s32 	%rd243, %r422;
	add.s64 	%rd16, %rd182, %rd243;
	cvt.s64.s32 	%rd244, %r421;
	mul.wide.s32 	%rd245, %r421, 8;
	add.s64 	%rd17, %rd12, %rd245;
	add.s64 	%rd18, %rd182, %rd244;
	ld.global.f64 	%fd10, [%rd17+-4096];
	setp.lt.f64 	%p106, %fd188, %fd10;
	mov.u64 	%rd276, %rd18;
	mov.f64 	%fd185, %fd10;
	@%p106 bra 	$L__BB2_15;
	setp.lt.f64 	%p107, %fd10, %fd188;
	mov.u64 	%rd276, %rd279;
	mov.f64 	%fd185, %fd188;
	@%p107 bra 	$L__BB2_15;
	setp.lt.s64 	%p108, %rd279, %rd18;
	min.s64 	%rd276, %rd279, %rd18;
	selp.f64 	%fd185, %fd188, %fd10, %p108;
$L__BB2_15:
	ld.global.f64 	%fd13, [%rd17+-2048];
	setp.lt.f64 	%p109, %fd185, %fd13;
	mov.u64 	%rd277, %rd14;
	mov.f64 	%fd186, %fd13;
	@%p109 bra 	$L__BB2_18;
	setp.lt.f64 	%p110, %fd13, %fd185;
	mov.u64 	%rd277, %rd276;
	mov.f64 	%fd186, %fd185;
	@%p110 bra 	$L__BB2_18;
	setp.lt.s64 	%p111, %rd276, %rd14;
	min.s64 	%rd277, %rd276, %rd14;
	selp.f64 	%fd186, %fd185, %fd13, %p111;
$L__BB2_18:
	ld.global.f64 	%fd16, [%rd17];
	setp.lt.f64 	%p112, %fd186, %fd16;
	mov.u64 	%rd278, %rd15;
	mov.f64 	%fd187, %fd16;
	@%p112 bra 	$L__BB2_21;
	setp.lt.f64 	%p113, %fd16, %fd186;
	mov.u64 	%rd278, %rd277;
	mov.f64 	%fd187, %fd186;
	@%p113 bra 	$L__BB2_21;
	setp.lt.s64 	%p114, %rd277, %rd15;
	min.s64 	%rd278, %rd277, %rd15;
	selp.f64 	%fd187, %fd186, %fd16, %p114;
$L__BB2_21:
	ld.global.f64 	%fd19, [%rd17+2048];
	setp.lt.f64 	%p115, %fd187, %fd19;
	mov.u64 	%rd279, %rd16;
	mov.f64 	%fd188, %fd19;
	@%p115 bra 	$L__BB2_24;
	setp.lt.f64 	%p116, %fd19, %fd187;
	mov.u64 	%rd279, %rd278;
	mov.f64 	%fd188, %fd187;
	@%p116 bra 	$L__BB2_24;
	setp.lt.s64 	%p117, %rd278, %rd16;
	min.s64 	%rd279, %rd278, %rd16;
	selp.f64 	%fd188, %fd187, %fd19, %p117;
$L__BB2_24:
	add.s32 	%r420, %r420, 1024;
	add.s32 	%r424, %r424, 1024;
	add.s32 	%r423, %r423, 1024;
	add.s32 	%r422, %r422, 1024;
	add.s32 	%r421, %r421, 1024;
	setp.lt.s32 	%p118, %r420, %r4;
	@%p118 bra 	$L__BB2_12;
$L__BB2_25:
	setp.lt.s32 	%p119, %r4, 256;
	@%p119 bra 	$L__BB2_70;
	// begin inline asm
	mov.u32 %r310, %laneid;
	// end inline asm
	mov.b64 	%rd256, %fd188;
	mov.b64 	{%r312, %r317}, %rd256;
	mov.b32 	%r328, 1;
	mov.b32 	%r329, 31;
	mov.b32 	%r330, -1;
	// begin inline asm
	shfl.sync.down.b32 %r311, %r312, %r328, %r329, %r330;
	// end inline asm
	// begin inline asm
	shfl.sync.down.b32 %r316, %r317, %r328, %r329, %r330;
	// end inline asm
	mov.b64 	%rd257, {%r311, %r316};
	mov.b64 	%fd23, %rd257;
	mov.b64 	{%r322, %r327}, %rd279;
	// begin inline asm
	shfl.sync.down.b32 %r321, %r322, %r328, %r329, %r330;
	// end inline asm
	// begin inline asm
	shfl.sync.down.b32 %r326, %r327, %r328, %r329, %r330;
	// end inline asm
	mov.b64 	%rd28, {%r321, %r326};
	setp.gt.s32 	%p171, %r310, 30;
	mov.u64 	%rd281, %rd279;
	mov.f64 	%fd190, %fd188;
	@%p171 bra 	$L__BB2_30;
	setp.lt.f64 	%p172, %fd188, %fd23;
	mov.u64 	%rd281, %rd28;
	mov.f64 	%fd190, %fd23;
	@%p172 bra 	$L__BB2_30;
	setp.gt.f64 	%p173, %fd188, %fd23;
	mov.u64 	%rd281, %rd279;
	mov.f64 	%fd190, %fd188;
	@%p173 bra 	$L__BB2_30;
	setp.lt.s64 	%p174, %rd279, %rd28;
	min.s64 	%rd281, %rd279, %rd28;
	selp.f64 	%fd190, %fd188, %fd23, %p174;
$L__BB2_30:
	mov.b64 	%rd258, %fd190;
	mov.b64 	{%r332, %r337}, %rd258;
	mov.b32 	%r348, 2;
	mov.b32 	%r349, 31;
	mov.b32 	%r350, -1;
	// begin inline asm
	shfl.sync.down.b32 %r331, %r332, %r348, %r349, %r350;
	// end inline asm
	// begin inline asm
	shfl.sync.down.b32 %r336, %r337, %r348, %r349, %r350;
	// end inline asm
	mov.b64 	%rd259, {%r331, %r336};
	mov.b64 	%fd26, %rd259;
	mov.b64 	{%r342, %r347}, %rd281;
	// begin inline asm
	shfl.sync.down.b32 %r341, %r342, %r348, %r349, %r350;
	// end inline asm
	// begin inline asm
	shfl.sync.down.b32 %r346, %r347, %r348, %r349, %r350;
	// end inline asm
	mov.b64 	%rd31, {%r341, %r346};
	setp.gt.s32 	%p175, %r310, 29;
	mov.u64 	%rd282, %rd281;
	mov.f64 	%fd191, %fd190;
	@%p175 bra 	$L__BB2_34;
	setp.lt.f64 	%p176, %fd190, %fd26;
	mov.u64 	%rd282, %rd31;
	mov.f64 	%fd191, %fd26;
	@%p176 bra 	$L__BB2_34;
	setp.gt.f64 	%p177, %fd190, %fd26;
	mov.u64 	%rd282, %rd281;
	mov.f64 	%fd191, %fd190;
	@%p177 bra 	$L__BB2_34;
	setp.lt.s64 	%p178, %rd281, %rd31;
	min.s64 	%rd282, %rd281, %rd31;
	selp.f64 	%fd191, %fd190, %fd26, %p178;
$L__BB2_34:
	mov.b64 	%rd260, %fd191;
	mov.b64 	{%r352, %r357}, %rd260;
	mov.b32 	%r368, 4;
	mov.b32 	%r369, 31;
	mov.b32 	%r370, -1;
	// begin inline asm
	shfl.sync.down.b32 %r351, %r352, %r368, %r369, %r370;
	// end inline asm
	// begin inline asm
	shfl.sync.down.b32 %r356, %r357, %r368, %r369, %r370;
	// end inline asm
	mov.b64 	%rd261, {%r351, %r356};
	mov.b64 	%fd29, %rd261;
	mov.b64 	{%r362, %r367}, %rd282;
	// begin inline asm
	shfl.sync.down.b32 %r361, %r362, %r368, %r369, %r370;
	// end inline asm
	// begin inline asm
	shfl.sync.down.b32 %r366, %r367, %r368, %r369, %r370;
	// end inline asm
	mov.b64 	%rd34, {%r361, %r366};
	setp.gt.s32 	%p179, %r310, 27;
	mov.u64 	%rd283, %rd282;
	mov.f64 	%fd192, %fd191;
	@%p179 bra 	$L__BB2_38;
	setp.lt.f64 	%p180, %fd191, %fd29;
	mov.u64 	%rd283, %rd34;
	mov.f64 	%fd192, %fd29;
	@%p180 bra 	$L__BB2_38;
	setp.gt.f64 	%p181, %fd191, %fd29;
	mov.u64 	%rd283, %rd282;
	mov.f64 	%fd192, %fd191;
	@%p181 bra 	$L__BB2_38;
	setp.lt.s64 	%p182, %rd282, %rd34;
	min.s64 	%rd283, %rd282, %rd34;
	selp.f64 	%fd192, %fd191, %fd29, %p182;
$L__BB2_38:
	mov.b64 	%rd262, %fd192;
	mov.b64 	{%r372, %r377}, %rd262;
	mov.b32 	%r388, 8;
	mov.b32 	%r389, 31;
	mov.b32 	%r390, -1;
	// begin inline asm
	shfl.sync.down.b32 %r371, %r372, %r388, %r389, %r390;
	// end inline asm
	// begin inline asm
	shfl.sync.down.b32 %r376, %r377, %r388, %r389, %r390;
	// end inline asm
	mov.b64 	%rd263, {%r371, %r376};
	mov.b64 	%fd32, %rd263;
	mov.b64 	{%r382, %r387}, %rd283;
	// begin inline asm
	shfl.sync.down.b32 %r381, %r382, %r388, %r389, %r390;
	// end inline asm
	// begin inline asm
	shfl.sync.down.b32 %r386, %r387, %r388, %r389, %r390;
	// end inline asm
	mov.b64 	%rd37, {%r381, %r386};
	setp.gt.s32 	%p183, %r310, 23;
	mov.u64 	%rd284, %rd283;
	mov.f64 	%fd193, %fd192;
	@%p183 bra 	$L__BB2_42;
	setp.lt.f64 	%p184, %fd192, %fd32;
	mov.u64 	%rd284, %rd37;
	mov.f64 	%fd193, %fd32;
	@%p184 bra 	$L__BB2_42;
	setp.gt.f64 	%p185, %fd192, %fd32;
	mov.u64 	%rd284, %rd283;
	mov.f64 	%fd193, %fd192;
	@%p185 bra 	$L__BB2_42;
	setp.lt.s64 	%p186, %rd283, %rd37;
	min.s64 	%rd284, %rd283, %rd37;
	selp.f64 	%fd193, %fd192, %fd32, %p186;
$L__BB2_42:
	mov.b64 	%rd264, %fd193;
	mov.b64 	{%r392, %r397}, %rd264;
	mov.b32 	%r408, 16;
	mov.b32 	%r409, 31;
	mov.b32 	%r410, -1;
	// begin inline asm
	shfl.sync.down.b32 %r391, %r392, %r408, %r409, %r410;
	// end inline asm
	// begin inline asm
	shfl.sync.down.b32 %r396, %r397, %r408, %r409, %r410;
	// end inline asm
	mov.b64 	%rd265, {%r391, %r396};
	mov.b64 	%fd35, %rd265;
	mov.b64 	{%r402, %r407}, %rd284;
	// begin inline asm
	shfl.sync.down.b32 %r401, %r402, %r408, %r409, %r410;
	// end inline asm
	// begin inline asm
	shfl.sync.down.b32 %r406, %r407, %r408, %r409, %r410;
	// end inline asm
	mov.b64 	%rd40, {%r401, %r406};
	setp.gt.s32 	%p187, %r310, 15;
	mov.u64 	%rd332, %rd284;
	mov.f64 	%fd241, %fd193;
	@%p187 bra 	$L__BB2_46;
	setp.lt.f64 	%p188, %fd193, %fd35;
	mov.u64 	%rd332, %rd40;
	mov.f64 	%fd241, %fd35;
	@%p188 bra 	$L__BB2_46;
	setp.gt.f64 	%p189, %fd193, %fd35;
	mov.u64 	%rd332, %rd284;
	mov.f64 	%fd241, %fd193;
	@%p189 bra 	$L__BB2_46;
	setp.lt.s64 	%p190, %rd284, %rd40;
	min.s64 	%rd332, %rd284, %rd40;
	selp.f64 	%fd241, %fd193, %fd35, %p190;
$L__BB2_46:
	setp.ne.s32 	%p191, %r310, 0;
	@%p191 bra 	$L__BB2_48;
	shr.u32 	%r411, %r5, 1;
	and.b32  	%r412, %r411, 496;
	mov.u32 	%r413, _ZN6thrust24THRUST_300001_SM_1000_NS8cuda_cub4core6detail5shmemE;
	add.s32 	%r414, %r413, %r412;
	st.shared.f64 	[%r414+8], %fd241;
	st.shared.u64 	[%r414+16], %rd332;
$L__BB2_48:
	bar.sync 	0;
	setp.ne.s32 	%p192, %r5, 0;
	@%p192 bra 	$L__BB2_208;
	ld.shared.f64 	%fd38, [_ZN6thrust24THRUST_300001_SM_1000_NS8cuda_cub4core6detail5shmemE+24];
	ld.shared.u64 	%rd43, [_ZN6thrust24THRUST_300001_SM_1000_NS8cuda_cub4core6detail5shmemE+32];
	setp.lt.f64 	%p193, %fd241, %fd38;
	mov.u64 	%rd286, %rd43;
	mov.f64 	%fd195, %fd38;
	@%p193 bra 	$L__BB2_52;
	setp.lt.f64 	%p194, %fd38, %fd241;
	mov.u64 	%rd286, %rd332;
	mov.f64 	%fd195, %fd241;
	@%p194 bra 	$L__BB2_52;
	setp.lt.s64 	%p195, %rd332, %rd43;
	min.s64 	%rd286, %rd332, %rd43;
	selp.f64 	%fd195, %fd241, %fd38, %p195;
$L__BB2_52:
	ld.shared.f64 	%fd41, [_ZN6thrust24THRUST_300001_SM_1000_NS8cuda_cub4core6detail5shmemE+40];
	ld.shared.u64 	%rd46, [_ZN6thrust24THRUST_300001_SM_1000_NS8cuda_cub4core6detail5shmemE+48];
	setp.lt.f64 	%p196, %fd195, %fd41;
	mov.u64 	%rd287, %rd46;
	mov.f64 	%fd196, %fd41;
	@%p196 bra 	$L__BB2_55;
	setp.lt.f64 	%p197, %fd41, %fd195;
	mov.u64 	%rd287, %rd286;
	mov.f64 	%fd196, %fd195;
	@%p197 bra 	$L__BB2_55;
	setp.lt.s64 	%p198, %rd286, %rd46;
	min.s64 	%rd287, %rd286, %rd46;
	selp.f64 	%fd196, %fd195, %fd41, %p198;
$L__BB2_55:
	ld.shared.f64 	%fd44, [_ZN6thrust24THRUST_300001_SM_1000_NS8cuda_cub4core6detail5shmemE+56];
	ld.shared.u64 	%rd49, [_ZN6thrust24THRUST_300001_SM_1000_NS8cuda_cub4core6detail5shmemE+64];
	setp.lt.f64 	%p199, %fd196, %fd44;
	mov.u64 	%rd288, %rd49;
	mov.f64 	%fd197, %fd44;
	@%p199 bra 	$L__BB2_58;
	setp.lt.f64 	%p200, %fd44, %fd196;
	mov.u64 	%rd288, %rd287;
	mov.f64 	%fd197, %fd196;
	@%p200 bra 	$L__BB2_58;
	setp.lt.s64 	%p201, %rd287, %rd49;
	min.s64 	%rd288, %rd287, %rd49;
	selp.f64 	%fd197, %fd196, %fd44, %p201;
$L__BB2_58:
	ld.shared.f64 	%fd47, [_ZN6thrust24THRUST_300001_SM_1000_NS8cuda_cub4core6detail5shmemE+72];
	ld.shared.u64 	%rd52, [_ZN6thrust24THRUST_300001_SM_1000_NS8cuda_cub4core6detail5shmemE+80];
	setp.lt.f64 	%p202, %fd197, %fd47;
	mov.u64 	%rd289, %rd52;
	mov.f64 	%fd198, %fd47;
	@%p202 bra 	$L__BB2_61;
	setp.lt.f64 	%p203, %fd47, %fd197;
	mov.u64 	%rd289, %rd288;
	mov.f64 	%fd198, %fd197;
	@%p203 bra 	$L__BB2_61;
	setp.lt.s64 	%p204, %rd288, %rd52;
	min.s64 	%rd289, %rd288, %rd52;
	selp.f64 	%fd198, %fd197, %fd47, %p204;
$L__BB2_61:
	ld.shared.f64 	%fd50, [_ZN6thrust24THRUST_300001_SM_1000_NS8cuda_cub4core6detail5shmemE+88];
	ld.shared.u64 	%rd55, [_ZN6thrust24THRUST_300001_SM_1000_NS8cuda_cub4core6detail5shmemE+96];
	setp.lt.f64 	%p205, %fd198, %fd50;
	mov.u64 	%rd290, %rd55;
	mov.f64 	%fd199, %fd50;
	@%p205 bra 	$L__BB2_64;
	setp.lt.f64 	%p206, %fd50, %fd198;
	mov.u64 	%rd290, %rd289;
	mov.f64 	%fd199, %fd198;
	@%p206 bra 	$L__BB2_64;
	setp.lt.s64 	%p207, %rd289, %rd55;
	min.s64 	%rd290, %rd289, %rd55;
	selp.f64 	%fd199, %fd198, %fd50, %p207;
$L__BB2_64:
	ld.shared.f64 	%fd53, [_ZN6thrust24THRUST_300001_SM_1000_NS8cuda_cub4core6detail5shmemE+104];
	ld.shared.u64 	%rd58, [_ZN6thrust24THRUST_300001_SM_1000_NS8cuda_cub4core6detail5shmemE+112];
	setp.lt.f64 	%p208, %fd199, %fd53;
	mov.u64 	%rd291, %rd58;
	mov.f64 	%fd200, %fd53;
	@%p208 bra 	$L__BB2_67;
	setp.lt.f64 	%p209, %fd53, %fd199;
	mov.u64 	%rd291, %rd290;
	mov.f64 	%fd200, %fd199;
	@%p209 bra 	$L__BB2_67;
	setp.lt.s64 	%p210, %rd290, %rd58;
	min.s64 	%rd291, %rd290, %rd58;
	selp.f64 	%fd200, %fd199, %fd53, %p210;
$L__BB2_67:
	ld.shared.f64 	%fd56, [_ZN6thrust24THRUST_300001_SM_1000_NS8cuda_cub4core6detail5shmemE+120];
	ld.shared.u64 	%rd61, [_ZN6thrust24THRUST_300001_SM_1000_NS8cuda_cub4core6detail5shmemE+128];
	setp.lt.f64 	%p211, %fd200, %fd56;
	mov.u64 	%rd332, %rd61;
	mov.f64 	%fd241, %fd56;
	@%p211 bra 	$L__BB2_208;
	setp.lt.f64 	%p212, %fd56, %fd200;
	mov.u64 	%rd332, %rd291;
	mov.f64 	%fd241, %fd200;
	@%p212 bra 	$L__BB2_208;
	setp.lt.s64 	%p213, %rd291, %rd61;
	min.s64 	%rd332, %rd291, %rd61;
	selp.f64 	%fd241, %fd200, %fd56, %p213;
	bra.uni 	$L__BB2_208;
$L__BB2_70:
	// begin inline asm
	mov.u32 %r197, %laneid;
	// end inline asm
	and.b32  	%r218, %r5, 992;
	add.s32 	%r219, %r218, 32;
	setp.gt.s32 	%p120, %r219, %r4;
	not.b32 	%r220, %r218;
	add.s32 	%r221, %r4, %r220;
	selp.b32 	%r216, %r221, 31, %p120;
	mov.b64 	%rd246, %fd188;
	mov.b64 	{%r199, %r204}, %rd246;
	mov.b32 	%r215, 1;
	mov.b32 	%r217, -1;
	// begin inline asm
	shfl.sync.down.b32 %r198, %r199, %r215, %r216, %r217;
	// end inline asm
	// begin inline asm
	shfl.sync.down.b32 %r203, %r204, %r215, %r216, %r217;
	// end inline asm
	mov.b64 	%rd247, {%r198, %r203};
	mov.b64 	%fd58, %rd247;
	mov.b64 	{%r209, %r214}, %rd279;
	// begin inline asm
	shfl.sync.down.b32 %r208, %r209, %r215, %r216, %r217;
	// end inline asm
	// begin inline asm
	shfl.sync.down.b32 %r213, %r214, %r215, %r216, %r217;
	// end inline asm
	mov.b64 	%rd63, {%r208, %r213};
	setp.ge.s32 	%p121, %r197, %r216;
	mov.u64 	%rd292, %rd279;
	mov.f64 	%fd201, %fd188;
	@%p121 bra 	$L__BB2_74;
	setp.lt.f64 	%p122, %fd188, %fd58;
	mov.u64 	%rd292, %rd63;
	mov.f64 	%fd201, %fd58;
	@%p122 bra 	$L__BB2_74;
	setp.gt.f64 	%p123, %fd188, %fd58;
	mov.u64 	%rd292, %rd279;
	mov.f64 	%fd201, %fd188;
	@%p123 bra 	$L__BB2_74;
	setp.lt.s64 	%p124, %rd279, %rd63;
	min.s64 	%rd292, %rd279, %rd63;
	selp.f64 	%fd201, %fd188, %fd58, %p124;
$L__BB2_74:
	mov.b64 	%rd248, %fd201;
	mov.b64 	{%r223, %r228}, %rd248;
	mov.b32 	%r239, 2;
	mov.b32 	%r241, -1;
	// begin inline asm
	shfl.sync.down.b32 %r222, %r223, %r239, %r216, %r241;
	// end inline asm
	// begin inline asm
	shfl.sync.down.b32 %r227, %r228, %r239, %r216, %r241;
	// end inline asm
	mov.b64 	%rd249, {%r222, %r227};
	mov.b64 	%fd61, %rd249;
	mov.b64 	{%r233, %r238}, %rd292;
	// begin inline asm
	shfl.sync.down.b32 %r232, %r233, %r239, %r216, %r241;
	// end inline asm
	// begin inline asm
	shfl.sync.down.b32 %r237, %r238, %r239, %r216, %r241;
	// end inline asm
	mov.b64 	%rd66, {%r232, %r237};
	add.s32 	%r242, %r197, 2;
	setp.gt.s32 	%p125, %r242, %r216;
	mov.f64 	%fd202, %fd201;
	mov.u64 	%rd293, %rd292;
	@%p125 bra 	$L__BB2_78;
	setp.lt.f64 	%p126, %fd201, %fd61;
	mov.f64 	%fd202, %fd61;
	mov.u64 	%rd293, %rd66;
	@%p126 bra 	$L__BB2_78;
	setp.gt.f64 	%p127, %fd201, %fd61;
	mov.f64 	%fd202, %fd201;
	mov.u64 	%rd293, %rd292;
	@%p127 bra 	$L__BB2_78;
	setp.lt.s64 	%p128, %rd292, %rd66;
	selp.f64 	%fd202, %fd201, %fd61, %p128;
	min.s64 	%rd293, %rd292, %rd66;
$L__BB2_78:
	mov.b64 	%rd250, %fd202;
	mov.b64 	{%r244, %r249}, %rd250;
	mov.b32 	%r260, 4;
	mov.b32 	%r262, -1;
	// begin inline asm
	shfl.sync.down.b32 %r243, %r244, %r260, %r216, %r262;
	// end inline asm
	// begin inline asm
	shfl.sync.down.b32 %r248, %r249, %r260, %r216, %r262;
	// end inline asm
	mov.b64 	%rd251, {%r243, %r248};
	mov.b64 	%fd64, %rd251;
	mov.b64 	{%r254, %r259}, %rd293;
	// begin inline asm
	shfl.sync.down.b32 %r253, %r254, %r260, %r216, %r262;
	// end inline asm
	// begin inline asm
	shfl.sync.down.b32 %r258, %r259, %r260, %r216, %r262;
	// end inline asm
	mov.b64 	%rd69, {%r253, %r258};
	add.s32 	%r263, %r197, 4;
	setp.gt.s32 	%p129, %r263, %r216;
	mov.f64 	%fd203, %fd202;
	mov.u64 	%rd294, %rd293;
	@%p129 bra 	$L__BB2_82;
	setp.lt.f64 	%p130, %fd202, %fd64;
	mov.f64 	%fd203, %fd64;
	mov.u64 	%rd294, %rd69;
	@%p130 bra 	$L__BB2_82;
	setp.gt.f64 	%p131, %fd202, %fd64;
	mov.f64 	%fd203, %fd202;
	mov.u64 	%rd294, %rd293;
	@%p131 bra 	$L__BB2_82;
	setp.lt.s64 	%p132, %rd293, %rd69;
	selp.f64 	%fd203, %fd202, %fd64, %p132;
	min.s64 	%rd294, %rd293, %rd69;
$L__BB2_82:
	mov.b64 	%rd252, %fd203;
	mov.b64 	{%r265, %r270}, %rd252;
	mov.b32 	%r281, 8;
	mov.b32 	%r283, -1;
	// begin inline asm
	shfl.sync.down.b32 %r264, %r265, %r281, %r216, %r283;
	// end inline asm
	// begin inline asm
	shfl.sync.down.b32 %r269, %r270, %r281, %r216, %r283;
	// end inline asm
	mov.b64 	%rd253, {%r264, %r269};
	mov.b64 	%fd67, %rd253;
	mov.b64 	{%r275, %r280}, %rd294;
	// begin inline asm
	shfl.sync.down.b32 %r274, %r275, %r281, %r216, %r283;
	// end inline asm
	// begin inline asm
	shfl.sync.down.b32 %r279, %r280, %r281, %r216, %r283;
	// end inline asm
	mov.b64 	%rd72, {%r274, %r279};
	add.s32 	%r284, %r197, 8;
	setp.gt.s32 	%p133, %r284, %r216;
	mov.f64 	%fd204, %fd203;
	mov.u64 	%rd295, %rd294;
	@%p133 bra 	$L__BB2_86;
	setp.lt.f64 	%p134, %fd203, %fd67;
	mov.f64 	%fd204, %fd67;
	mov.u64 	%rd295, %rd72;
	@%p134 bra 	$L__BB2_86;
	setp.gt.f64 	%p135, %fd203, %fd67;
	mov.f64 	%fd204, %fd203;
	mov.u64 	%rd295, %rd294;
	@%p135 bra 	$L__BB2_86;
	setp.lt.s64 	%p136, %rd294, %rd72;
	selp.f64 	%fd204, %fd203, %fd67, %p136;
	min.s64 	%rd295, %rd294, %rd72;
$L__BB2_86:
	mov.b64 	%rd254, %fd204;
	mov.b64 	{%r286, %r291}, %rd254;
	mov.b32 	%r302, 16;
	mov.b32 	%r304, -1;
	// begin inline asm
	shfl.sync.down.b32 %r285, %r286, %r302, %r216, %r304;
	// end inline asm
	// begin inline asm
	shfl.sync.down.b32 %r290, %r291, %r302, %r216, %r304;
	// end inline asm
	mov.b64 	%rd255, {%r285, %r290};
	mov.b64 	%fd70, %rd255;
	mov.b64 	{%r296, %r301}, %rd295;
	// begin inline asm
	shfl.sync.down.b32 %r295, %r296, %r302, %r216, %r304;
	// end inline asm
	// begin inline asm
	shfl.sync.down.b32 %r300, %r301, %r302, %r216, %r304;
	// end inline asm
	mov.b64 	%rd75, {%r295, %r300};
	add.s32 	%r305, %r197, 16;
	setp.gt.s32 	%p137, %r305, %r216;
	mov.f64 	%fd241, %fd204;
	mov.u64 	%rd332, %rd295;
	@%p137 bra 	$L__BB2_90;
	setp.lt.f64 	%p138, %fd204, %fd70;
	mov.f64 	%fd241, %fd70;
	mov.u64 	%rd332, %rd75;
	@%p138 bra 	$L__BB2_90;
	setp.gt.f64 	%p139, %fd204, %fd70;
	mov.f64 	%fd241, %fd204;
	mov.u64 	%rd332, %rd295;
	@%p139 bra 	$L__BB2_90;
	setp.lt.s64 	%p140, %rd295, %rd75;
	selp.f64 	%fd241, %fd204, %fd70, %p140;
	min.s64 	%rd332, %rd295, %rd75;
$L__BB2_90:
	setp.ne.s32 	%p141, %r197, 0;
	@%p141 bra 	$L__BB2_92;
	shr.u32 	%r306, %r5, 1;
	and.b32  	%r307, %r306, 496;
	mov.u32 	%r308, _ZN6thrust24THRUST_300001_SM_1000_NS8cuda_cub4core6detail5shmemE;
	add.s32 	%r309, %r308, %r307;
	st.shared.f64 	[%r309+8], %fd241;
	st.shared.u64 	[%r309+16], %rd332;
$L__BB2_92:
	bar.sync 	0;
	setp.ne.s32 	%p142, %r5, 0;
	@%p142 bra 	$L__BB2_208;
	setp.lt.s32 	%p143, %r4, 33;
	mov.f64 	%fd206, %fd241;
	mov.u64 	%rd297, %rd332;
	@%p143 bra 	$L__BB2_97;
	ld.shared.f64 	%fd73, [_ZN6thrust24THRUST_300001_SM_1000_NS8cuda_cub4core6detail5shmemE+24];
	ld.shared.u64 	%rd78, [_ZN6thrust24THRUST_300001_SM_1000_NS8cuda_cub4core6detail5shmemE+32];
	setp.lt.f64 	%p144, %fd241, %fd73;
	mov.f64 	%fd206, %fd73;
	mov.u64 	%rd297, %rd78;
	@%p144 bra 	$L__BB2_97;
	setp.lt.f64 	%p145, %fd73, %fd241;
	mov.f64 	%fd206, %fd241;
	mov.u64 	%rd297, %rd332;
	@%p145 bra 	$L__BB2_97;
	setp.lt.s64 	%p146, %rd332, %rd78;
	selp.f64 	%fd206, %fd241, %fd73, %p146;
	min.s64 	%rd297, %rd332, %rd78;
$L__BB2_97:
	setp.lt.s32 	%p147, %r4, 65;
	mov.f64 	%fd207, %fd206;
	mov.u64 	%rd298, %rd297;
	@%p147 bra 	$L__BB2_101;
	ld.shared.f64 	%fd76, [_ZN6thrust24THRUST_300001_SM_1000_NS8cuda_cub4core6detail5shmemE+40];
	ld.shared.u64 	%rd81, [_ZN6thrust24THRUST_300001_SM_1000_NS8cuda_cub4core6detail5shmemE+48];
	setp.lt.f64 	%p148, %fd206, %fd76;
	mov.f64 	%fd207, %fd76;
	mov.u64 	%rd298, %rd81;
	@%p148 bra 	$L__BB2_101;
	setp.lt.f64 	%p149, %fd76, %fd206;
	mov.f64 	%fd207, %fd206;
	mov.u64 	%rd298, %rd297;
	@%p149 bra 	$L__BB2_101;
	setp.lt.s64 	%p150, %rd297, %rd81;
	selp.f64 	%fd207, %fd206, %fd76, %p150;
	min.s64 	%rd298, %rd297, %rd81;
$L__BB2_101:
	setp.lt.s32 	%p151, %r4, 97;
	mov.f64 	%fd208, %fd207;
	mov.u64 	%rd299, %rd298;
	@%p151 bra 	$L__BB2_105;
	ld.shared.f64 	%fd79, [_ZN6thrust24THRUST_300001_SM_1000_NS8cuda_cub4core6detail5shmemE+56];
	ld.shared.u64 	%rd84, [_ZN6thrust24THRUST_300001_SM_1000_NS8cuda_cub4core6detail5shmemE+64];
	setp.lt.f64 	%p152, %fd207, %fd79;
	mov.f64 	%fd208, %fd79;
	mov.u64 	%rd299, %rd84;
	@%p152 bra 	$L__BB2_105;
	setp.lt.f64 	%p153, %fd79, %fd207;
	mov.f64 	%fd208, %fd207;
	mov.u64 	%rd299, %rd298;
	@%p153 bra 	$L__BB2_105;
	setp.lt.s64 	%p154, %rd298, %rd84;
	selp.f64 	%fd208, %fd207, %fd79, %p154;
	min.s64 	%rd299, %rd298, %rd84;
$L__BB2_105:
	setp.lt.s32 	%p155, %r4, 129;
	mov.f64 	%fd209, %fd208;
	mov.u64 	%rd300, %rd299;
	@%p155 bra 	$L__BB2_109;
	ld.shared.f64 	%fd82, [_ZN6thrust24THRUST_300001_SM_1000_NS8cuda_cub4core6detail5shmemE+72];
	ld.shared.u64 	%rd87, [_ZN6thrust24THRUST_300001_SM_1000_NS8cuda_cub4core6detail5shmemE+80];
	setp.lt.f64 	%p156, %fd208, %fd82;
	mov.f64 	%fd209, %fd82;
	mov.u64 	%rd300, %rd87;
	@%p156 bra 	$L__BB2_109;
	setp.lt.f64 	%p157, %fd82, %fd208;
	mov.f64 	%fd209, %fd208;
	mov.u64 	%rd300, %rd299;
	@%p157 bra 	$L__BB2_109;
	setp.lt.s64 	%p158, %rd299, %rd87;
	selp.f64 	%fd209, %fd208, %fd82, %p158;
	min.s64 	%rd300, %rd299, %rd87;
$L__BB2_109:
	setp.lt.s32 	%p159, %r4, 161;
	mov.f64 	%fd210, %fd209;
	mov.u64 	%rd301, %rd300;
	@%p159 bra 	$L__BB2_113;
	ld.shared.f64 	%fd85, [_ZN6thrust24THRUST_300001_SM_1000_NS8cuda_cub4core6detail5shmemE+88];
	ld.shared.u64 	%rd90, [_ZN6thrust24THRUST_300001_SM_1000_NS8cuda_cub4core6detail5shmemE+96];
	setp.lt.f64 	%p160, %fd209, %fd85;
	mov.f64 	%fd210, %fd85;
	mov.u64 	%rd301, %rd90;
	@%p160 bra 	$L__BB2_113;
	setp.lt.f64 	%p161, %fd85, %fd209;
	mov.f64 	%fd210, %fd209;
	mov.u64 	%rd301, %rd300;
	@%p161 bra 	$L__BB2_113;
	setp.lt.s64 	%p162, %rd300, %rd90;
	selp.f64 	%fd210, %fd209, %fd85, %p162;
	min.s64 	%rd301, %rd300, %rd90;
$L__BB2_113:
	setp.lt.s32 	%p163, %r4, 193;
	mov.f64 	%fd211, %fd210;
	mov.u64 	%rd302, %rd301;
	@%p163 bra 	$L__BB2_117;
	ld.shared.f64 	%fd88, [_ZN6thrust24THRUST_300001_SM_1000_NS8cuda_cub4core6detail5shmemE+104];
	ld.shared.u64 	%rd93, [_ZN6thrust24THRUST_300001_SM_1000_NS8cuda_cub4core6detail5shmemE+112];
	setp.lt.f64 	%p164, %fd210, %fd88;
	mov.f64 	%fd211, %fd88;
	mov.u64 	%rd302, %rd93;
	@%p164 bra 	$L__BB2_117;
	setp.lt.f64 	%p165, %fd88, %fd210;
	mov.f64 	%fd211, %fd210;
	mov.u64 	%rd302, %rd301;
	@%p165 bra 	$L__BB2_117;
	setp.lt.s64 	%p166, %rd301, %rd93;
	selp.f64 	%fd211, %fd210, %fd88, %p166;
	min.s64 	%rd302, %rd301, %rd93;
$L__BB2_117:
	setp.lt.s32 	%p167, %r4, 225;
	mov.u64 	%rd332, %rd302;
	mov.f64 	%fd241, %fd211;
	@%p167 bra 	$L__BB2_208;
	ld.shared.f64 	%fd91, [_ZN6thrust24THRUST_300001_SM_1000_NS8cuda_cub4core6detail5shmemE+120];
	ld.shared.u64 	%rd96, [_ZN6thrust24THRUST_300001_SM_1000_NS8cuda_cub4core6detail5shmemE+128];
	setp.lt.f64 	%p168, %fd211, %fd91;
	mov.u64 	%rd332, %rd96;
	mov.f64 	%fd241, %fd91;
	@%p168 bra 	$L__BB2_208;
	setp.lt.f64 	%p169, %fd91, %fd211;
	mov.u64 	%rd332, %rd302;
	mov.f64 	%fd241, %fd211;
	@%p169 bra 	$L__BB2_208;
	setp.lt.s64 	%p170, %rd302, %rd96;
	selp.f64 	%fd241, %fd211, %fd91, %p170;
	min.s64 	%rd332, %rd302, %rd96;
	bra.uni 	$L__BB2_208;
$L__BB2_121:
	mov.u32 	%r35, %tid.x;
	cvt.s64.s32 	%rd185, %r2;
	add.s64 	%rd98, %rd182, %rd185;
	cvt.u64.u32 	%rd186, %r35;
	add.s64 	%rd187, %rd186, %rd185;
	cvta.to.global.u64 	%rd188, %rd181;
	shl.b64 	%rd189, %rd187, 3;
	add.s64 	%rd190, %rd188, %rd189;
	ld.global.f64 	%fd170, [%rd190];
	add.s32 	%r69, %r35, 256;
	cvt.u64.u32 	%rd191, %r69;
	ld.global.f64 	%fd171, [%rd190+2048];
	add.s32 	%r70, %r35, 512;
	cvt.u64.u32 	%rd192, %r70;
	ld.global.f64 	%fd172, [%rd190+4096];
	add.s32 	%r71, %r35, 768;
	cvt.u64.u32 	%rd193, %r71;
	ld.global.f64 	%fd173, [%rd190+6144];
	or.b32  	%r72, %r35, 1024;
	cvt.u64.u32 	%rd99, %r72;
	add.s64 	%rd320, %rd98, %rd99;
	ld.global.f64 	%fd229, [%rd190+8192];
	setp.geu.f64 	%p2, %fd170, %fd171;
	selp.f64 	%fd174, %fd170, %fd171, %p2;
	selp.b64 	%rd194, %rd186, %rd191, %p2;
	setp.geu.f64 	%p3, %fd174, %fd172;
	selp.f64 	%fd175, %fd174, %fd172, %p3;
	selp.b64 	%rd195, %rd194, %rd192, %p3;
	setp.geu.f64 	%p4, %fd175, %fd173;
	selp.f64 	%fd94, %fd175, %fd173, %p4;
	selp.b64 	%rd101, %rd195, %rd193, %p4;
	setp.lt.f64 	%p5, %fd94, %fd229;
	@%p5 bra 	$L__BB2_123;
	setp.lt.f64 	%p6, %fd229, %fd94;
	setp.lt.u64 	%p7, %rd101, %rd99;
	or.pred  	%p8, %p6, %p7;
	selp.f64 	%fd229, %fd94, %fd229, %p8;
	add.s64 	%rd196, %rd98, %rd101;
	selp.b64 	%rd320, %rd196, %rd320, %p8;
$L__BB2_123:
	setp.le.s32 	%p9, %r66, %r3;
	@%p9 bra 	$L__BB2_164;
	setp.ne.s32 	%p10, %r35, 0;
	@%p10 bra 	$L__BB2_126;
	atom.global.add.u32 	%r73, [%rd1+4], 1280;
	add.s32 	%r74, %r73, %r3;
	st.shared.u32 	[_ZN6thrust24THRUST_300001_SM_1000_NS8cuda_cub4core6detail5shmemE+152], %r74;
$L__BB2_126:
	bar.sync 	0;
	ld.shared.u32 	%r427, [_ZN6thrust24THRUST_300001_SM_1000_NS8cuda_cub4core6detail5shmemE+152];
	add.s32 	%r75, %r427, 1280;
	setp.gt.s32 	%p11, %r75, %r66;
	@%p11 bra 	$L__BB2_141;
	mov.f64 	%fd213, %fd229;
$L__BB2_128:
	cvt.s64.s32 	%rd197, %r427;
	add.s64 	%rd198, %rd186, %rd197;
	cvta.to.global.u64 	%rd199, %rd181;
	shl.b64 	%rd200, %rd198, 3;
	add.s64 	%rd201, %rd199, %rd200;
	add.s64 	%rd106, %rd198, %rd182;
	ld.global.f64 	%fd214, [%rd201];
	ld.global.f64 	%fd215, [%rd201+2048];
	ld.global.f64 	%fd216, [%rd201+4096];
	ld.global.f64 	%fd217, [%rd201+6144];
	ld.global.f64 	%fd229, [%rd201+8192];
	setp.lt.f64 	%p12, %fd213, %fd214;
	mov.u64 	%rd305, %rd106;
	@%p12 bra 	$L__BB2_130;
	setp.lt.f64 	%p13, %fd214, %fd213;
	setp.lt.s64 	%p14, %rd320, %rd106;
	or.pred  	%p15, %p13, %p14;
	selp.f64 	%fd214, %fd213, %fd214, %p15;
	selp.b64 	%rd305, %rd320, %rd106, %p15;
$L__BB2_130:
	add.s64 	%rd306, %rd106, 256;
	setp.lt.f64 	%p16, %fd214, %fd215;
	@%p16 bra 	$L__BB2_132;
	setp.lt.f64 	%p17, %fd215, %fd214;
	setp.lt.s64 	%p18, %rd305, %rd306;
	or.pred  	%p19, %p17, %p18;
	selp.f64 	%fd215, %fd214, %fd215, %p19;
	selp.b64 	%rd306, %rd305, %rd306, %p19;
$L__BB2_132:
	add.s64 	%rd207, %rd198, %rd182;
	add.s64 	%rd307, %rd207, 512;
	setp.lt.f64 	%p20, %fd215, %fd216;
	@%p20 bra 	$L__BB2_134;
	setp.lt.f64 	%p21, %fd216, %fd215;
	setp.lt.s64 	%p22, %rd306, %rd307;
	or.pred  	%p23, %p21, %p22;
	selp.f64 	%fd216, %fd215, %fd216, %p23;
	selp.b64 	%rd307, %rd306, %rd307, %p23;
$L__BB2_134:
	cvt.s64.s32 	%rd208, %r427;
	add.s64 	%rd209, %rd186, %rd208;
	add.s64 	%rd210, %rd209, %rd182;
	add.s64 	%rd308, %rd210, 768;
	setp.lt.f64 	%p24, %fd216, %fd217;
	@%p24 bra 	$L__BB2_136;
	setp.lt.f64 	%p25, %fd217, %fd216;
	setp.lt.s64 	%p26, %rd307, %rd308;
	or.pred  	%p27, %p25, %p26;
	selp.f64 	%fd217, %fd216, %fd217, %p27;
	selp.b64 	%rd308, %rd307, %rd308, %p27;
$L__BB2_136:
	add.s64 	%rd320, %rd210, 1024;
	setp.lt.f64 	%p28, %fd217, %fd229;
	@%p28 bra 	$L__BB2_138;
	setp.lt.f64 	%p29, %fd229, %fd217;
	setp.lt.s64 	%p30, %rd308, %rd320;
	or.pred  	%p31, %p29, %p30;
	selp.f64 	%fd229, %fd217, %fd229, %p31;
	selp.b64 	%rd320, %rd308, %rd320, %p31;
$L__BB2_138:
	setp.ne.s32 	%p32, %r35, 0;
	bar.sync 	0;
	@%p32 bra 	$L__BB2_140;
	atom.global.add.u32 	%r76, [%rd1+4], 1280;
	add.s32 	%r77, %r76, %r3;
	st.shared.u32 	[_ZN6thrust24THRUST_300001_SM_1000_NS8cuda_cub4core6detail5shmemE+152], %r77;
$L__BB2_140:
	bar.sync 	0;
	ld.shared.u32 	%r427, [_ZN6thrust24THRUST_300001_SM_1000_NS8cuda_cub4core6detail5shmemE+152];
	add.s32 	%r78, %r427, 1280;
	setp.le.s32 	%p33, %r78, %r66;
	mov.f64 	%fd213, %fd229;
	@%p33 bra 	$L__BB2_128;
$L__BB2_141:
	setp.le.s32 	%p34, %r66, %r427;
	@%p34 bra 	$L__BB2_164;
	sub.s32 	%r40, %r66, %r427;
	setp.ge.s32 	%p35, %r35, %r40;
	@%p35 bra 	$L__BB2_164;
	cvta.to.global.u64 	%rd122, %rd181;
	not.b32 	%r79, %r35;
	add.s32 	%r80, %r66, %r79;
	sub.s32 	%r41, %r80, %r427;
	and.b32  	%r81, %r41, 768;
	setp.eq.s32 	%p36, %r81, 768;
	mov.u32 	%r431, %r35;
	@%p36 bra 	$L__BB2_149;
	add.s32 	%r429, %r35, %r427;
	shr.u32 	%r82, %r41, 8;
	add.s32 	%r83, %r82, 1;
	and.b32  	%r84, %r83, 3;
	neg.s32 	%r428, %r84;
	mov.u32 	%r431, %r35;
$L__BB2_145:
	.pragma "nounroll";
	mov.u64 	%rd123, %rd320;
	mov.f64 	%fd114, %fd229;
	cvt.s64.s32 	%rd215, %r429;
	add.s64 	%rd124, %rd182, %rd215;
	mul.wide.s32 	%rd216, %r429, 8;
	add.s64 	%rd217, %rd122, %rd216;
	ld.global.f64 	%fd115, [%rd217];
	setp.lt.f64 	%p37, %fd114, %fd115;
	mov.f64 	%fd229, %fd115;
	mov.u64 	%rd320, %rd124;
	@%p37 bra 	$L__BB2_148;
	setp.lt.f64 	%p38, %fd115, %fd114;
	mov.f64 	%fd229, %fd114;
	mov.u64 	%rd320, %rd123;
	@%p38 bra 	$L__BB2_148;
	setp.lt.s64 	%p39, %rd123, %rd124;
	selp.f64 	%fd229, %fd114, %fd115, %p39;
	min.s64 	%rd320, %rd123, %rd124;
$L__BB2_148:
	add.s32 	%r431, %r431, 256;
	add.s32 	%r429, %r429, 256;
	add.s32 	%r428, %r428, 1;
	setp.ne.s32 	%p40, %r428, 0;
	@%p40 bra 	$L__BB2_145;
$L__BB2_149:
	setp.lt.u32 	%p41, %r41, 768;
	@%p41 bra 	$L__BB2_164;
	add.s32 	%r432, %r431, %r427;
	add.s32 	%r435, %r432, 256;
	add.s32 	%r434, %r432, 512;
	add.s32 	%r433, %r432, 768;
	add.s64 	%rd129, %rd122, 4096;
$L__BB2_151:
	cvt.s64.s32 	%rd218, %r435;
	add.s64 	%rd131, %rd182, %rd218;
	cvt.s64.s32 	%rd219, %r434;
	add.s64 	%rd132, %rd182, %rd219;
	cvt.s64.s32 	%rd220, %r433;
	add.s64 	%rd133, %rd182, %rd220;
	cvt.s64.s32 	%rd221, %r432;
	mul.wide.s32 	%rd222, %r432, 8;
	add.s64 	%rd134, %rd129, %rd222;
	add.s64 	%rd135, %rd182, %rd221;
	ld.global.f64 	%fd121, [%rd134+-4096];
	setp.lt.f64 	%p42, %fd229, %fd121;
	mov.f64 	%fd225, %fd121;
	mov.u64 	%rd316, %rd135;
	@%p42 bra 	$L__BB2_154;
	setp.lt.f64 	%p43, %fd121, %fd229;
	mov.f64 	%fd225, %fd229;
	mov.u64 	%rd316, %rd320;
	@%p43 bra 	$L__BB2_154;
	setp.lt.s64 	%p44, %rd320, %rd135;
	selp.f64 	%fd225, %fd229, %fd121, %p44;
	min.s64 	%rd316, %rd320, %rd135;
$L__BB2_154:
	ld.global.f64 	%fd124, [%rd134+-2048];
	setp.lt.f64 	%p45, %fd225, %fd124;
	mov.f64 	%fd226, %fd124;
	mov.u64 	%rd317, %rd131;
	@%p45 bra 	$L__BB2_157;
	setp.lt.f64 	%p46, %fd124, %fd225;
	mov.f64 	%fd226, %fd225;
	mov.u64 	%rd317, %rd316;
	@%p46 bra 	$L__BB2_157;
	setp.lt.s64 	%p47, %rd316, %rd131;
	selp.f64 	%fd226, %fd225, %fd124, %p47;
	min.s64 	%rd317, %rd316, %rd131;
$L__BB2_157:
	ld.global.f64 	%fd127, [%rd134];
	setp.lt.f64 	%p48, %fd226, %fd127;
	mov.f64 	%fd227, %fd127;
	mov.u64 	%rd318, %rd132;
	@%p48 bra 	$L__BB2_160;
	setp.lt.f64 	%p49, %fd127, %fd226;
	mov.f64 	%fd227, %fd226;
	mov.u64 	%rd318, %rd317;
	@%p49 bra 	$L__BB2_160;
	setp.lt.s64 	%p50, %rd317, %rd132;
	selp.f64 	%fd227, %fd226, %fd127, %p50;
	min.s64 	%rd318, %rd317, %rd132;
$L__BB2_160:
	ld.global.f64 	%fd130, [%rd134+2048];
	setp.lt.f64 	%p51, %fd227, %fd130;
	mov.f64 	%fd229, %fd130;
	mov.u64 	%rd320, %rd133;
	@%p51 bra 	$L__BB2_163;
	setp.lt.f64 	%p52, %fd130, %fd227;
	mov.f64 	%fd229, %fd227;
	mov.u64 	%rd320, %rd318;
	@%p52 bra 	$L__BB2_163;
	setp.lt.s64 	%p53, %rd318, %rd133;
	selp.f64 	%fd229, %fd227, %fd130, %p53;
	min.s64 	%rd320, %rd318, %rd133;
$L__BB2_163:
	add.s32 	%r431, %r431, 1024;
	add.s32 	%r435, %r435, 1024;
	add.s32 	%r434, %r434, 1024;
	add.s32 	%r433, %r433, 1024;
	add.s32 	%r432, %r432, 1024;
	setp.lt.s32 	%p54, %r431, %r40;
	@%p54 bra 	$L__BB2_151;
$L__BB2_164:
	// begin inline asm
	mov.u32 %r85, %laneid;
	// end inline asm
	mov.b64 	%rd223, %fd229;
	mov.b64 	{%r87, %r92}, %rd223;
	mov.b32 	%r103, 1;
	mov.b32 	%r104, 31;
	mov.b32 	%r105, -1;
	// begin inline asm
	shfl.sync.down.b32 %r86, %r87, %r103, %r104, %r105;
	// end inline asm
	// begin inline asm
	shfl.sync.down.b32 %r91, %r92, %r103, %r104, %r105;
	// end inline asm
	mov.b64 	%rd224, {%r86, %r91};
	mov.b64 	%fd134, %rd224;
	mov.b64 	{%r97, %r102}, %rd320;
	// begin inline asm
	shfl.sync.down.b32 %r96, %r97, %r103, %r104, %r105;
	// end inline asm
	// begin inline asm
	shfl.sync.down.b32 %r101, %r102, %r103, %r104, %r105;
	// end inline asm
	mov.b64 	%rd145, {%r96, %r101};
	setp.gt.s32 	%p55, %r85, 30;
	mov.f64 	%fd230, %fd229;
	mov.u64 	%rd321, %rd320;
	@%p55 bra 	$L__BB2_168;
	setp.lt.f64 	%p56, %fd229, %fd134;
	mov.f64 	%fd230, %fd134;
	mov.u64 	%rd321, %rd145;
	@%p56 bra 	$L__BB2_168;
	setp.gt.f64 	%p57, %fd229, %fd134;
	mov.f64 	%fd230, %fd229;
	mov.u64 	%rd321, %rd320;
	@%p57 bra 	$L__BB2_168;
	setp.lt.s64 	%p58, %rd320, %rd145;
	selp.f64 	%fd230, %fd229, %fd134, %p58;
	min.s64 	%rd321, %rd320, %rd145;
$L__BB2_168:
	mov.b64 	%rd225, %fd230;
	mov.b64 	{%r107, %r112}, %rd225;
	mov.b32 	%r123, 2;
	mov.b32 	%r124, 31;
	mov.b32 	%r125, -1;
	// begin inline asm
	shfl.sync.down.b32 %r106, %r107, %r123, %r124, %r125;
	// end inline asm
	// begin inline asm
	shfl.sync.down.b32 %r111, %r112, %r123, %r124, %r125;
	// end inline asm
	mov.b64 	%rd226, {%r106, %r111};
	mov.b64 	%fd137, %rd226;
	mov.b64 	{%r117, %r122}, %rd321;
	// begin inline asm
	shfl.sync.down.b32 %r116, %r117, %r123, %r124, %r125;
	// end inline asm
	// begin inline asm
	shfl.sync.down.b32 %r121, %r122, %r123, %r124, %r125;
	// end inline asm
	mov.b64 	%rd148, {%r116, %r121};
	setp.gt.s32 	%p59, %r85, 29;
	mov.f64 	%fd231, %fd230;
	mov.u64 	%rd322, %rd321;
	@%p59 bra 	$L__BB2_172;
	setp.lt.f64 	%p60, %fd230, %fd137;
	mov.f64 	%fd231, %fd137;
	mov.u64 	%rd322, %rd148;
	@%p60 bra 	$L__BB2_172;
	setp.gt.f64 	%p61, %fd230, %fd137;
	mov.f64 	%fd231, %fd230;
	mov.u64 	%rd322, %rd321;
	@%p61 bra 	$L__BB2_172;
	setp.lt.s64 	%p62, %rd321, %rd148;
	selp.f64 	%fd231, %fd230, %fd137, %p62;
	min.s64 	%rd322, %rd321, %rd148;
$L__BB2_172:
	mov.b64 	%rd227, %fd231;
	mov.b64 	{%r127, %r132}, %rd227;
	mov.b32 	%r143, 4;
	mov.b32 	%r144, 31;
	mov.b32 	%r145, -1;
	// begin inline asm
	shfl.sync.down.b32 %r126, %r127, %r143, %r144, %r145;
	// end inline asm
	// begin inline asm
	shfl.sync.down.b32 %r131, %r132, %r143, %r144, %r145;
	// end inline asm
	mov.b64 	%rd228, {%r126, %r131};
	mov.b64 	%fd140, %rd228;
	mov.b64 	{%r137, %r142}, %rd322;
	// begin inline asm
	shfl.sync.down.b32 %r136, %r137, %r143, %r144, %r145;
	// end inline asm
	// begin inline asm
	shfl.sync.down.b32 %r141, %r142, %r143, %r144, %r145;
	// end inline asm
	mov.b64 	%rd151, {%r136, %r141};
	setp.gt.s32 	%p63, %r85, 27;
	mov.f64 	%fd232, %fd231;
	mov.u64 	%rd323, %rd322;
	@%p63 bra 	$L__BB2_176;
	setp.lt.f64 	%p64, %fd231, %fd140;
	mov.f64 	%fd232, %fd140;
	mov.u64 	%rd323, %rd151;
	@%p64 bra 	$L__BB2_176;
	setp.gt.f64 	%p65, %fd231, %fd140;
	mov.f64 	%fd232, %fd231;
	mov.u64 	%rd323, %rd322;
	@%p65 bra 	$L__BB2_176;
	setp.lt.s64 	%p66, %rd322, %rd151;
	selp.f64 	%fd232, %fd231, %fd140, %p66;
	min.s64 	%rd323, %rd322, %rd151;
$L__BB2_176:
	mov.b64 	%rd229, %fd232;
	mov.b64 	{%r147, %r152}, %rd229;
	mov.b32 	%r163, 8;
	mov.b32 	%r164, 31;
	mov.b32 	%r165, -1;
	// begin inline asm
	shfl.sync.down.b32 %r146, %r147, %r163, %r164, %r165;
	// end inline asm
	// begin inline asm
	shfl.sync.down.b32 %r151, %r152, %r163, %r164, %r165;
	// end inline asm
	mov.b64 	%rd230, {%r146, %r151};
	mov.b64 	%fd143, %rd230;
	mov.b64 	{%r157, %r162}, %rd323;
	// begin inline asm
	shfl.sync.down.b32 %r156, %r157, %r163, %r164, %r165;
	// end inline asm
	// begin inline asm
	shfl.sync.down.b32 %r161, %r162, %r163, %r164, %r165;
	// end inline asm
	mov.b64 	%rd154, {%r156, %r161};
	setp.gt.s32 	%p67, %r85, 23;
	mov.f64 	%fd233, %fd232;
	mov.u64 	%rd324, %rd323;
	@%p67 bra 	$L__BB2_180;
	setp.lt.f64 	%p68, %fd232, %fd143;
	mov.f64 	%fd233, %fd143;
	mov.u64 	%rd324, %rd154;
	@%p68 bra 	$L__BB2_180;
	setp.gt.f64 	%p69, %fd232, %fd143;
	mov.f64 	%fd233, %fd232;
	mov.u64 	%rd324, %rd323;
	@%p69 bra 	$L__BB2_180;
	setp.lt.s64 	%p70, %rd323, %rd154;
	selp.f64 	%fd233, %fd232, %fd143, %p70;
	min.s64 	%rd324, %rd323, %rd154;
$L__BB2_180:
	mov.b64 	%rd231, %fd233;
	mov.b64 	{%r167, %r172}, %rd231;
	mov.b32 	%r183, 16;
	mov.b32 	%r184, 31;
	mov.b32 	%r185, -1;
	// begin inline asm
	shfl.sync.down.b32 %r166, %r167, %r183, %r184, %r185;
	// end inline asm
	// begin inline asm
	shfl.sync.down.b32 %r171, %r172, %r183, %r184, %r185;
	// end inline asm
	mov.b64 	%rd232, {%r166, %r171};
	mov.b64 	%fd146, %rd232;
	mov.b64 	{%r177, %r182}, %rd324;
	// begin inline asm
	shfl.sync.down.b32 %r176, %r177, %r183, %r184, %r185;
	// end inline asm
	// begin inline asm
	shfl.sync.down.b32 %r181, %r182, %r183, %r184, %r185;
	// end inline asm
	mov.b64 	%rd157, {%r176, %r181};
	setp.gt.s32 	%p71, %r85, 15;
	mov.f64 	%fd241, %fd233;
	mov.u64 	%rd332, %rd324;
	@%p71 bra 	$L__BB2_184;
	setp.lt.f64 	%p72, %fd233, %fd146;
	mov.f64 	%fd241, %fd146;
	mov.u64 	%rd332, %rd157;
	@%p72 bra 	$L__BB2_184;
	setp.gt.f64 	%p73, %fd233, %fd146;
	mov.f64 	%fd241, %fd233;
	mov.u64 	%rd332, %rd324;
	@%p73 bra 	$L__BB2_184;
	setp.lt.s64 	%p74, %rd324, %rd157;
	selp.f64 	%fd241, %fd233, %fd146, %p74;
	min.s64 	%rd332, %rd324, %rd157;
$L__BB2_184:
	setp.ne.s32 	%p75, %r85, 0;
	@%p75 bra 	$L__BB2_186;
	shr.u32 	%r186, %r35, 1;
	and.b32  	%r187, %r186, 496;
	mov.u32 	%r188, _ZN6thrust24THRUST_300001_SM_1000_NS8cuda_cub4core6detail5shmemE;
	add.s32 	%r189, %r188, %r187;
	st.shared.f64 	[%r189+8], %fd241;
	st.shared.u64 	[%r189+16], %rd332;
$L__BB2_186:
	bar.sync 	0;
	setp.ne.s32 	%p76, %r35, 0;
	@%p76 bra 	$L__BB2_208;
	ld.shared.f64 	%fd149, [_ZN6thrust24THRUST_300001_SM_1000_NS8cuda_cub4core6detail5shmemE+24];
	ld.shared.u64 	%rd160, [_ZN6thrust24THRUST_300001_SM_1000_NS8cuda_cub4core6detail5shmemE+32];
	setp.lt.f64 	%p77, %fd241, %fd149;
	mov.f64 	%fd235, %fd149;
	mov.u64 	%rd326, %rd160;
	@%p77 bra 	$L__BB2_190;
	setp.lt.f64 	%p78, %fd149, %fd241;
	mov.f64 	%fd235, %fd241;
	mov.u64 	%rd326, %rd332;
	@%p78 bra 	$L__BB2_190;
	setp.lt.s64 	%p79, %rd332, %rd160;
	selp.f64 	%fd235, %fd241, %fd149, %p79;
	min.s64 	%rd326, %rd332, %rd160;
$L__BB2_190:
	ld.shared.f64 	%fd152, [_ZN6thrust24THRUST_300001_SM_1000_NS8cuda_cub4core6detail5shmemE+40];
	ld.shared.u64 	%rd163, [_ZN6thrust24THRUST_300001_SM_1000_NS8cuda_cub4core6detail5shmemE+48];
	setp.lt.f64 	%p80, %fd235, %fd152;
	mov.f64 	%fd236, %fd152;
	mov.u64 	%rd327, %rd163;
	@%p80 bra 	$L__BB2_193;
	setp.lt.f64 	%p81, %fd152, %fd235;
	mov.f64 	%fd236, %fd235;
	mov.u64 	%rd327, %rd326;
	@%p81 bra 	$L__BB2_193;
	setp.lt.s64 	%p82, %rd326, %rd163;
	selp.f64 	%fd236, %fd235, %fd152, %p82;
	min.s64 	%rd327, %rd326, %rd163;
$L__BB2_193:
	ld.shared.f64 	%fd155, [_ZN6thrust24THRUST_300001_SM_1000_NS8cuda_cub4core6detail5shmemE+56];
	ld.shared.u64 	%rd166, [_ZN6thrust24THRUST_300001_SM_1000_NS8cuda_cub4core6detail5shmemE+64];
	setp.lt.f64 	%p83, %fd236, %fd155;
	mov.f64 	%fd237, %fd155;
	mov.u64 	%rd328, %rd166;
	@%p83 bra 	$L__BB2_196;
	setp.lt.f64 	%p84, %fd155, %fd236;
	mov.f64 	%fd237, %fd236;
	mov.u64 	%rd328, %rd327;
	@%p84 bra 	$L__BB2_196;
	setp.lt.s64 	%p85, %rd327, %rd166;
	selp.f64 	%fd237, %fd236, %fd155, %p85;
	min.s64 	%rd328, %rd327, %rd166;
$L__BB2_196:
	ld.shared.f64 	%fd158, [_ZN6thrust24THRUST_300001_SM_1000_NS8cuda_cub4core6detail5shmemE+72];
	ld.shared.u64 	%rd169, [_ZN6thrust24THRUST_300001_SM_1000_NS8cuda_cub4core6detail5shmemE+80];
	setp.lt.f64 	%p86, %fd237, %fd158;
	mov.f64 	%fd238, %fd158;
	mov.u64 	%rd329, %rd169;
	@%p86 bra 	$L__BB2_199;
	setp.lt.f64 	%p87, %fd158, %fd237;
	mov.f64 	%fd238, %fd237;
	mov.u64 	%rd329, %rd328;
	@%p87 bra 	$L__BB2_199;
	setp.lt.s64 	%p88, %rd328, %rd169;
	selp.f64 	%fd238, %fd237, %fd158, %p88;
	min.s64 	%rd329, %rd328, %rd169;
$L__BB2_199:
	ld.shared.f64 	%fd161, [_ZN6thrust24THRUST_300001_SM_1000_NS8cuda_cub4core6detail5shmemE+88];
	ld.shared.u64 	%rd172, [_ZN6thrust24THRUST_300001_SM_1000_NS8cuda_cub4core6detail5shmemE+96];
	setp.lt.f64 	%p89, %fd238, %fd161;
	mov.f64 	%fd239, %fd161;
	mov.u64 	%rd330, %rd172;
	@%p89 bra 	$L__BB2_202;
	setp.lt.f64 	%p90, %fd161, %fd238;
	mov.f64 	%fd239, %fd238;
	mov.u64 	%rd330, %rd329;
	@%p90 bra 	$L__BB2_202;
	setp.lt.s64 	%p91, %rd329, %rd172;
	selp.f64 	%fd239, %fd238, %fd161, %p91;
	min.s64 	%rd330, %rd329, %rd172;
$L__BB2_202:
	ld.shared.f64 	%fd164, [_ZN6thrust24THRUST_300001_SM_1000_NS8cuda_cub4core6detail5shmemE+104];
	ld.shared.u64 	%rd175, [_ZN6thrust24THRUST_300001_SM_1000_NS8cuda_cub4core6detail5shmemE+112];
	setp.lt.f64 	%p92, %fd239, %fd164;
	mov.f64 	%fd240, %fd164;
	mov.u64 	%rd331, %rd175;
	@%p92 bra 	$L__BB2_205;
	setp.lt.f64 	%p93, %fd164, %fd239;
	mov.f64 	%fd240, %fd239;
	mov.u64 	%rd331, %rd330;
	@%p93 bra 	$L__BB2_205;
	setp.lt.s64 	%p94, %rd330, %rd175;
	selp.f64 	%fd240, %fd239, %fd164, %p94;
	min.s64 	%rd331, %rd330, %rd175;
$L__BB2_205:
	ld.shared.f64 	%fd167, [_ZN6thrust24THRUST_300001_SM_1000_NS8cuda_cub4core6detail5shmemE+120];
	ld.shared.u64 	%rd178, [_ZN6thrust24THRUST_300001_SM_1000_NS8cuda_cub4core6detail5shmemE+128];
	setp.lt.f64 	%p95, %fd240, %fd167;
	mov.u64 	%rd332, %rd178;
	mov.f64 	%fd241, %fd167;
	@%p95 bra 	$L__BB2_208;
	setp.lt.f64 	%p96, %fd167, %fd240;
	mov.u64 	%rd332, %rd331;
	mov.f64 	%fd241, %fd240;
	@%p96 bra 	$L__BB2_208;
	setp.lt.s64 	%p97, %rd331, %rd178;
	selp.f64 	%fd241, %fd240, %fd167, %p97;
	min.s64 	%rd332, %rd331, %rd178;
$L__BB2_208:
	mov.u32 	%r415, %tid.x;
	setp.ne.s32 	%p214, %r415, 0;
	@%p214 bra 	$L__BB2_210;
	ld.param.u64 	%rd269, [_ZN6thrust24THRUST_300001_SM_1000_NS8cuda_cub4core6detail13_kernel_agentINS1_8__reduce11ReduceAgentINS0_12zip_iteratorIN4cuda3std3__45tupleIJNS0_10device_ptrIdEENS0_17counting_iteratorIlNS0_11use_defaultESF_SF_EEEEEEEPNSB_IJdlEEESJ_iNS1_9__extrema9arg_max_fIdlNSA_4lessIdEEEEEEJSI_SK_iN3cub18CUB_300001_SM_100013GridEvenShareIiEENSS_9GridQueueIjEESP_EEEvDpT0__param_1];
	cvta.to.global.u64 	%rd266, %rd269;
	mul.wide.u32 	%rd267, %r1, 16;
	add.s64 	%rd268, %rd266, %rd267;
	st.global.f64 	[%rd268], %fd241;
	st.global.u64 	[%rd268+8], %rd332;
$L__BB2_210:
	ret;

}
	// .globl	_ZN6thrust24THRUST_300001_SM_1000_NS8cuda_cub4core6detail13_kernel_agentINS1_8__reduce10DrainAgentIiEEJN3cub18CUB_300001_SM_10009GridQueueIjEEiEEEvDpT0_
.visible .entry _ZN6thrust24THRUST_300001_SM_1000_NS8cuda_cub4core6detail13_kernel_agentINS1_8__reduce10DrainAgentIiEEJN3cub18CUB_300001_SM_10009GridQueueIjEEiEEEvDpT0_(
	.param .align 8 .b8 _ZN6thrust24THRUST_300001_SM_1000_NS8cuda_cub4core6detail13_kernel_agentINS1_8__reduce10DrainAgentIiEEJN3cub18CUB_300001_SM_10009GridQueueIjEEiEEEvDpT0__param_0[8],
	.param .u32 _ZN6thrust24THRUST_300001_SM_1000_NS8cuda_cub4core6detail13_kernel_agentINS1_8__reduce10DrainAgentIiEEJN3cub18CUB_300001_SM_10009GridQueueIjEEiEEEvDpT0__param_1
)
.maxntid 1
{
	.reg .b32 	%r<3>;
	.reg .b64 	%rd<3>;

	ld.param.u64 	%rd1, [_ZN6thrust24THRUST_300001_SM_1000_NS8cuda_cub4core6detail13_kernel_agentINS1_8__reduce10DrainAgentIiEEJN3cub18CUB_300001_SM_10009GridQueueIjEEiEEEvDpT0__param_0];
	ld.param.u32 	%r1, [_ZN6thrust24THRUST_300001_SM_1000_NS8cuda_cub4core6detail13_kernel_agentINS1_8__reduce10DrainAgentIiEEJN3cub18CUB_300001_SM_10009GridQueueIjEEiEEEvDpT0__param_1];
	cvta.to.global.u64 	%rd2, %rd1;
	st.global.u32 	[%rd2], %r1;
	mov.b32 	%r2, 0;
	st.global.u32 	[%rd2+4], %r2;
	ret;

}
	// .globl	_ZN6thrust24THRUST_300001_SM_1000_NS8cuda_cub4core6detail13_kernel_agentINS1_8__reduce11ReduceAgentIPN4cuda3std3__45tupleIJdlEEESC_SB_iNS1_9__extrema9arg_max_fIdlNS9_4lessIdEEEEEEJSC_SC_iSH_EEEvDpT0_
.visible .entry _ZN6thrust24THRUST_300001_SM_1000_NS8cuda_cub4core6detail13_kernel_agentINS1_8__reduce11ReduceAgentIPN4cuda3std3__45tupleIJdlEEESC_SB_iNS1_9__extrema9arg_max_fIdlNS9_4lessIdEEEEEEJSC_SC_iSH_EEEvDpT0_(
	.param .u64 .ptr .align 1 _ZN6thrust24THRUST_300001_SM_1000_NS8cuda_cub4core6detail13_kernel_agentINS1_8__reduce11ReduceAgentIPN4cuda3std3__45tupleIJdlEEESC_SB_iNS1_9__extrema9arg_max_fIdlNS9_4lessIdEEEEEEJSC_SC_iSH_EEEvDpT0__param_0,
	.param .u64 .ptr .align 1 _ZN6thrust24THRUST_300001_SM_1000_NS8cuda_cub4core6detail13_kernel_agentINS1_8__reduce11ReduceAgentIPN4cuda3std3__45tupleIJdlEEESC_SB_iNS1_9__extrema9arg_max_fIdlNS9_4lessIdEEEEEEJSC_SC_iSH_EEEvDpT0__param_1,
	.param .u32 _ZN6thrust24THRUST_300001_SM_1000_NS8cuda_cub4core6detail13_kernel_agentINS1_8__reduce11ReduceAgentIPN4cuda3std3__45tupleIJdlEEESC_SB_iNS1_9__extrema9arg_max_fIdlNS9_4lessIdEEEEEEJSC_SC_iSH_EEEvDpT0__param_2,
	.param .align 1 .b8 _ZN6thrust24THRUST_300001_SM_1000_NS8cuda_cub4core6detail13_kernel_agentINS1_8__reduce11ReduceAgentIPN4cuda3std3__45tupleIJdlEEESC_SB_iNS1_9__extrema9arg_max_fIdlNS9_4lessIdEEEEEEJSC_SC_iSH_EEEvDpT0__param_3[1]
)
.maxntid 256
{
	.reg .pred 	%p<222>;
	.reg .b32 	%r<390>;
	.reg .b64 	%rd<387>;
	.reg .b64 	%fd<248>;

	ld.param.u64 	%rd186, [_ZN6thrust24THRUST_300001_SM_1000_NS8cuda_cub4core6detail13_kernel_agentINS1_8__reduce11ReduceAgentIPN4cuda3std3__45tupleIJdlEEESC_SB_iNS1_9__extrema9arg_max_fIdlNS9_4lessIdEEEEEEJSC_SC_iSH_EEEvDpT0__param_0];
	ld.param.u32 	%r37, [_ZN6thrust24THRUST_300001_SM_1000_NS8cuda_cub4core6detail13_kernel_agentINS1_8__reduce11ReduceAgentIPN4cuda3std3__45tupleIJdlEEESC_SB_iNS1_9__extrema9arg_max_fIdlNS9_4lessIdEEEEEEJSC_SC_iSH_EEEvDpT0__param_2];
	setp.eq.s32 	%p1, %r37, 0;
	@%p1 bra 	$L__BB4_211;
	setp.gt.s32 	%p2, %r37, 1279;
	@%p2 bra 	$L__BB4_121;
	mov.u32 	%r1, %tid.x;
	setp.ge.s32 	%p105, %r1, %r37;
	mov.f64 	%fd191, 0d0000000000000000;
	mov.b64 	%rd329, 0;
	mov.u32 	%r380, %r1;
	@%p105 bra 	$L__BB4_4;
	mul.wide.u32 	%rd273, %r1, 16;
	add.s64 	%rd270, %rd186, %rd273;
	// begin inline asm
	ld.global.nc.u64 %rd269, [%rd270];
	// end inline asm
	add.s64 	%rd272, %rd270, 8;
	// begin inline asm
	ld.global.nc.u64 %rd329, [%rd272];
	// end inline asm
	mov.b64 	%fd191, %rd269;
	add.s32 	%r380, %r1, 256;
$L__BB4_4:
	setp.ge.s32 	%p106, %r380, %r37;
	@%p106 bra 	$L__BB4_25;
	not.b32 	%r153, %r380;
	add.s32 	%r4, %r37, %r153;
	and.b32  	%r154, %r4, 768;
	setp.eq.s32 	%p107, %r154, 768;
	@%p107 bra 	$L__BB4_11;
	mul.wide.u32 	%rd275, %r380, 16;
	add.s64 	%rd320, %rd186, %rd275;
	shr.u32 	%r155, %r4, 8;
	add.s32 	%r156, %r155, 1;
	and.b32  	%r157, %r156, 3;
	neg.s32 	%r378, %r157;
$L__BB4_7:
	.pragma "nounroll";
	mov.u64 	%rd5, %rd329;
	mov.f64 	%fd3, %fd191;
	// begin inline asm
	ld.global.nc.u64 %rd276, [%rd320];
	// end inline asm
	add.s64 	%rd279, %rd320, 8;
	// begin inline asm
	ld.global.nc.u64 %rd278, [%rd279];
	// end inline asm
	mov.b64 	%fd4, %rd276;
	setp.lt.f64 	%p108, %fd3, %fd4;
	mov.u64 	%rd329, %rd278;
	mov.f64 	%fd191, %fd4;
	@%p108 bra 	$L__BB4_10;
	setp.gt.f64 	%p109, %fd3, %fd4;
	mov.u64 	%rd329, %rd5;
	mov.f64 	%fd191, %fd3;
	@%p109 bra 	$L__BB4_10;
	setp.lt.s64 	%p110, %rd5, %rd278;
	min.s64 	%rd329, %rd5, %rd278;
	selp.f64 	%fd191, %fd3, %fd4, %p110;
$L__BB4_10:
	add.s32 	%r380, %r380, 256;
	add.s64 	%rd320, %rd320, 4096;
	add.s32 	%r378, %r378, 1;
	setp.ne.s32 	%p111, %r378, 0;
	@%p111 bra 	$L__BB4_7;
$L__BB4_11:
	setp.lt.u32 	%p112, %r4, 768;
	@%p112 bra 	$L__BB4_25;
$L__BB4_12:
	mul.wide.s32 	%rd284, %r380, 16;
	add.s64 	%rd281, %rd186, %rd284;
	// begin inline asm
	ld.global.nc.u64 %rd280, [%rd281];
	// end inline asm
	add.s64 	%rd283, %rd281, 8;
	// begin inline asm
	ld.global.nc.u64 %rd282, [%rd283];
	// end inline asm
	mov.b64 	%fd10, %rd280;
	setp.lt.f64 	%p113, %fd191, %fd10;
	mov.u64 	%rd326, %rd282;
	mov.f64 	%fd188, %fd10;
	@%p113 bra 	$L__BB4_15;
	setp.gt.f64 	%p114, %fd191, %fd10;
	mov.u64 	%rd326, %rd329;
	mov.f64 	%fd188, %fd191;
	@%p114 bra 	$L__BB4_15;
	setp.lt.s64 	%p115, %rd329, %rd282;
	min.s64 	%rd326, %rd329, %rd282;
	selp.f64 	%fd188, %fd191, %fd10, %p115;
$L__BB4_15:
	add.s64 	%rd286, %rd281, 4096;
	// begin inline asm
	ld.global.nc.u64 %rd285, [%rd286];
	// end inline asm
	add.s64 	%rd288, %rd281, 4104;
	// begin inline asm
	ld.global.nc.u64 %rd287, [%rd288];
	// end inline asm
	mov.b64 	%fd13, %rd285;
	setp.lt.f64 	%p116, %fd188, %fd13;
	mov.u64 	%rd327, %rd287;
	mov.f64 	%fd189, %fd13;
	@%p116 bra 	$L__BB4_18;
	setp.gt.f64 	%p117, %fd188, %fd13;
	mov.u64 	%rd327, %rd326;
	mov.f64 	%fd189, %fd188;
	@%p117 bra 	$L__BB4_18;
	setp.lt.s64 	%p118, %rd326, %rd287;
	min.s64 	%rd327, %rd326, %rd287;
	selp.f64 	%fd189, %fd188, %fd13, %p118;
$L__BB4_18:
	add.s64 	%rd290, %rd281, 8192;
	// begin inline asm
	ld.global.nc.u64 %rd289, [%rd290];
	// end inline asm
	add.s64 	%rd292, %rd281, 8200;
	// begin inline asm
	ld.global.nc.u64 %rd291, [%rd292];
	// end inline asm
	mov.b64 	%fd16, %rd289;
	setp.lt.f64 	%p119, %fd189, %fd16;
	mov.u64 	%rd328, %rd291;
	mov.f64 	%fd190, %fd16;
	@%p119 bra 	$L__BB4_21;
	setp.gt.f64 	%p120, %fd189, %fd16;
	mov.u64 	%rd328, %rd327;
	mov.f64 	%fd190, %fd189;
	@%p120 bra 	$L__BB4_21;
	setp.lt.s64 	%p121, %rd327, %rd291;
	min.s64 	%rd328, %rd327, %rd291;
	selp.f64 	%fd190, %fd189, %fd16, %p121;
$L__BB4_21:
	add.s64 	%rd294, %rd281, 12288;
	// begin inline asm
	ld.global.nc.u64 %rd293, [%rd294];
	// end inline asm
	add.s64 	%rd296, %rd281, 12296;
	// begin inline asm
	ld.global.nc.u64 %rd295, [%rd296];
	// end inline asm
	mov.b64 	%fd19, %rd293;
	setp.lt.f64 	%p122, %fd190, %fd19;
	mov.u64 	%rd329, %rd295;
	mov.f64 	%fd191, %fd19;
	@%p122 bra 	$L__BB4_24;
	setp.gt.f64 	%p123, %fd190, %fd19;
	mov.u64 	%rd329, %rd328;
	mov.f64 	%fd191, %fd190;
	@%p123 bra 	$L__BB4_24;
	setp.lt.s64 	%p124, %rd328, %rd295;
	min.s64 	%rd329, %rd328, %rd295;
	selp.f64 	%fd191, %fd190, %fd19, %p124;
$L__BB4_24:
	add.s32 	%r380, %r380, 1024;
	setp.lt.s32 	%p125, %r380, %r37;
	@%p125 bra 	$L__BB4_12;
$L__BB4_25:
	setp.lt.s32 	%p126, %r37, 256;
	@%p126 bra 	$L__BB4_70;
	// begin inline asm
	mov.u32 %r271, %laneid;
	// end inline asm
	mov.b64 	%rd307, %fd191;
	mov.b64 	{%r273, %r278}, %rd307;
	mov.b32 	%r289, 1;
	mov.b32 	%r290, 31;
	mov.b32 	%r291, -1;
	// begin inline asm
	shfl.sync.down.b32 %r272, %r273, %r289, %r290, %r291;
	// end inline asm
	// begin inline asm
	shfl.sync.down.b32 %r277, %r278, %r289, %r290, %r291;
	// end inline asm
	mov.b64 	%rd308, {%r272, %r277};
	mov.b64 	%fd23, %rd308;
	mov.b64 	{%r283, %r288}, %rd329;
	// begin inline asm
	shfl.sync.down.b32 %r282, %r283, %r289, %r290, %r291;
	// end inline asm
	// begin inline asm
	shfl.sync.down.b32 %r287, %r288, %r289, %r290, %r291;
	// end inline asm
	mov.b64 	%rd27, {%r282, %r287};
	setp.gt.s32 	%p178, %r271, 30;
	mov.u64 	%rd331, %rd329;
	mov.f64 	%fd193, %fd191;
	@%p178 bra 	$L__BB4_30;
	setp.lt.f64 	%p179, %fd191, %fd23;
	mov.u64 	%rd331, %rd27;
	mov.f64 	%fd193, %fd23;
	@%p179 bra 	$L__BB4_30;
	setp.gt.f64 	%p180, %fd191, %fd23;
	mov.u64 	%rd331, %rd329;
	mov.f64 	%fd193, %fd191;
	@%p180 bra 	$L__BB4_30;
	setp.lt.s64 	%p181, %rd329, %rd27;
	min.s64 	%rd331, %rd329, %rd27;
	selp.f64 	%fd193, %fd191, %fd23, %p181;
$L__BB4_30:
	mov.b64 	%rd309, %fd193;
	mov.b64 	{%r293, %r298}, %rd309;
	mov.b32 	%r309, 2;
	mov.b32 	%r310, 31;
	mov.b32 	%r311, -1;
	// begin inline asm
	shfl.sync.down.b32 %r292, %r293, %r309, %r310, %r311;
	// end inline asm
	// begin inline asm
	shfl.sync.down.b32 %r297, %r298, %r309, %r310, %r311;
	// end inline asm
	mov.b64 	%rd310, {%r292, %r297};
	mov.b64 	%fd26, %rd310;
	mov.b64 	{%r303, %r308}, %rd331;
	// begin inline asm
	shfl.sync.down.b32 %r302, %r303, %r309, %r310, %r311;
	// end inline asm
	// begin inline asm
	shfl.sync.down.b32 %r307, %r308, %r309, %r310, %r311;
	// end inline asm
	mov.b64 	%rd30, {%r302, %r307};
	setp.gt.s32 	%p182, %r271, 29;
	mov.u64 	%rd332, %rd331;
	mov.f64 	%fd194, %fd193;
	@%p182 bra 	$L__BB4_34;
	setp.lt.f64 	%p183, %fd193, %fd26;
	mov.u64 	%rd332, %rd30;
	mov.f64 	%fd194, %fd26;
	@%p183 bra 	$L__BB4_34;
	setp.gt.f64 	%p184, %fd193, %fd26;
	mov.u64 	%rd332, %rd331;
	mov.f64 	%fd194, %fd193;
	@%p184 bra 	$L__BB4_34;
	setp.lt.s64 	%p185, %rd331, %rd30;
	min.s64 	%rd332, %rd331, %rd30;
	selp.f64 	%fd194, %fd193, %fd26, %p185;
$L__BB4_34:
	mov.b64 	%rd311, %fd194;
	mov.b64 	{%r313, %r318}, %rd311;
	mov.b32 	%r329, 4;
	mov.b32 	%r330, 31;
	mov.b32 	%r331, -1;
	// begin inline asm
	shfl.sync.down.b32 %r312, %r313, %r329, %r330, %r331;
	// end inline asm
	// begin inline asm
	shfl.sync.down.b32 %r317, %r318, %r329, %r330, %r331;
	// end inline asm
	mov.b64 	%rd312, {%r312, %r317};
	mov.b64 	%fd29, %rd312;
	mov.b64 	{%r323, %r328}, %rd332;
	// begin inline asm
	shfl.sync.down.b32 %r322, %r323, %r329, %r330, %r331;
	// end inline asm
	// begin inline asm
	shfl.sync.down.b32 %r327, %r328, %r329, %r330, %r331;
	// end inline asm
	mov.b64 	%rd33, {%r322, %r327};
	setp.gt.s32 	%p186, %r271, 27;
	mov.u64 	%rd333, %rd332;
	mov.f64 	%fd195, %fd194;
	@%p186 bra 	$L__BB4_38;
	setp.lt.f64 	%p187, %fd194, %fd29;
	mov.u64 	%rd333, %rd33;
	mov.f64 	%fd195, %fd29;
	@%p187 bra 	$L__BB4_38;
	setp.gt.f64 	%p188, %fd194, %fd29;
	mov.u64 	%rd333, %rd332;
	mov.f64 	%fd195, %fd194;
	@%p188 bra 	$L__BB4_38;
	setp.lt.s64 	%p189, %rd332, %rd33;
	min.s64 	%rd333, %rd332, %rd33;
	selp.f64 	%fd195, %fd194, %fd29, %p189;
$L__BB4_38:
	mov.b64 	%rd313, %fd195;
	mov.b64 	{%r333, %r338}, %rd313;
	mov.b32 	%r349, 8;
	mov.b32 	%r350, 31;
	mov.b32 	%r351, -1;
	// begin inline asm
	shfl.sync.down.b32 %r332, %r333, %r349, %r350, %r351;
	// end inline asm
	// begin inline asm
	shfl.sync.down.b32 %r337, %r338, %r349, %r350, %r351;
	// end inline asm
	mov.b64 	%rd314, {%r332, %r337};
	mov.b64 	%fd32, %rd314;
	mov.b64 	{%r343, %r348}, %rd333;
	// begin inline asm
	shfl.sync.down.b32 %r342, %r343, %r349, %r350, %r351;
	// end inline asm
	// begin inline asm
	shfl.sync.down.b32 %r347, %r348, %r349, %r350, %r351;
	// end inline asm
	mov.b64 	%rd36, {%r342, %r347};
	setp.gt.s32 	%p190, %r271, 23;
	mov.u64 	%rd334, %rd333;
	mov.f64 	%fd196, %fd195;
	@%p190 bra 	$L__BB4_42;
	setp.lt.f64 	%p191, %fd195, %fd32;
	mov.u64 	%rd334, %rd36;
	mov.f64 	%fd196, %fd32;
	@%p191 bra 	$L__BB4_42;
	setp.gt.f64 	%p192, %fd195, %fd32;
	mov.u64 	%rd334, %rd333;
	mov.f64 	%fd196, %fd195;
	@%p192 bra 	$L__BB4_42;
	setp.lt.s64 	%p193, %rd333, %rd36;
	min.s64 	%rd334, %rd333, %rd36;
	selp.f64 	%fd196, %fd195, %fd32, %p193;
$L__BB4_42:
	mov.b64 	%rd315, %fd196;
	mov.b64 	{%r353, %r358}, %rd315;
	mov.b32 	%r369, 16;
	mov.b32 	%r370, 31;
	mov.b32 	%r371, -1;
	// begin inline asm
	shfl.sync.down.b32 %r352, %r353, %r369, %r370, %r371;
	// end inline asm
	// begin inline asm
	shfl.sync.down.b32 %r357, %r358, %r369, %r370, %r371;
	// end inline asm
	mov.b64 	%rd316, {%r352, %r357};
	mov.b64 	%fd35, %rd316;
	mov.b64 	{%r363, %r368}, %rd334;
	// begin inline asm
	shfl.sync.down.b32 %r362, %r363, %r369, %r370, %r371;
	// end inline asm
	// begin inline asm
	shfl.sync.down.b32 %r367, %r368, %r369, %r370, %r371;
	// end inline asm
	mov.b64 	%rd39, {%r362, %r367};
	setp.gt.s32 	%p194, %r271, 15;
	mov.u64 	%rd386, %rd334;
	mov.f64 	%fd247, %fd196;
	@%p194 bra 	$L__BB4_46;
	setp.lt.f64 	%p195, %fd196, %fd35;
	mov.u64 	%rd386, %rd39;
	mov.f64 	%fd247, %fd35;
	@%p195 bra 	$L__BB4_46;
	setp.gt.f64 	%p196, %fd196, %fd35;
	mov.u64 	%rd386, %rd334;
	mov.f64 	%fd247, %fd196;
	@%p196 bra 	$L__BB4_46;
	setp.lt.s64 	%p197, %rd334, %rd39;
	min.s64 	%rd386, %rd334, %rd39;
	selp.f64 	%fd247, %fd196, %fd35, %p197;
$L__BB4_46:
	setp.ne.s32 	%p198, %r271, 0;
	@%p198 bra 	$L__BB4_48;
	shr.u32 	%r372, %r1, 1;
	and.b32  	%r373, %r372, 496;
	mov.u32 	%r374, _ZN6thrust24THRUST_300001_SM_1000_NS8cuda_cub4core6detail5shmemE;
	add.s32 	%r375, %r374, %r373;
	st.shared.f64 	[%r375+8], %fd247;
	st.shared.u64 	[%r375+16], %rd386;
$L__BB4_48:
	bar.sync 	0;
	setp.ne.s32 	%p199, %r1, 0;
	@%p199 bra 	$L__BB4_209;
	ld.shared.f64 	%fd38, [_ZN6thrust24THRUST_300001_SM_1000_NS8cuda_cub4core6detail5shmemE+24];
	ld.shared.u64 	%rd42, [_ZN6thrust24THRUST_300001_SM_1000_NS8cuda_cub4core6detail5shmemE+32];
	setp.lt.f64 	%p200, %fd247, %fd38;
	mov.u64 	%rd336, %rd42;
	mov.f64 	%fd198, %fd38;
	@%p200 bra 	$L__BB4_52;
	setp.lt.f64 	%p201, %fd38, %fd247;
	mov.u64 	%rd336, %rd386;
	mov.f64 	%fd198, %fd247;
	@%p201 bra 	$L__BB4_52;
	setp.lt.s64 	%p202, %rd386, %rd42;
	min.s64 	%rd336, %rd386, %rd42;
	selp.f64 	%fd198, %fd247, %fd38, %p202;
$L__BB4_52:
	ld.shared.f64 	%fd41, [_ZN6thrust24THRUST_300001_SM_1000_NS8cuda_cub4core6detail5shmemE+40];
	ld.shared.u64 	%rd45, [_ZN6thrust24THRUST_300001_SM_1000_NS8cuda_cub4core6detail5shmemE+48];
	setp.lt.f64 	%p203, %fd198, %fd41;
	mov.u64 	%rd337, %rd45;
	mov.f64 	%fd199, %fd41;
	@%p203 bra 	$L__BB4_55;
	setp.lt.f64 	%p204, %fd41, %fd198;
	mov.u64 	%rd337, %rd336;
	mov.f64 	%fd199, %fd198;
	@%p204 bra 	$L__BB4_55;
	setp.lt.s64 	%p205, %rd336, %rd45;
	min.s64 	%rd337, %rd336, %rd45;
	selp.f64 	%fd199, %fd198, %fd41, %p205;
$L__BB4_55:
	ld.shared.f64 	%fd44, [_ZN6thrust24THRUST_300001_SM_1000_NS8cuda_cub4core6detail5shmemE+56];
	ld.shared.u64 	%rd48, [_ZN6thrust24THRUST_300001_SM_1000_NS8cuda_cub4core6detail5shmemE+64];
	setp.lt.f64 	%p206, %fd199, %fd44;
	mov.u64 	%rd338, %rd48;
	mov.f64 	%fd200, %fd44;
	@%p206 bra 	$L__BB4_58;
	setp.lt.f64 	%p207, %fd44, %fd199;
	mov.u64 	%rd338, %rd337;
	mov.f64 	%fd200, %fd199;
	@%p207 bra 	$L__BB4_58;
	setp.lt.s64 	%p208, %rd337, %rd48;
	min.s64 	%rd338, %rd337, %rd48;
	selp.f64 	%fd200, %fd199, %fd44, %p208;
$L__BB4_58:
	ld.shared.f64 	%fd47, [_ZN6thrust24THRUST_300001_SM_1000_NS8cuda_cub4core6detail5shmemE+72];
	ld.shared.u64 	%rd51, [_ZN6thrust24THRUST_300001_SM_1000_NS8cuda_cub4core6detail5shmemE+80];
	setp.lt.f64 	%p209, %fd200, %fd47;
	mov.u64 	%rd339, %rd51;
	mov.f64 	%fd201, %fd47;
	@%p209 bra 	$L__BB4_61;
	setp.lt.f64 	%p210, %fd47, %fd200;
	mov.u64 	%rd339, %rd338;
	mov.f64 	%fd201, %fd200;
	@%p210 bra 	$L__BB4_61;
	setp.lt.s64 	%p211, %rd338, %rd51;
	min.s64 	%rd339, %rd338, %rd51;
	selp.f64 	%fd201, %fd200, %fd47, %p211;
$L__BB4_61:
	ld.shared.f64 	%fd50, [_ZN6thrust24THRUST_300001_SM_1000_NS8cuda_cub4core6detail5shmemE+88];
	ld.shared.u64 	%rd54, [_ZN6thrust24THRUST_300001_SM_1000_NS8cuda_cub4core6detail5shmemE+96];
	setp.lt.f64 	%p212, %fd201, %fd50;
	mov.u64 	%rd340, %rd54;
	mov.f64 	%fd202, %fd50;
	@%p212 bra 	$L__BB4_64;
	setp.lt.f64 	%p213, %fd50, %fd201;
	mov.u64 	%rd340, %rd339;
	mov.f64 	%fd202, %fd201;
	@%p213 bra 	$L__BB4_64;
	setp.lt.s64 	%p214, %rd339, %rd54;
	min.s64 	%rd340, %rd339, %rd54;
	selp.f64 	%fd202, %fd201, %fd50, %p214;
$L__BB4_64:
	ld.shared.f64 	%fd53, [_ZN6thrust24THRUST_300001_SM_1000_NS8cuda_cub4core6detail5shmemE+104];
	ld.shared.u64 	%rd57, [_ZN6thrust24THRUST_300001_SM_1000_NS8cuda_cub4core6detail5shmemE+112];
	setp.lt.f64 	%p215, %fd202, %fd53;
	mov.u64 	%rd341, %rd57;
	mov.f64 	%fd203, %fd53;
	@%p215 bra 	$L__BB4_67;
	setp.lt.f64 	%p216, %fd53, %fd202;
	mov.u64 	%rd341, %rd340;
	mov.f64 	%fd203, %fd202;
	@%p216 bra 	$L__BB4_67;
	setp.lt.s64 	%p217, %rd340, %rd57;
	min.s64 	%rd341, %rd340, %rd57;
	selp.f64 	%fd203, %fd202, %fd53, %p217;
$L__BB4_67:
	ld.shared.f64 	%fd56, [_ZN6thrust24THRUST_300001_SM_1000_NS8cuda_cub4core6detail5shmemE+120];
	ld.shared.u64 	%rd60, [_ZN6thrust24THRUST_300001_SM_1000_NS8cuda_cub4core6detail5shmemE+128];
	setp.lt.f64 	%p218, %fd203, %fd56;
	mov.u64 	%rd386, %rd60;
	mov.f64 	%fd247, %fd56;
	@%p218 bra 	$L__BB4_209;
	setp.lt.f64 	%p219, %fd56, %fd203;
	mov.u64 	%rd386, %rd341;
	mov.f64 	%fd247, %fd203;
	@%p219 bra 	$L__BB4_209;
	setp.lt.s64 	%p220, %rd341, %rd60;
	min.s64 	%rd386, %rd341, %rd60;
	selp.f64 	%fd247, %fd203, %fd56, %p220;
	bra.uni 	$L__BB4_209;
$L__BB4_70:
	// begin inline asm
	mov.u32 %r158, %laneid;
	// end inline asm
	and.b32  	%r179, %r1, 992;
	add.s32 	%r180, %r179, 32;
	setp.gt.s32 	%p127, %r180, %r37;
	not.b32 	%r181, %r179;
	add.s32 	%r182, %r37, %r181;
	selp.b32 	%r177, %r182, 31, %p127;
	mov.b64 	%rd297, %fd191;
	mov.b64 	{%r160, %r165}, %rd297;
	mov.b32 	%r176, 1;
	mov.b32 	%r178, -1;
	// begin inline asm
	shfl.sync.down.b32 %r159, %r160, %r176, %r177, %r178;
	// end inline asm
	// begin inline asm
	shfl.sync.down.b32 %r164, %r165, %r176, %r177, %r178;
	// end inline asm
	mov.b64 	%rd298, {%r159, %r164};
	mov.b64 	%fd58, %rd298;
	mov.b64 	{%r170, %r175}, %rd329;
	// begin inline asm
	shfl.sync.down.b32 %r169, %r170, %r176, %r177, %r178;
	// end inline asm
	// begin inline asm
	shfl.sync.down.b32 %r174, %r175, %r176, %r177, %r178;
	// end inline asm
	mov.b64 	%rd62, {%r169, %r174};
	setp.ge.s32 	%p128, %r158, %r177;
	mov.u64 	%rd342, %rd329;
	mov.f64 	%fd204, %fd191;
	@%p128 bra 	$L__BB4_74;
	setp.lt.f64 	%p129, %fd191, %fd58;
	mov.u64 	%rd342, %rd62;
	mov.f64 	%fd204, %fd58;
	@%p129 bra 	$L__BB4_74;
	setp.gt.f64 	%p130, %fd191, %fd58;
	mov.u64 	%rd342, %rd329;
	mov.f64 	%fd204, %fd191;
	@%p130 bra 	$L__BB4_74;
	setp.lt.s64 	%p131, %rd329, %rd62;
	min.s64 	%rd342, %rd329, %rd62;
	selp.f64 	%fd204, %fd191, %fd58, %p131;
$L__BB4_74:
	mov.b64 	%rd299, %fd204;
	mov.b64 	{%r184, %r189}, %rd299;
	mov.b32 	%r200, 2;
	mov.b32 	%r202, -1;
	// begin inline asm
	shfl.sync.down.b32 %r183, %r184, %r200, %r177, %r202;
	// end inline asm
	// begin inline asm
	shfl.sync.down.b32 %r188, %r189, %r200, %r177, %r202;
	// end inline asm
	mov.b64 	%rd300, {%r183, %r188};
	mov.b64 	%fd61, %rd300;
	mov.b64 	{%r194, %r199}, %rd342;
	// begin inline asm
	shfl.sync.down.b32 %r193, %r194, %r200, %r177, %r202;
	// end inline asm
	// begin inline asm
	shfl.sync.down.b32 %r198, %r199, %r200, %r177, %r202;
	// end inline asm
	mov.b64 	%rd65, {%r193, %r198};
	add.s32 	%r203, %r158, 2;
	setp.gt.s32 	%p132, %r203, %r177;
	mov.u64 	%rd343, %rd342;
	mov.f64 	%fd205, %fd204;
	@%p132 bra 	$L__BB4_78;
	setp.lt.f64 	%p133, %fd204, %fd61;
	mov.u64 	%rd343, %rd65;
	mov.f64 	%fd205, %fd61;
	@%p133 bra 	$L__BB4_78;
	setp.gt.f64 	%p134, %fd204, %fd61;
	mov.u64 	%rd343, %rd342;
	mov.f64 	%fd205, %fd204;
	@%p134 bra 	$L__BB4_78;
	setp.lt.s64 	%p135, %rd342, %rd65;
	min.s64 	%rd343, %rd342, %rd65;
	selp.f64 	%fd205, %fd204, %fd61, %p135;
$L__BB4_78:
	mov.b64 	%rd301, %fd205;
	mov.b64 	{%r205, %r210}, %rd301;
	mov.b32 	%r221, 4;
	mov.b32 	%r223, -1;
	// begin inline asm
	shfl.sync.down.b32 %r204, %r205, %r221, %r177, %r223;
	// end inline asm
	// begin inline asm
	shfl.sync.down.b32 %r209, %r210, %r221, %r177, %r223;
	// end inline asm
	mov.b64 	%rd302, {%r204, %r209};
	mov.b64 	%fd64, %rd302;
	mov.b64 	{%r215, %r220}, %rd343;
	// begin inline asm
	shfl.sync.down.b32 %r214, %r215, %r221, %r177, %r223;
	// end inline asm
	// begin inline asm
	shfl.sync.down.b32 %r219, %r220, %r221, %r177, %r223;
	// end inline asm
	mov.b64 	%rd68, {%r214, %r219};
	add.s32 	%r224, %r158, 4;
	setp.gt.s32 	%p136, %r224, %r177;
	mov.u64 	%rd344, %rd343;
	mov.f64 	%fd206, %fd205;
	@%p136 bra 	$L__BB4_82;
	setp.lt.f64 	%p137, %fd205, %fd64;
	mov.u64 	%rd344, %rd68;
	mov.f64 	%fd206, %fd64;
	@%p137 bra 	$L__BB4_82;
	setp.gt.f64 	%p138, %fd205, %fd64;
	mov.u64 	%rd344, %rd343;
	mov.f64 	%fd206, %fd205;
	@%p138 bra 	$L__BB4_82;
	setp.lt.s64 	%p139, %rd343, %rd68;
	min.s64 	%rd344, %rd343, %rd68;
	selp.f64 	%fd206, %fd205, %fd64, %p139;
$L__BB4_82:
	mov.b64 	%rd303, %fd206;
	mov.b64 	{%r226, %r231}, %rd303;
	mov.b32 	%r242, 8;
	mov.b32 	%r244, -1;
	// begin inline asm
	shfl.sync.down.b32 %r225, %r226, %r242, %r177, %r244;
	// end inline asm
	// begin inline asm
	shfl.sync.down.b32 %r230, %r231, %r242, %r177, %r244;
	// end inline asm
	mov.b64 	%rd304, {%r225, %r230};
	mov.b64 	%fd67, %rd304;
	mov.b64 	{%r236, %r241}, %rd344;
	// begin inline asm
	shfl.sync.down.b32 %r235, %r236, %r242, %r177, %r244;
	// end inline asm
	// begin inline asm
	shfl.sync.down.b32 %r240, %r241, %r242, %r177, %r244;
	// end inline asm
	mov.b64 	%rd71, {%r235, %r240};
	add.s32 	%r245, %r158, 8;
	setp.gt.s32 	%p140, %r245, %r177;
	mov.u64 	%rd345, %rd344;
	mov.f64 	%fd207, %fd206;
	@%p140 bra 	$L__BB4_86;
	setp.lt.f64 	%p141, %fd206, %fd67;
	mov.u64 	%rd345, %rd71;
	mov.f64 	%fd207, %fd67;
	@%p141 bra 	$L__BB4_86;
	setp.gt.f64 	%p142, %fd206, %fd67;
	mov.u64 	%rd345, %rd344;
	mov.f64 	%fd207, %fd206;
	@%p142 bra 	$L__BB4_86;
	setp.lt.s64 	%p143, %rd344, %rd71;
	min.s64 	%rd345, %rd344, %rd71;
	selp.f64 	%fd207, %fd206, %fd67, %p143;
$L__BB4_86:
	mov.b64 	%rd305, %fd207;
	mov.b64 	{%r247, %r252}, %rd305;
	mov.b32 	%r263, 16;
	mov.b32 	%r265, -1;
	// begin inline asm
	shfl.sync.down.b32 %r246, %r247, %r263, %r177, %r265;
	// end inline asm
	// begin inline asm
	shfl.sync.down.b32 %r251, %r252, %r263, %r177, %r265;
	// end inline asm
	mov.b64 	%rd306, {%r246, %r251};
	mov.b64 	%fd70, %rd306;
	mov.b64 	{%r257, %r262}, %rd345;
	// begin inline asm
	shfl.sync.down.b32 %r256, %r257, %r263, %r177, %r265;
	// end inline asm
	// begin inline asm
	shfl.sync.down.b32 %r261, %r262, %r263, %r177, %r265;
	// end inline asm
	mov.b64 	%rd74, {%r256, %r261};
	add.s32 	%r266, %r158, 16;
	setp.gt.s32 	%p144, %r266, %r177;
	mov.u64 	%rd386, %rd345;
	mov.f64 	%fd247, %fd207;
	@%p144 bra 	$L__BB4_90;
	setp.lt.f64 	%p145, %fd207, %fd70;
	mov.u64 	%rd386, %rd74;
	mov.f64 	%fd247, %fd70;
	@%p145 bra 	$L__BB4_90;
	setp.gt.f64 	%p146, %fd207, %fd70;
	mov.u64 	%rd386, %rd345;
	mov.f64 	%fd247, %fd207;
	@%p146 bra 	$L__BB4_90;
	setp.lt.s64 	%p147, %rd345, %rd74;
	min.s64 	%rd386, %rd345, %rd74;
	selp.f64 	%fd247, %fd207, %fd70, %p147;
$L__BB4_90:
	setp.ne.s32 	%p148, %r158, 0;
	@%p148 bra 	$L__BB4_92;
	shr.u32 	%r267, %r1, 1;
	and.b32  	%r268, %r267, 496;
	mov.u32 	%r269, _ZN6thrust24THRUST_300001_SM_1000_NS8cuda_cub4core6detail5shmemE;
	add.s32 	%r270, %r269, %r268;
	st.shared.f64 	[%r270+8], %fd247;
	st.shared.u64 	[%r270+16], %rd386;
$L__BB4_92:
	bar.sync 	0;
	setp.ne.s32 	%p149, %r1, 0;
	@%p149 bra 	$L__BB4_209;
	setp.lt.s32 	%p150, %r37, 33;
	mov.f64 	%fd209, %fd247;
	mov.u64 	%rd347, %rd386;
	@%p150 bra 	$L__BB4_97;
	ld.shared.f64 	%fd73, [_ZN6thrust24THRUST_300001_SM_1000_NS8cuda_cub4core6detail5shmemE+24];
	ld.shared.u64 	%rd77, [_ZN6thrust24THRUST_300001_SM_1000_NS8cuda_cub4core6detail5shmemE+32];
	setp.lt.f64 	%p151, %fd247, %fd73;
	mov.f64 	%fd209, %fd73;
	mov.u64 	%rd347, %rd77;
	@%p151 bra 	$L__BB4_97;
	setp.lt.f64 	%p152, %fd73, %fd247;
	mov.f64 	%fd209, %fd247;
	mov.u64 	%rd347, %rd386;
	@%p152 bra 	$L__BB4_97;
	setp.lt.s64 	%p153, %rd386, %rd77;
	min.s64 	%rd347, %rd386, %rd77;
	selp.f64 	%fd209, %fd247, %fd73, %p153;
$L__BB4_97:
	setp.lt.s32 	%p154, %r37, 65;
	mov.f64 	%fd210, %fd209;
	mov.u64 	%rd348, %rd347;
	@%p154 bra 	$L__BB4_101;
	ld.shared.f64 	%fd76, [_ZN6thrust24THRUST_300001_SM_1000_NS8cuda_cub4core6detail5shmemE+40];
	ld.shared.u64 	%rd80, [_ZN6thrust24THRUST_300001_SM_1000_NS8cuda_cub4core6detail5shmemE+48];
	setp.lt.f64 	%p155, %fd209, %fd76;
	mov.f64 	%fd210, %fd76;
	mov.u64 	%rd348, %rd80;
	@%p155 bra 	$L__BB4_101;
	setp.lt.f64 	%p156, %fd76, %fd209;
	mov.f64 	%fd210, %fd209;
	mov.u64 	%rd348, %rd347;
	@%p156 bra 	$L__BB4_101;
	setp.lt.s64 	%p157, %rd347, %rd80;
	selp.f64 	%fd210, %fd209, %fd76, %p157;
	min.s64 	%rd348, %rd347, %rd80;
$L__BB4_101:
	setp.lt.s32 	%p158, %r37, 97;
	mov.f64 	%fd211, %fd210;
	mov.u64 	%rd349, %rd348;
	@%p158 bra 	$L__BB4_105;
	ld.shared.f64 	%fd79, [_ZN6thrust24THRUST_300001_SM_1000_NS8cuda_cub4core6detail5shmemE+56];
	ld.shared.u64 	%rd83, [_ZN6thrust24THRUST_300001_SM_1000_NS8cuda_cub4core6detail5shmemE+64];
	setp.lt.f64 	%p159, %fd210, %fd79;
	mov.f64 	%fd211, %fd79;
	mov.u64 	%rd349, %rd83;
	@%p159 bra 	$L__BB4_105;
	setp.lt.f64 	%p160, %fd79, %fd210;
	mov.f64 	%fd211, %fd210;
	mov.u64 	%rd349, %rd348;
	@%p160 bra 	$L__BB4_105;
	setp.lt.s64 	%p161, %rd348, %rd83;
	selp.f64 	%fd211, %fd210, %fd79, %p161;
	min.s64 	%rd349, %rd348, %rd83;
$L__BB4_105:
	setp.lt.s32 	%p162, %r37, 129;
	mov.f64 	%fd212, %fd211;
	mov.u64 	%rd350, %rd349;
	@%p162 bra 	$L__BB4_109;
	ld.shared.f64 	%fd82, [_ZN6thrust24THRUST_300001_SM_1000_NS8cuda_cub4core6detail5shmemE+72];
	ld.shared.u64 	%rd86, [_ZN6thrust24THRUST_300001_SM_1000_NS8cuda_cub4core6detail5shmemE+80];
	setp.lt.f64 	%p163, %fd211, %fd82;
	mov.f64 	%fd212, %fd82;
	mov.u64 	%rd350, %rd86;
	@%p163 bra 	$L__BB4_109;
	setp.lt.f64 	%p164, %fd82, %fd211;
	mov.f64 	%fd212, %fd211;
	mov.u64 	%rd350, %rd349;
	@%p164 bra 	$L__BB4_109;
	setp.lt.s64 	%p165, %rd349, %rd86;
	selp.f64 	%fd212, %fd211, %fd82, %p165;
	min.s64 	%rd350, %rd349, %rd86;
$L__BB4_109:
	setp.lt.s32 	%p166, %r37, 161;
	mov.f64 	%fd213, %fd212;
	mov.u64 	%rd351, %rd350;
	@%p166 bra 	$L__BB4_113;
	ld.shared.f64 	%fd85, [_ZN6thrust24THRUST_300001_SM_1000_NS8cuda_cub4core6detail5shmemE+88];
	ld.shared.u64 	%rd89, [_ZN6thrust24THRUST_300001_SM_1000_NS8cuda_cub4core6detail5shmemE+96];
	setp.lt.f64 	%p167, %fd212, %fd85;
	mov.f64 	%fd213, %fd85;
	mov.u64 	%rd351, %rd89;
	@%p167 bra 	$L__BB4_113;
	setp.lt.f64 	%p168, %fd85, %fd212;
	mov.f64 	%fd213, %fd212;
	mov.u64 	%rd351, %rd350;
	@%p168 bra 	$L__BB4_113;
	setp.lt.s64 	%p169, %rd350, %rd89;
	selp.f64 	%fd213, %fd212, %fd85, %p169;
	min.s64 	%rd351, %rd350, %rd89;
$L__BB4_113:
	setp.lt.s32 	%p170, %r37, 193;
	mov.f64 	%fd214, %fd213;
	mov.u64 	%rd352, %rd351;
	@%p170 bra 	$L__BB4_117;
	ld.shared.f64 	%fd88, [_ZN6thrust24THRUST_300001_SM_1000_NS8cuda_cub4core6detail5shmemE+104];
	ld.shared.u64 	%rd92, [_ZN6thrust24THRUST_300001_SM_1000_NS8cuda_cub4core6detail5shmemE+112];
	setp.lt.f64 	%p171, %fd213, %fd88;
	mov.f64 	%fd214, %fd88;
	mov.u64 	%rd352, %rd92;
	@%p171 bra 	$L__BB4_117;
	setp.lt.f64 	%p172, %fd88, %fd213;
	mov.f64 	%fd214, %fd213;
	mov.u64 	%rd352, %rd351;
	@%p172 bra 	$L__BB4_117;
	setp.lt.s64 	%p173, %rd351, %rd92;
	selp.f64 	%fd214, %fd213, %fd88, %p173;
	min.s64 	%rd352, %rd351, %rd92;
$L__BB4_117:
	setp.lt.s32 	%p174, %r37, 225;
	mov.u64 	%rd386, %rd352;
	mov.f64 	%fd247, %fd214;
	@%p174 bra 	$L__BB4_209;
	ld.shared.f64 	%fd91, [_ZN6thrust24THRUST_300001_SM_1000_NS8cuda_cub4core6detail5shmemE+120];
	ld.shared.u64 	%rd95, [_ZN6thrust24THRUST_300001_SM_1000_NS8cuda_cub4core6detail5shmemE+128];
	setp.lt.f64 	%p175, %fd214, %fd91;
	mov.u64 	%rd386, %rd95;
	mov.f64 	%fd247, %fd91;
	@%p175 bra 	$L__BB4_209;
	setp.lt.f64 	%p176, %fd91, %fd214;
	mov.u64 	%rd386, %rd352;
	mov.f64 	%fd247, %fd214;
	@%p176 bra 	$L__BB4_209;
	setp.lt.s64 	%p177, %rd352, %rd95;
	selp.f64 	%fd247, %fd214, %fd91, %p177;
	min.s64 	%rd386, %rd352, %rd95;
	bra.uni 	$L__BB4_209;
$L__BB4_121:
	mov.u32 	%r16, %tid.x;
	mul.wide.u32 	%rd208, %r16, 16;
	add.s64 	%rd189, %rd186, %rd208;
	// begin inline asm
	ld.global.nc.u64 %rd188, [%rd189];
	// end inline asm
	add.s64 	%rd191, %rd189, 8;
	// begin inline asm
	ld.global.nc.u64 %rd190, [%rd191];
	// end inline asm
	mov.b64 	%fd93, %rd188;
	add.s64 	%rd193, %rd189, 4096;
	// begin inline asm
	ld.global.nc.u64 %rd192, [%rd193];
	// end inline asm
	add.s64 	%rd195, %rd189, 4104;
	// begin inline asm
	ld.global.nc.u64 %rd353, [%rd195];
	// end inline asm
	mov.b64 	%fd215, %rd192;
	add.s64 	%rd197, %rd189, 8192;
	// begin inline asm
	ld.global.nc.u64 %rd196, [%rd197];
	// end inline asm
	add.s64 	%rd199, %rd189, 8200;
	// begin inline asm
	ld.global.nc.u64 %rd354, [%rd199];
	// end inline asm
	mov.b64 	%fd216, %rd196;
	add.s64 	%rd201, %rd189, 12288;
	// begin inline asm
	ld.global.nc.u64 %rd200, [%rd201];
	// end inline asm
	add.s64 	%rd203, %rd189, 12296;
	// begin inline asm
	ld.global.nc.u64 %rd355, [%rd203];
	// end inline asm
	mov.b64 	%fd217, %rd200;
	add.s64 	%rd205, %rd189, 16384;
	// begin inline asm
	ld.global.nc.u64 %rd204, [%rd205];
	// end inline asm
	add.s64 	%rd207, %rd189, 16392;
	// begin inline asm
	ld.global.nc.u64 %rd373, [%rd207];
	// end inline asm
	mov.b64 	%fd234, %rd204;
	setp.lt.f64 	%p3, %fd93, %fd215;
	@%p3 bra 	$L__BB4_123;
	setp.lt.f64 	%p4, %fd215, %fd93;
	setp.lt.s64 	%p5, %rd190, %rd353;
	or.pred  	%p6, %p4, %p5;
	selp.f64 	%fd215, %fd93, %fd215, %p6;
	selp.b64 	%rd353, %rd190, %rd353, %p6;
$L__BB4_123:
	setp.lt.f64 	%p7, %fd215, %fd216;
	@%p7 bra 	$L__BB4_125;
	setp.gt.f64 	%p8, %fd215, %fd216;
	setp.lt.s64 	%p9, %rd353, %rd354;
	or.pred  	%p10, %p8, %p9;
	selp.f64 	%fd216, %fd215, %fd216, %p10;
	selp.b64 	%rd354, %rd353, %rd354, %p10;
$L__BB4_125:
	setp.lt.f64 	%p11, %fd216, %fd217;
	@%p11 bra 	$L__BB4_127;
	setp.gt.f64 	%p12, %fd216, %fd217;
	setp.lt.s64 	%p13, %rd354, %rd355;
	or.pred  	%p14, %p12, %p13;
	selp.f64 	%fd217, %fd216, %fd217, %p14;
	selp.b64 	%rd355, %rd354, %rd355, %p14;
$L__BB4_127:
	setp.lt.f64 	%p15, %fd217, %fd234;
	@%p15 bra 	$L__BB4_129;
	setp.gt.f64 	%p16, %fd217, %fd234;
	setp.lt.s64 	%p17, %rd355, %rd373;
	or.pred  	%p18, %p16, %p17;
	selp.f64 	%fd234, %fd217, %fd234, %p18;
	selp.b64 	%rd373, %rd355, %rd373, %p18;
$L__BB4_129:
	setp.lt.u32 	%p19, %r37, 2560;
	mov.b32 	%r383, 1280;
	@%p19 bra 	$L__BB4_142;
	mov.b32 	%r382, 1280;
	mov.f64 	%fd219, %fd234;
	mov.u64 	%rd357, %rd373;
$L__BB4_131:
	add.s32 	%r40, %r382, %r16;
	mul.wide.u32 	%rd229, %r40, 16;
	add.s64 	%rd210, %rd186, %rd229;
	// begin inline asm
	ld.global.nc.u64 %rd209, [%rd210];
	// end inline asm
	add.s64 	%rd212, %rd210, 8;
	// begin inline asm
	ld.global.nc.u64 %rd358, [%rd212];
	// end inline asm
	mov.b64 	%fd220, %rd209;
	add.s64 	%rd214, %rd210, 4096;
	// begin inline asm
	ld.global.nc.u64 %rd213, [%rd214];
	// end inline asm
	add.s64 	%rd216, %rd210, 4104;
	// begin inline asm
	ld.global.nc.u64 %rd359, [%rd216];
	// end inline asm
	mov.b64 	%fd221, %rd213;
	add.s64 	%rd218, %rd210, 8192;
	// begin inline asm
	ld.global.nc.u64 %rd217, [%rd218];
	// end inline asm
	add.s64 	%rd220, %rd210, 8200;
	// begin inline asm
	ld.global.nc.u64 %rd360, [%rd220];
	// end inline asm
	mov.b64 	%fd222, %rd217;
	add.s64 	%rd222, %rd210, 12288;
	// begin inline asm
	ld.global.nc.u64 %rd221, [%rd222];
	// end inline asm
	add.s64 	%rd224, %rd210, 12296;
	// begin inline asm
	ld.global.nc.u64 %rd361, [%rd224];
	// end inline asm
	mov.b64 	%fd223, %rd221;
	add.s64 	%rd226, %rd210, 16384;
	// begin inline asm
	ld.global.nc.u64 %rd225, [%rd226];
	// end inline asm
	add.s64 	%rd228, %rd210, 16392;
	// begin inline asm
	ld.global.nc.u64 %rd373, [%rd228];
	// end inline asm
	mov.b64 	%fd234, %rd225;
	setp.lt.f64 	%p20, %fd219, %fd220;
	@%p20 bra 	$L__BB4_133;
	setp.gt.f64 	%p21, %fd219, %fd220;
	setp.lt.s64 	%p22, %rd357, %rd358;
	or.pred  	%p23, %p21, %p22;
	selp.f64 	%fd220, %fd219, %fd220, %p23;
	selp.b64 	%rd358, %rd357, %rd358, %p23;
$L__BB4_133:
	setp.lt.f64 	%p24, %fd220, %fd221;
	@%p24 bra 	$L__BB4_135;
	setp.gt.f64 	%p25, %fd220, %fd221;
	setp.lt.s64 	%p26, %rd358, %rd359;
	or.pred  	%p27, %p25, %p26;
	selp.f64 	%fd221, %fd220, %fd221, %p27;
	selp.b64 	%rd359, %rd358, %rd359, %p27;
$L__BB4_135:
	setp.lt.f64 	%p28, %fd221, %fd222;
	@%p28 bra 	$L__BB4_137;
	setp.gt.f64 	%p29, %fd221, %fd222;
	setp.lt.s64 	%p30, %rd359, %rd360;
	or.pred  	%p31, %p29, %p30;
	selp.f64 	%fd222, %fd221, %fd222, %p31;
	selp.b64 	%rd360, %rd359, %rd360, %p31;
$L__BB4_137:
	setp.lt.f64 	%p32, %fd222, %fd223;
	@%p32 bra 	$L__BB4_139;
	setp.gt.f64 	%p33, %fd222, %fd223;
	setp.lt.s64 	%p34, %rd360, %rd361;
	or.pred  	%p35, %p33, %p34;
	selp.f64 	%fd223, %fd222, %fd223, %p35;
	selp.b64 	%rd361, %rd360, %rd361, %p35;
$L__BB4_139:
	setp.lt.f64 	%p36, %fd223, %fd234;
	@%p36 bra 	$L__BB4_141;
	setp.gt.f64 	%p37, %fd223, %fd234;
	setp.lt.s64 	%p38, %rd361, %rd373;
	or.pred  	%p39, %p37, %p38;
	selp.f64 	%fd234, %fd223, %fd234, %p39;
	selp.b64 	%rd373, %rd361, %rd373, %p39;
$L__BB4_141:
	add.s32 	%r383, %r382, 1280;
	add.s32 	%r41, %r382, 2560;
	setp.le.s32 	%p40, %r41, %r37;
	mov.u32 	%r382, %r383;
	mov.f64 	%fd219, %fd234;
	mov.u64 	%rd357, %rd373;
	@%p40 bra 	$L__BB4_131;
$L__BB4_142:
	setp.le.s32 	%p41, %r37, %r383;
	@%p41 bra 	$L__BB4_165;
	sub.s32 	%r20, %r37, %r383;
	setp.ge.s32 	%p42, %r16, %r20;
	@%p42 bra 	$L__BB4_165;
	not.b32 	%r42, %r16;
	add.s32 	%r43, %r37, %r42;
	sub.s32 	%r21, %r43, %r383;
	and.b32  	%r44, %r21, 768;
	setp.eq.s32 	%p43, %r44, 768;
	mov.u32 	%r387, %r16;
	@%p43 bra 	$L__BB4_150;
	add.s32 	%r385, %r16, %r383;
	shr.u32 	%r45, %r21, 8;
	add.s32 	%r46, %r45, 1;
	and.b32  	%r47, %r46, 3;
	neg.s32 	%r384, %r47;
	mov.u32 	%r387, %r16;
$L__BB4_146:
	.pragma "nounroll";
	mov.u64 	%rd127, %rd373;
	mov.f64 	%fd123, %fd234;
	mul.wide.u32 	%rd235, %r385, 16;
	add.s64 	%rd232, %rd186, %rd235;
	// begin inline asm
	ld.global.nc.u64 %rd231, [%rd232];
	// end inline asm
	add.s64 	%rd234, %rd232, 8;
	// begin inline asm
	ld.global.nc.u64 %rd233, [%rd234];
	// end inline asm
	mov.b64 	%fd124, %rd231;
	setp.lt.f64 	%p44, %fd123, %fd124;
	mov.f64 	%fd234, %fd124;
	mov.u64 	%rd373, %rd233;
	@%p44 bra 	$L__BB4_149;
	setp.gt.f64 	%p45, %fd123, %fd124;
	mov.f64 	%fd234, %fd123;
	mov.u64 	%rd373, %rd127;
	@%p45 bra 	$L__BB4_149;
	setp.lt.s64 	%p46, %rd127, %rd233;
	selp.f64 	%fd234, %fd123, %fd124, %p46;
	min.s64 	%rd373, %rd127, %rd233;
$L__BB4_149:
	add.s32 	%r387, %r387, 256;
	add.s32 	%r385, %r385, 256;
	add.s32 	%r384, %r384, 1;
	setp.ne.s32 	%p47, %r384, 0;
	@%p47 bra 	$L__BB4_146;
$L__BB4_150:
	setp.lt.u32 	%p48, %r21, 768;
	@%p48 bra 	$L__BB4_165;
	cvt.u64.u32 	%rd236, %r387;
	cvt.u64.u32 	%rd237, %r383;
	add.s64 	%rd238, %rd236, %rd237;
	shl.b64 	%rd239, %rd238, 4;
	add.s64 	%rd240, %rd239, %rd186;
	add.s64 	%rd368, %rd240, 12296;
	add.s32 	%r388, %r387, %r383;
$L__BB4_152:
	mul.wide.u32 	%rd245, %r388, 16;
	add.s64 	%rd242, %rd186, %rd245;
	// begin inline asm
	ld.global.nc.u64 %rd241, [%rd242];
	// end inline asm
	add.s64 	%rd244, %rd242, 8;
	// begin inline asm
	ld.global.nc.u64 %rd243, [%rd244];
	// end inline asm
	mov.b64 	%fd130, %rd241;
	setp.lt.f64 	%p49, %fd234, %fd130;
	mov.f64 	%fd231, %fd130;
	mov.u64 	%rd370, %rd243;
	@%p49 bra 	$L__BB4_155;
	setp.gt.f64 	%p50, %fd234, %fd130;
	mov.f64 	%fd231, %fd234;
	mov.u64 	%rd370, %rd373;
	@%p50 bra 	$L__BB4_155;
	setp.lt.s64 	%p51, %rd373, %rd243;
	selp.f64 	%fd231, %fd234, %fd130, %p51;
	min.s64 	%rd370, %rd373, %rd243;
$L__BB4_155:
	add.s64 	%rd247, %rd368, -8200;
	// begin inline asm
	ld.global.nc.u64 %rd246, [%rd247];
	// end inline asm
	add.s64 	%rd249, %rd368, -8192;
	// begin inline asm
	ld.global.nc.u64 %rd248, [%rd249];
	// end inline asm
	mov.b64 	%fd133, %rd246;
	setp.lt.f64 	%p52, %fd231, %fd133;
	mov.f64 	%fd232, %fd133;
	mov.u64 	%rd371, %rd248;
	@%p52 bra 	$L__BB4_158;
	setp.gt.f64 	%p53, %fd231, %fd133;
	mov.f64 	%fd232, %fd231;
	mov.u64 	%rd371, %rd370;
	@%p53 bra 	$L__BB4_158;
	setp.lt.s64 	%p54, %rd370, %rd248;
	selp.f64 	%fd232, %fd231, %fd133, %p54;
	min.s64 	%rd371, %rd370, %rd248;
$L__BB4_158:
	add.s64 	%rd251, %rd368, -4104;
	// begin inline asm
	ld.global.nc.u64 %rd250, [%rd251];
	// end inline asm
	add.s64 	%rd253, %rd368, -4096;
	// begin inline asm
	ld.global.nc.u64 %rd252, [%rd253];
	// end inline asm
	mov.b64 	%fd136, %rd250;
	setp.lt.f64 	%p55, %fd232, %fd136;
	mov.f64 	%fd233, %fd136;
	mov.u64 	%rd372, %rd252;
	@%p55 bra 	$L__BB4_161;
	setp.gt.f64 	%p56, %fd232, %fd136;
	mov.f64 	%fd233, %fd232;
	mov.u64 	%rd372, %rd371;
	@%p56 bra 	$L__BB4_161;
	setp.lt.s64 	%p57, %rd371, %rd252;
	selp.f64 	%fd233, %fd232, %fd136, %p57;
	min.s64 	%rd372, %rd371, %rd252;
$L__BB4_161:
	add.s64 	%rd255, %rd368, -8;
	// begin inline asm
	ld.global.nc.u64 %rd254, [%rd255];
	// end inline asm
	// begin inline asm
	ld.global.nc.u64 %rd256, [%rd368];
	// end inline asm
	mov.b64 	%fd139, %rd254;
	setp.lt.f64 	%p58, %fd233, %fd139;
	mov.f64 	%fd234, %fd139;
	mov.u64 	%rd373, %rd256;
	@%p58 bra 	$L__BB4_164;
	setp.gt.f64 	%p59, %fd233, %fd139;
	mov.f64 	%fd234, %fd233;
	mov.u64 	%rd373, %rd372;
	@%p59 bra 	$L__BB4_164;
	setp.lt.s64 	%p60, %rd372, %rd256;
	selp.f64 	%fd234, %fd233, %fd139, %p60;
	min.s64 	%rd373, %rd372, %rd256;
$L__BB4_164:
	add.s32 	%r387, %r387, 1024;
	add.s64 	%rd368, %rd368, 16384;
	add.s32 	%r388, %r388, 1024;
	setp.lt.s32 	%p61, %r387, %r20;
	@%p61 bra 	$L__BB4_152;
$L__BB4_165:
	// begin inline asm
	mov.u32 %r48, %laneid;
	// end inline asm
	mov.b64 	%rd258, %fd234;
	mov.b64 	{%r50, %r55}, %rd258;
	mov.b32 	%r66, 1;
	mov.b32 	%r67, 31;
	mov.b32 	%r68, -1;
	// begin inline asm
	shfl.sync.down.b32 %r49, %r50, %r66, %r67, %r68;
	// end inline asm
	// begin inline asm
	shfl.sync.down.b32 %r54, %r55, %r66, %r67, %r68;
	// end inline asm
	mov.b64 	%rd259, {%r49, %r54};
	mov.b64 	%fd143, %rd259;
	mov.b64 	{%r60, %r65}, %rd373;
	// begin inline asm
	shfl.sync.down.b32 %r59, %r60, %r66, %r67, %r68;
	// end inline asm
	// begin inline asm
	shfl.sync.down.b32 %r64, %r65, %r66, %r67, %r68;
	// end inline asm
	mov.b64 	%rd150, {%r59, %r64};
	setp.gt.s32 	%p62, %r48, 30;
	mov.f64 	%fd236, %fd234;
	mov.u64 	%rd375, %rd373;
	@%p62 bra 	$L__BB4_169;
	setp.lt.f64 	%p63, %fd234, %fd143;
	mov.f64 	%fd236, %fd143;
	mov.u64 	%rd375, %rd150;
	@%p63 bra 	$L__BB4_169;
	setp.gt.f64 	%p64, %fd234, %fd143;
	mov.f64 	%fd236, %fd234;
	mov.u64 	%rd375, %rd373;
	@%p64 bra 	$L__BB4_169;
	setp.lt.s64 	%p65, %rd373, %rd150;
	selp.f64 	%fd236, %fd234, %fd143, %p65;
	min.s64 	%rd375, %rd373, %rd150;
$L__BB4_169:
	mov.b64 	%rd260, %fd236;
	mov.b64 	{%r70, %r75}, %rd260;
	mov.b32 	%r86, 2;
	mov.b32 	%r87, 31;
	mov.b32 	%r88, -1;
	// begin inline asm
	shfl.sync.down.b32 %r69, %r70, %r86, %r87, %r88;
	// end inline asm
	// begin inline asm
	shfl.sync.down.b32 %r74, %r75, %r86, %r87, %r88;
	// end inline asm
	mov.b64 	%rd261, {%r69, %r74};
	mov.b64 	%fd146, %rd261;
	mov.b64 	{%r80, %r85}, %rd375;
	// begin inline asm
	shfl.sync.down.b32 %r79, %r80, %r86, %r87, %r88;
	// end inline asm
	// begin inline asm
	shfl.sync.down.b32 %r84, %r85, %r86, %r87, %r88;
	// end inline asm
	mov.b64 	%rd153, {%r79, %r84};
	setp.gt.s32 	%p66, %r48, 29;
	mov.f64 	%fd237, %fd236;
	mov.u64 	%rd376, %rd375;
	@%p66 bra 	$L__BB4_173;
	setp.lt.f64 	%p67, %fd236, %fd146;
	mov.f64 	%fd237, %fd146;
	mov.u64 	%rd376, %rd153;
	@%p67 bra 	$L__BB4_173;
	setp.gt.f64 	%p68, %fd236, %fd146;
	mov.f64 	%fd237, %fd236;
	mov.u64 	%rd376, %rd375;
	@%p68 bra 	$L__BB4_173;
	setp.lt.s64 	%p69, %rd375, %rd153;
	selp.f64 	%fd237, %fd236, %fd146, %p69;
	min.s64 	%rd376, %rd375, %rd153;
$L__BB4_173:
	mov.b64 	%rd262, %fd237;
	mov.b64 	{%r90, %r95}, %rd262;
	mov.b32 	%r106, 4;
	mov.b32 	%r107, 31;
	mov.b32 	%r108, -1;
	// begin inline asm
	shfl.sync.down.b32 %r89, %r90, %r106, %r107, %r108;
	// end inline asm
	// begin inline asm
	shfl.sync.down.b32 %r94, %r95, %r106, %r107, %r108;
	// end inline asm
	mov.b64 	%rd263, {%r89, %r94};
	mov.b64 	%fd149, %rd263;
	mov.b64 	{%r100, %r105}, %rd376;
	// begin inline asm
	shfl.sync.down.b32 %r99, %r100, %r106, %r107, %r108;
	// end inline asm
	// begin inline asm
	shfl.sync.down.b32 %r104, %r105, %r106, %r107, %r108;
	// end inline asm
	mov.b64 	%rd156, {%r99, %r104};
	setp.gt.s32 	%p70, %r48, 27;
	mov.f64 	%fd238, %fd237;
	mov.u64 	%rd377, %rd376;
	@%p70 bra 	$L__BB4_177;
	setp.lt.f64 	%p71, %fd237, %fd149;
	mov.f64 	%fd238, %fd149;
	mov.u64 	%rd377, %rd156;
	@%p71 bra 	$L__BB4_177;
	setp.gt.f64 	%p72, %fd237, %fd149;
	mov.f64 	%fd238, %fd237;
	mov.u64 	%rd377, %rd376;
	@%p72 bra 	$L__BB4_177;
	setp.lt.s64 	%p73, %rd376, %rd156;
	selp.f64 	%fd238, %fd237, %fd149, %p73;
	min.s64 	%rd377, %rd376, %rd156;
$L__BB4_177:
	mov.b64 	%rd264, %fd238;
	mov.b64 	{%r110, %r115}, %rd264;
	mov.b32 	%r126, 8;
	mov.b32 	%r127, 31;
	mov.b32 	%r128, -1;
	// begin inline asm
	shfl.sync.down.b32 %r109, %r110, %r126, %r127, %r128;
	// end inline asm
	// begin inline asm
	shfl.sync.down.b32 %r114, %r115, %r126, %r127, %r128;
	// end inline asm
	mov.b64 	%rd265, {%r109, %r114};
	mov.b64 	%fd152, %rd265;
	mov.b64 	{%r120, %r125}, %rd377;
	// begin inline asm
	shfl.sync.down.b32 %r119, %r120, %r126, %r127, %r128;
	// end inline asm
	// begin inline asm
	shfl.sync.down.b32 %r124, %r125, %r126, %r127, %r128;
	// end inline asm
	mov.b64 	%rd159, {%r119, %r124};
	setp.gt.s32 	%p74, %r48, 23;
	mov.f64 	%fd239, %fd238;
	mov.u64 	%rd378, %rd377;
	@%p74 bra 	$L__BB4_181;
	setp.lt.f64 	%p75, %fd238, %fd152;
	mov.f64 	%fd239, %fd152;
	mov.u64 	%rd378, %rd159;
	@%p75 bra 	$L__BB4_181;
	setp.gt.f64 	%p76, %fd238, %fd152;
	mov.f64 	%fd239, %fd238;
	mov.u64 	%rd378, %rd377;
	@%p76 bra 	$L__BB4_181;
	setp.lt.s64 	%p77, %rd377, %rd159;
	selp.f64 	%fd239, %fd238, %fd152, %p77;
	min.s64 	%rd378, %rd377, %rd159;
$L__BB4_181:
	mov.b64 	%rd266, %fd239;
	mov.b64 	{%r130, %r135}, %rd266;
	mov.b32 	%r146, 16;
	mov.b32 	%r147, 31;
	mov.b32 	%r148, -1;
	// begin inline asm
	shfl.sync.down.b32 %r129, %r130, %r146, %r147, %r148;
	// end inline asm
	// begin inline asm
	shfl.sync.down.b32 %r134, %r135, %r146, %r147, %r148;
	// end inline asm
	mov.b64 	%rd267, {%r129, %r134};
	mov.b64 	%fd155, %rd267;
	mov.b64 	{%r140, %r145}, %rd378;
	// begin inline asm
	shfl.sync.down.b32 %r139, %r140, %r146, %r147, %r148;
	// end inline asm
	// begin inline asm
	shfl.sync.down.b32 %r144, %r145, %r146, %r147, %r148;
	// end inline asm
	mov.b64 	%rd162, {%r139, %r144};
	setp.gt.s32 	%p78, %r48, 15;
	mov.f64 	%fd247, %fd239;
	mov.u64 	%rd386, %rd378;
	@%p78 bra 	$L__BB4_185;
	setp.lt.f64 	%p79, %fd239, %fd155;
	mov.f64 	%fd247, %fd155;
	mov.u64 	%rd386, %rd162;
	@%p79 bra 	$L__BB4_185;
	setp.gt.f64 	%p80, %fd239, %fd155;
	mov.f64 	%fd247, %fd239;
	mov.u64 	%rd386, %rd378;
	@%p80 bra 	$L__BB4_185;
	setp.lt.s64 	%p81, %rd378, %rd162;
	selp.f64 	%fd247, %fd239, %fd155, %p81;
	min.s64 	%rd386, %rd378, %rd162;
$L__BB4_185:
	setp.ne.s32 	%p82, %r48, 0;
	@%p82 bra 	$L__BB4_187;
	shr.u32 	%r149, %r16, 1;
	and.b32  	%r150, %r149, 496;
	mov.u32 	%r151, _ZN6thrust24THRUST_300001_SM_1000_NS8cuda_cub4core6detail5shmemE;
	add.s32 	%r152, %r151, %r150;
	st.shared.f64 	[%r152+8], %fd247;
	st.shared.u64 	[%r152+16], %rd386;
$L__BB4_187:
	bar.sync 	0;
	setp.ne.s32 	%p83, %r16, 0;
	@%p83 bra 	$L__BB4_209;
	ld.shared.f64 	%fd158, [_ZN6thrust24THRUST_300001_SM_1000_NS8cuda_cub4core6detail5shmemE+24];
	ld.shared.u64 	%rd165, [_ZN6thrust24THRUST_300001_SM_1000_NS8cuda_cub4core6detail5shmemE+32];
	setp.lt.f64 	%p84, %fd247, %fd158;
	mov.f64 	%fd241, %fd158;
	mov.u64 	%rd380, %rd165;
	@%p84 bra 	$L__BB4_191;
	setp.lt.f64 	%p85, %fd158, %fd247;
	mov.f64 	%fd241, %fd247;
	mov.u64 	%rd380, %rd386;
	@%p85 bra 	$L__BB4_191;
	setp.lt.s64 	%p86, %rd386, %rd165;
	selp.f64 	%fd241, %fd247, %fd158, %p86;
	min.s64 	%rd380, %rd386, %rd165;
$L__BB4_191:
	ld.shared.f64 	%fd161, [_ZN6thrust24THRUST_300001_SM_1000_NS8cuda_cub4core6detail5shmemE+40];
	ld.shared.u64 	%rd168, [_ZN6thrust24THRUST_300001_SM_1000_NS8cuda_cub4core6detail5shmemE+48];
	setp.lt.f64 	%p87, %fd241, %fd161;
	mov.f64 	%fd242, %fd161;
	mov.u64 	%rd381, %rd168;
	@%p87 bra 	$L__BB4_194;
	setp.lt.f64 	%p88, %fd161, %fd241;
	mov.f64 	%fd242, %fd241;
	mov.u64 	%rd381, %rd380;
	@%p88 bra 	$L__BB4_194;
	setp.lt.s64 	%p89, %rd380, %rd168;
	selp.f64 	%fd242, %fd241, %fd161, %p89;
	min.s64 	%rd381, %rd380, %rd168;
$L__BB4_194:
	ld.shared.f64 	%fd164, [_ZN6thrust24THRUST_300001_SM_1000_NS8cuda_cub4core6detail5shmemE+56];
	ld.shared.u64 	%rd171, [_ZN6thrust24THRUST_300001_SM_1000_NS8cuda_cub4core6detail5shmemE+64];
	setp.lt.f64 	%p90, %fd242, %fd164;
	mov.f64 	%fd243, %fd164;
	mov.u64 	%rd382, %rd171;
	@%p90 bra 	$L__BB4_197;
	setp.lt.f64 	%p91, %fd164, %fd242;
	mov.f64 	%fd243, %fd242;
	mov.u64 	%rd382, %rd381;
	@%p91 bra 	$L__BB4_197;
	setp.lt.s64 	%p92, %rd381, %rd171;
	selp.f64 	%fd243, %fd242, %fd164, %p92;
	min.s64 	%rd382, %rd381, %rd171;
$L__BB4_197:
	ld.shared.f64 	%fd167, [_ZN6thrust24THRUST_300001_SM_1000_NS8cuda_cub4core6detail5shmemE+72];
	ld.shared.u64 	%rd174, [_ZN6thrust24THRUST_300001_SM_1000_NS8cuda_cub4core6detail5shmemE+80];
	setp.lt.f64 	%p93, %fd243, %fd167;
	mov.f64 	%fd244, %fd167;
	mov.u64 	%rd383, %rd174;
	@%p93 bra 	$L__BB4_200;
	setp.lt.f64 	%p94, %fd167, %fd243;
	mov.f64 	%fd244, %fd243;
	mov.u64 	%rd383, %rd382;
	@%p94 bra 	$L__BB4_200;
	setp.lt.s64 	%p95, %rd382, %rd174;
	selp.f64 	%fd244, %fd243, %fd167, %p95;
	min.s64 	%rd383, %rd382, %rd174;
$L__BB4_200:
	ld.shared.f64 	%fd170, [_ZN6thrust24THRUST_300001_SM_1000_NS8cuda_cub4core6detail5shmemE+88];
	ld.shared.u64 	%rd177, [_ZN6thrust24THRUST_300001_SM_1000_NS8cuda_cub4core6detail5shmemE+96];
	setp.lt.f64 	%p96, %fd244, %fd170;
	mov.f64 	%fd245, %fd170;
	mov.u64 	%rd384, %rd177;
	@%p96 bra 	$L__BB4_203;
	setp.lt.f64 	%p97, %fd170, %fd244;
	mov.f64 	%fd245, %fd244;
	mov.u64 	%rd384, %rd383;
	@%p97 bra 	$L__BB4_203;
	setp.lt.s64 	%p98, %rd383, %rd177;
	selp.f64 	%fd245, %fd244, %fd170, %p98;
	min.s64 	%rd384, %rd383, %rd177;
$L__BB4_203:
	ld.shared.f64 	%fd173, [_ZN6thrust24THRUST_300001_SM_1000_NS8cuda_cub4core6detail5shmemE+104];
	ld.shared.u64 	%rd180, [_ZN6thrust24THRUST_300001_SM_1000_NS8cuda_cub4core6detail5shmemE+112];
	setp.lt.f64 	%p99, %fd245, %fd173;
	mov.f64 	%fd246, %fd173;
	mov.u64 	%rd385, %rd180;
	@%p99 bra 	$L__BB4_206;
	setp.lt.f64 	%p100, %fd173, %fd245;
	mov.f64 	%fd246, %fd245;
	mov.u64 	%rd385, %rd384;
	@%p100 bra 	$L__BB4_206;
	setp.lt.s64 	%p101, %rd384, %rd180;
	selp.f64 	%fd246, %fd245, %fd173, %p101;
	min.s64 	%rd385, %rd384, %rd180;
$L__BB4_206:
	ld.shared.f64 	%fd176, [_ZN6thrust24THRUST_300001_SM_1000_NS8cuda_cub4core6detail5shmemE+120];
	ld.shared.u64 	%rd183, [_ZN6thrust24THRUST_300001_SM_1000_NS8cuda_cub4core6detail5shmemE+128];
	setp.lt.f64 	%p102, %fd246, %fd176;
	mov.u64 	%rd386, %rd183;
	mov.f64 	%fd247, %fd176;
	@%p102 bra 	$L__BB4_209;
	setp.lt.f64 	%p103, %fd176, %fd246;
	mov.u64 	%rd386, %rd385;
	mov.f64 	%fd247, %fd246;
	@%p103 bra 	$L__BB4_209;
	setp.lt.s64 	%p104, %rd385, %rd183;
	selp.f64 	%fd247, %fd246, %fd176, %p104;
	min.s64 	%rd386, %rd385, %rd183;
$L__BB4_209:
	mov.u32 	%r376, %tid.x;
	setp.ne.s32 	%p221, %r376, 0;
	@%p221 bra 	$L__BB4_211;
	ld.param.u64 	%rd318, [_ZN6thrust24THRUST_300001_SM_1000_NS8cuda_cub4core6detail13_kernel_agentINS1_8__reduce11ReduceAgentIPN4cuda3std3__45tupleIJdlEEESC_SB_iNS1_9__extrema9arg_max_fIdlNS9_4lessIdEEEEEEJSC_SC_iSH_EEEvDpT0__param_1];
	cvta.to.global.u64 	%rd317, %rd318;
	st.global.f64 	[%rd317], %fd247;
	st.global.u64 	[%rd317+8], %rd386;
$L__BB4_211:
	ret;

}
	// .globl	_ZN6thrust24THRUST_300001_SM_1000_NS8cuda_cub4core6detail13_kernel_agentINS1_8__reduce11ReduceAgentINS0_12zip_iteratorIN4cuda3std3__45tupleIJNS0_10device_ptrIdEENS0_17counting_iteratorIlNS0_11use_defaultESF_SF_EEEEEEEPNSB_IJdlEEESJ_lNS1_9__extrema9arg_max_fIdlNSA_4lessIdEEEEEEJSI_SK_lSP_EEEvDpT0_
.visible .entry _ZN6thrust24THRUST_300001_SM_1000_NS8cuda_cub4core6detail13_kernel_agentINS1_8__reduce11ReduceAgentINS0_12zip_iteratorIN4cuda3std3__45tupleIJNS0_10device_ptrIdEENS0_17counting_iteratorIlNS0_11use_defaultESF_SF_EEEEEEEPNSB_IJdlEEESJ_lNS1_9__extrema9arg_max_fIdlNSA_4lessIdEEEEEEJSI_SK_lSP_EEEvDpT0_(
	.param .align 8 .b8 _ZN6thrust24THRUST_300001_SM_1000_NS8cuda_cub4core6detail13_kernel_agentINS1_8__reduce11ReduceAgentINS0_12zip_iteratorIN4cuda3std3__45tupleIJNS0_10device_ptrIdEENS0_17counting_iteratorIlNS0_11use_defaultESF_SF_EEEEEEEPNSB_IJdlEEESJ_lNS1_9__extrema9arg_max_fIdlNSA_4lessIdEEEEEEJSI_SK_lSP_EEEvDpT0__param_0[16],
	.param .u64 .ptr .align 1 _ZN6thrust24THRUST_300001_SM_1000_NS8cuda_cub4core6detail13_kernel_agentINS1_8__reduce11ReduceAgentINS0_12zip_iteratorIN4cuda3std3__45tupleIJNS0_10device_ptrIdEENS0_17counting_iteratorIlNS0_11use_defaultESF_SF_EEEEEEEPNSB_IJdlEEESJ_lNS1_9__extrema9arg_max_fIdlNSA_4lessIdEEEEEEJSI_SK_lSP_EEEvDpT0__param_1,
	.param .u64 _ZN6thrust24THRUST_300001_SM_1000_NS8cuda_cub4core6detail13_kernel_agentINS1_8__reduce11ReduceAgentINS0_12zip_iteratorIN4cuda3std3__45tupleIJNS0_10device_ptrIdEENS0_17counting_iteratorIlNS0_11use_defaultESF_SF_EEEEEEEPNSB_IJdlEEESJ_lNS1_9__extrema9arg_max_fIdlNSA_4lessIdEEEEEEJSI_SK_lSP_EEEvDpT0__param_2,
	.param .align 1 .b8 _ZN6thrust24THRUST_300001_SM_1000_NS8cuda_cub4core6detail13_kernel_agentINS1_8__reduce11ReduceAgentINS0_12zip_iteratorIN4cuda3std3__45tupleIJNS0_10device_ptrIdEENS0_17counting_iteratorIlNS0_11use_defaultESF_SF_EEEEEEEPNSB_IJdlEEESJ_lNS1_9__extrema9arg_max_fIdlNSA_4lessIdEEEEEEJSI_SK_lSP_EEEvDpT0__param_3[1]
)
.maxntid 256
{
	.reg .pred 	%p<213>;
	.reg .b32 	%r<391>;
	.reg .b64 	%rd<358>;
	.reg .b64 	%fd<242>;

	ld.param.u64 	%rd194, [_ZN6thrust24THRUST_300001_SM_1000_NS8cuda_cub4core6detail13_kernel_agentINS1_8__reduce11ReduceAgentINS0_12zip_iteratorIN4cuda3std3__45tupleIJNS0_10device_ptrIdEENS0_17counting_iteratorIlNS0_11use_defaultESF_SF_EEEEEEEPNSB_IJdlEEESJ_lNS1_9__extrema9arg_max_fIdlNSA_4lessIdEEEEEEJSI_SK_lSP_EEEvDpT0__param_0+8];
	ld.param.u64 	%rd193, [_ZN6thrust24THRUST_300001_SM_1000_NS8cuda_cub4core6detail13_kernel_agentINS1_8__reduce11ReduceAgentINS0_12zip_iteratorIN4cuda3std3__45tupleIJNS0_10device_ptrIdEENS0_17counting_iteratorIlNS0_11use_defaultESF_SF_EEEEEEEPNSB_IJdlEEESJ_lNS1_9__extrema9arg_max_fIdlNSA_4lessIdEEEEEEJSI_SK_lSP_EEEvDpT0__param_0];
	ld.param.u64 	%rd196, [_ZN6thrust24THRUST_300001_SM_1000_NS8cuda_cub4core6detail13_kernel_agentINS1_8__reduce11ReduceAgentINS0_12zip_iteratorIN4cuda3std3__45tupleIJNS0_10device_ptrIdEENS0_17counting_iteratorIlNS0_11use_defaultESF_SF_EEEEEEEPNSB_IJdlEEESJ_lNS1_9__extrema9arg_max_fIdlNSA_4lessIdEEEEEEJSI_SK_lSP_EEEvDpT0__param_2];
	setp.eq.s64 	%p1, %rd196, 0;
	@%p1 bra 	$L__BB5_206;
	cvta.to.global.u64 	%rd1, %rd193;
	setp.gt.s64 	%p2, %rd196, 1279;
	@%p2 bra 	$L__BB5_122;
	cvt.u32.u64 	%r1, %rd196;
	mov.u32 	%r2, %tid.x;
	setp.ge.s32 	%p96, %r2, %r1;
	mov.f64 	%fd188, 0d0000000000000000;
	mov.b64 	%rd300, 0;
	mov.u32 	%r385, %r2;
	@%p96 bra 	$L__BB5_4;
	cvt.u64.u32 	%rd256, %r2;
	mul.wide.u32 	%rd257, %r2, 8;
	add.s64 	%rd258, %rd1, %rd257;
	add.s64 	%rd300, %rd194, %rd256;
	ld.global.f64 	%fd188, [%rd258];
	add.s32 	%r385, %r2, 256;
$L__BB5_4:
	setp.ge.s32 	%p97, %r385, %r1;
	@%p97 bra 	$L__BB5_26;
	not.b32 	%r154, %r385;
	add.s32 	%r5, %r154, %r1;
	and.b32  	%r155, %r5, 768;
	setp.eq.s32 	%p98, %r155, 768;
	@%p98 bra 	$L__BB5_11;
	cvt.u64.u32 	%rd260, %r385;
	add.s64 	%rd291, %rd194, %rd260;
	mul.wide.u32 	%rd261, %r385, 8;
	add.s64 	%rd290, %rd1, %rd261;
	shr.u32 	%r156, %r5, 8;
	add.s32 	%r157, %r156, 1;
	and.b32  	%r158, %r157, 3;
	neg.s32 	%r383, %r158;
$L__BB5_7:
	.pragma "nounroll";
	mov.u64 	%rd9, %rd300;
	mov.f64 	%fd3, %fd188;
	ld.global.f64 	%fd4, [%rd290];
	setp.lt.f64 	%p99, %fd3, %fd4;
	mov.u64 	%rd300, %rd291;
	mov.f64 	%fd188, %fd4;
	@%p99 bra 	$L__BB5_10;
	setp.lt.f64 	%p100, %fd4, %fd3;
	mov.u64 	%rd300, %rd9;
	mov.f64 	%fd188, %fd3;
	@%p100 bra 	$L__BB5_10;
	setp.lt.s64 	%p101, %rd9, %rd291;
	min.s64 	%rd300, %rd9, %rd291;
	selp.f64 	%fd188, %fd3, %fd4, %p101;
$L__BB5_10:
	add.s32 	%r385, %r385, 256;
	add.s64 	%rd291, %rd291, 256;
	add.s64 	%rd290, %rd290, 2048;
	add.s32 	%r383, %r383, 1;
	setp.ne.s32 	%p102, %r383, 0;
	@%p102 bra 	$L__BB5_7;
$L__BB5_11:
	setp.lt.u32 	%p103, %r5, 768;
	@%p103 bra 	$L__BB5_26;
	add.s32 	%r386, %r385, 512;
$L__BB5_13:
	mov.u32 	%r13, %r386;
	add.s32 	%r159, %r13, -512;
	cvt.s64.s32 	%rd262, %r159;
	mul.wide.s32 	%rd263, %r159, 8;
	add.s64 	%rd17, %rd1, %rd263;
	add.s64 	%rd18, %rd194, %rd262;
	ld.global.f64 	%fd10, [%rd17];
	setp.lt.f64 	%p104, %fd188, %fd10;
	mov.u64 	%rd297, %rd18;
	mov.f64 	%fd185, %fd10;
	@%p104 bra 	$L__BB5_16;
	setp.lt.f64 	%p105, %fd10, %fd188;
	mov.u64 	%rd297, %rd300;
	mov.f64 	%fd185, %fd188;
	@%p105 bra 	$L__BB5_16;
	setp.lt.s64 	%p106, %rd300, %rd18;
	min.s64 	%rd297, %rd300, %rd18;
	selp.f64 	%fd185, %fd188, %fd10, %p106;
$L__BB5_16:
	add.s32 	%r160, %r13, -256;
	cvt.s64.s32 	%rd264, %r160;
	add.s64 	%rd21, %rd194, %rd264;
	ld.global.f64 	%fd13, [%rd17+2048];
	setp.lt.f64 	%p107, %fd185, %fd13;
	mov.u64 	%rd298, %rd21;
	mov.f64 	%fd186, %fd13;
	@%p107 bra 	$L__BB5_19;
	setp.lt.f64 	%p108, %fd13, %fd185;
	mov.u64 	%rd298, %rd297;
	mov.f64 	%fd186, %fd185;
	@%p108 bra 	$L__BB5_19;
	setp.lt.s64 	%p109, %rd297, %rd21;
	min.s64 	%rd298, %rd297, %rd21;
	selp.f64 	%fd186, %fd185, %fd13, %p109;
$L__BB5_19:
	cvt.s64.s32 	%rd265, %r13;
	add.s64 	%rd24, %rd194, %rd265;
	ld.global.f64 	%fd16, [%rd17+4096];
	setp.lt.f64 	%p110, %fd186, %fd16;
	mov.u64 	%rd299, %rd24;
	mov.f64 	%fd187, %fd16;
	@%p110 bra 	$L__BB5_22;
	setp.lt.f64 	%p111, %fd16, %fd186;
	mov.u64 	%rd299, %rd298;
	mov.f64 	%fd187, %fd186;
	@%p111 bra 	$L__BB5_22;
	setp.lt.s64 	%p112, %rd298, %rd24;
	min.s64 	%rd299, %rd298, %rd24;
	selp.f64 	%fd187, %fd186, %fd16, %p112;
$L__BB5_22:
	add.s32 	%r161, %r13, 256;
	cvt.s64.s32 	%rd266, %r161;
	add.s64 	%rd27, %rd194, %rd266;
	ld.global.f64 	%fd19, [%rd17+6144];
	setp.lt.f64 	%p113, %fd187, %fd19;
	mov.u64 	%rd300, %rd27;
	mov.f64 	%fd188, %fd19;
	@%p113 bra 	$L__BB5_25;
	setp.lt.f64 	%p114, %fd19, %fd187;
	mov.u64 	%rd300, %rd299;
	mov.f64 	%fd188, %fd187;
	@%p114 bra 	$L__BB5_25;
	setp.lt.s64 	%p115, %rd299, %rd27;
	min.s64 	%rd300, %rd299, %rd27;
	selp.f64 	%fd188, %fd187, %fd19, %p115;
$L__BB5_25:
	add.s32 	%r386, %r13, 1024;
	add.s32 	%r162, %r13, 512;
	setp.lt.s32 	%p116, %r162, %r1;
	@%p116 bra 	$L__BB5_13;
$L__BB5_26:
	setp.lt.s32 	%p117, %r1, 256;
	@%p117 bra 	$L__BB5_71;
	// begin inline asm
	mov.u32 %r276, %laneid;
	// end inline asm
	mov.b64 	%rd277, %fd188;
	mov.b64 	{%r278, %r283}, %rd277;
	mov.b32 	%r294, 1;
	mov.b32 	%r295, 31;
	mov.b32 	%r296, -1;
	// begin inline asm
	shfl.sync.down.b32 %r277, %r278, %r294, %r295, %r296;
	// end inline asm
	// begin inline asm
	shfl.sync.down.b32 %r282, %r283, %r294, %r295, %r296;
	// end inline asm
	mov.b64 	%rd278, {%r277, %r282};
	mov.b64 	%fd23, %rd278;
	mov.b64 	{%r288, %r293}, %rd300;
	// begin inline asm
	shfl.sync.down.b32 %r287, %r288, %r294, %r295, %r296;
	// end inline asm
	// begin inline asm
	shfl.sync.down.b32 %r292, %r293, %r294, %r295, %r296;
	// end inline asm
	mov.b64 	%rd31, {%r287, %r292};
	setp.gt.s32 	%p169, %r276, 30;
	mov.u64 	%rd302, %rd300;
	mov.f64 	%fd190, %fd188;
	@%p169 bra 	$L__BB5_31;
	setp.lt.f64 	%p170, %fd188, %fd23;
	mov.u64 	%rd302, %rd31;
	mov.f64 	%fd190, %fd23;
	@%p170 bra 	$L__BB5_31;
	setp.gt.f64 	%p171, %fd188, %fd23;
	mov.u64 	%rd302, %rd300;
	mov.f64 	%fd190, %fd188;
	@%p171 bra 	$L__BB5_31;
	setp.lt.s64 	%p172, %rd300, %rd31;
	min.s64 	%rd302, %rd300, %rd31;
	selp.f64 	%fd190, %fd188, %fd23, %p172;
$L__BB5_31:
	mov.b64 	%rd279, %fd190;
	mov.b64 	{%r298, %r303}, %rd279;
	mov.b32 	%r314, 2;
	mov.b32 	%r315, 31;
	mov.b32 	%r316, -1;
	// begin inline asm
	shfl.sync.down.b32 %r297, %r298, %r314, %r315, %r316;
	// end inline asm
	// begin inline asm
	shfl.sync.down.b32 %r302, %r303, %r314, %r315, %r316;
	// end inline asm
	mov.b64 	%rd280, {%r297, %r302};
	mov.b64 	%fd26, %rd280;
	mov.b64 	{%r308, %r313}, %rd302;
	// begin inline asm
	shfl.sync.down.b32 %r307, %r308, %r314, %r315, %r316;
	// end inline asm
	// begin inline asm
	shfl.sync.down.b32 %r312, %r313, %r314, %r315, %r316;
	// end inline asm
	mov.b64 	%rd34, {%r307, %r312};
	setp.gt.s32 	%p173, %r276, 29;
	mov.u64 	%rd303, %rd302;
	mov.f64 	%fd191, %fd190;
	@%p173 bra 	$L__BB5_35;
	setp.lt.f64 	%p174, %fd190, %fd26;
	mov.u64 	%rd303, %rd34;
	mov.f64 	%fd191, %fd26;
	@%p174 bra 	$L__BB5_35;
	setp.gt.f64 	%p175, %fd190, %fd26;
	mov.u64 	%rd303, %rd302;
	mov.f64 	%fd191, %fd190;
	@%p175 bra 	$L__BB5_35;
	setp.lt.s64 	%p176, %rd302, %rd34;
	min.s64 	%rd303, %rd302, %rd34;
	selp.f64 	%fd191, %fd190, %fd26, %p176;
$L__BB5_35:
	mov.b64 	%rd281, %fd191;
	mov.b64 	{%r318, %r323}, %rd281;
	mov.b32 	%r334, 4;
	mov.b32 	%r335, 31;
	mov.b32 	%r336, -1;
	// begin inline asm
	shfl.sync.down.b32 %r317, %r318, %r334, %r335, %r336;
	// end inline asm
	// begin inline asm
	shfl.sync.down.b32 %r322, %r323, %r334, %r335, %r336;
	// end inline asm
	mov.b64 	%rd282, {%r317, %r322};
	mov.b64 	%fd29, %rd282;
	mov.b64 	{%r328, %r333}, %rd303;
	// begin inline asm
	shfl.sync.down.b32 %r327, %r328, %r334, %r335, %r336;
	// end inline asm
	// begin inline asm
	shfl.sync.down.b32 %r332, %r333, %r334, %r335, %r336;
	// end inline asm
	mov.b64 	%rd37, {%r327, %r332};
	setp.gt.s32 	%p177, %r276, 27;
	mov.u64 	%rd304, %rd303;
	mov.f64 	%fd192, %fd191;
	@%p177 bra 	$L__BB5_39;
	setp.lt.f64 	%p178, %fd191, %fd29;
	mov.u64 	%rd304, %rd37;
	mov.f64 	%fd192, %fd29;
	@%p178 bra 	$L__BB5_39;
	setp.gt.f64 	%p179, %fd191, %fd29;
	mov.u64 	%rd304, %rd303;
	mov.f64 	%fd192, %fd191;
	@%p179 bra 	$L__BB5_39;
	setp.lt.s64 	%p180, %rd303, %rd37;
	min.s64 	%rd304, %rd303, %rd37;
	selp.f64 	%fd192, %fd191, %fd29, %p180;
$L__BB5_39:
	mov.b64 	%rd283, %fd192;
	mov.b64 	{%r338, %r343}, %rd283;
	mov.b32 	%r354, 8;
	mov.b32 	%r355, 31;
	mov.b32 	%r356, -1;
	// begin inline asm
	shfl.sync.down.b32 %r337, %r338, %r354, %r355, %r356;
	// end inline asm
	// begin inline asm
	shfl.sync.down.b32 %r342, %r343, %r354, %r355, %r356;
	// end inline asm
	mov.b64 	%rd284, {%r337, %r342};
	mov.b64 	%fd32, %rd284;
	mov.b64 	{%r348, %r353}, %rd304;
	// begin inline asm
	shfl.sync.down.b32 %r347, %r348, %r354, %r355, %r356;
	// end inline asm
	// begin inline asm
	shfl.sync.down.b32 %r352, %r353, %r354, %r355, %r356;
	// end inline asm
	mov.b64 	%rd40, {%r347, %r352};
	setp.gt.s32 	%p181, %r276, 23;
	mov.u64 	%rd305, %rd304;
	mov.f64 	%fd193, %fd192;
	@%p181 bra 	$L__BB5_43;
	setp.lt.f64 	%p182, %fd192, %fd32;
	mov.u64 	%rd305, %rd40;
	mov.f64 	%fd193, %fd32;
	@%p182 bra 	$L__BB5_43;
	setp.gt.f64 	%p183, %fd192, %fd32;
	mov.u64 	%rd305, %rd304;
	mov.f64 	%fd193, %fd192;
	@%p183 bra 	$L__BB5_43;
	setp.lt.s64 	%p184, %rd304, %rd40;
	min.s64 	%rd305, %rd304, %rd40;
	selp.f64 	%fd193, %fd192, %fd32, %p184;
$L__BB5_43:
	mov.b64 	%rd285, %fd193;
	mov.b64 	{%r358, %r363}, %rd285;
	mov.b32 	%r374, 16;
	mov.b32 	%r375, 31;
	mov.b32 	%r376, -1;
	// begin inline asm
	shfl.sync.down.b32 %r357, %r358, %r374, %r375, %r376;
	// end inline asm
	// begin inline asm
	shfl.sync.down.b32 %r362, %r363, %r374, %r375, %r376;
	// end inline asm
	mov.b64 	%rd286, {%r357, %r362};
	mov.b64 	%fd35, %rd286;
	mov.b64 	{%r368, %r373}, %rd305;
	// begin inline asm
	shfl.sync.down.b32 %r367, %r368, %r374, %r375, %r376;
	// end inline asm
	// begin inline asm
	shfl.sync.down.b32 %r372, %r373, %r374, %r375, %r376;
	// end inline asm
	mov.b64 	%rd43, {%r367, %r372};
	setp.gt.s32 	%p185, %r276, 15;
	mov.u64 	%rd357, %rd305;
	mov.f64 	%fd241, %fd193;
	@%p185 bra 	$L__BB5_47;
	setp.lt.f64 	%p186, %fd193, %fd35;
	mov.u64 	%rd357, %rd43;
	mov.f64 	%fd241, %fd35;
	@%p186 bra 	$L__BB5_47;
	setp.gt.f64 	%p187, %fd193, %fd35;
	mov.u64 	%rd357, %rd305;
	mov.f64 	%fd241, %fd193;
	@%p187 bra 	$L__BB5_47;
	setp.lt.s64 	%p188, %rd305, %rd43;
	min.s64 	%rd357, %rd305, %rd43;
	selp.f64 	%fd241, %fd193, %fd35, %p188;
$L__BB5_47:
	setp.ne.s32 	%p189, %r276, 0;
	@%p189 bra 	$L__BB5_49;
	shr.u32 	%r377, %r2, 1;
	and.b32  	%r378, %r377, 496;
	mov.u32 	%r379, _ZN6thrust24THRUST_300001_SM_1000_NS8cuda_cub4core6detail5shmemE;
	add.s32 	%r380, %r379, %r378;
	st.shared.f64 	[%r380+8], %fd241;
	st.shared.u64 	[%r380+16], %rd357;
$L__BB5_49:
	bar.sync 	0;
	setp.ne.s32 	%p190, %r2, 0;
	@%p190 bra 	$L__BB5_204;
	ld.shared.f64 	%fd38, [_ZN6thrust24THRUST_300001_SM_1000_NS8cuda_cub4core6detail5shmemE+24];
	ld.shared.u64 	%rd46, [_ZN6thrust24THRUST_300001_SM_1000_NS8cuda_cub4core6detail5shmemE+32];
	setp.lt.f64 	%p191, %fd241, %fd38;
	mov.u64 	%rd307, %rd46;
	mov.f64 	%fd195, %fd38;
	@%p191 bra 	$L__BB5_53;
	setp.lt.f64 	%p192, %fd38, %fd241;
	mov.u64 	%rd307, %rd357;
	mov.f64 	%fd195, %fd241;
	@%p192 bra 	$L__BB5_53;
	setp.lt.s64 	%p193, %rd357, %rd46;
	min.s64 	%rd307, %rd357, %rd46;
	selp.f64 	%fd195, %fd241, %fd38, %p193;
$L__BB5_53:
	ld.shared.f64 	%fd41, [_ZN6thrust24THRUST_300001_SM_1000_NS8cuda_cub4core6detail5shmemE+40];
	ld.shared.u64 	%rd49, [_ZN6thrust24THRUST_300001_SM_1000_NS8cuda_cub4core6detail5shmemE+48];
	setp.lt.f64 	%p194, %fd195, %fd41;
	mov.u64 	%rd308, %rd49;
	mov.f64 	%fd196, %fd41;
	@%p194 bra 	$L__BB5_56;
	setp.lt.f64 	%p195, %fd41, %fd195;
	mov.u64 	%rd308, %rd307;
	mov.f64 	%fd196, %fd195;
	@%p195 bra 	$L__BB5_56;
	setp.lt.s64 	%p196, %rd307, %rd49;
	min.s64 	%rd308, %rd307, %rd49;
	selp.f64 	%fd196, %fd195, %fd41, %p196;
$L__BB5_56:
	ld.shared.f64 	%fd44, [_ZN6thrust24THRUST_300001_SM_1000_NS8cuda_cub4core6detail5shmemE+56];
	ld.shared.u64 	%rd52, [_ZN6thrust24THRUST_300001_SM_1000_NS8cuda_cub4core6detail5shmemE+64];
	setp.lt.f64 	%p197, %fd196, %fd44;
	mov.u64 	%rd309, %rd52;
	mov.f64 	%fd197, %fd44;
	@%p197 bra 	$L__BB5_59;
	setp.lt.f64 	%p198, %fd44, %fd196;
	mov.u64 	%rd309, %rd308;
	mov.f64 	%fd197, %fd196;
	@%p198 bra 	$L__BB5_59;
	setp.lt.s64 	%p199, %rd308, %rd52;
	min.s64 	%rd309, %rd308, %rd52;
	selp.f64 	%fd197, %fd196, %fd44, %p199;
$L__BB5_59:
	ld.shared.f64 	%fd47, [_ZN6thrust24THRUST_300001_SM_1000_NS8cuda_cub4core6detail5shmemE+72];
	ld.shared.u64 	%rd55, [_ZN6thrust24THRUST_300001_SM_1000_NS8cuda_cub4core6detail5shmemE+80];
	setp.lt.f64 	%p200, %fd197, %fd47;
	mov.u64 	%rd310, %rd55;
	mov.f64 	%fd198, %fd47;
	@%p200 bra 	$L__BB5_62;
	setp.lt.f64 	%p201, %fd47, %fd197;
	mov.u64 	%rd310, %rd309;
	mov.f64 	%fd198, %fd197;
	@%p201 bra 	$L__BB5_62;
	setp.lt.s64 	%p202, %rd309, %rd55;
	min.s64 	%rd310, %rd309, %rd55;
	selp.f64 	%fd198, %fd197, %fd47, %p202;
$L__BB5_62:
	ld.shared.f64 	%fd50, [_ZN6thrust24THRUST_300001_SM_1000_NS8cuda_cub4core6detail5shmemE+88];
	ld.shared.u64 	%rd58, [_ZN6thrust24THRUST_300001_SM_1000_NS8cuda_cub4core6detail5shmemE+96];
	setp.lt.f64 	%p203, %fd198, %fd50;
	mov.u64 	%rd311, %rd58;
	mov.f64 	%fd199, %fd50;
	@%p203 bra 	$L__BB5_65;
	setp.lt.f64 	%p204, %fd50, %fd198;
	mov.u64 	%rd311, %rd310;
	mov.f64 	%fd199, %fd198;
	@%p204 bra 	$L__BB5_65;
	setp.lt.s64 	%p205, %rd310, %rd58;
	min.s64 	%rd311, %rd310, %rd58;
	selp.f64 	%fd199, %fd198, %fd50, %p205;
$L__BB5_65:
	ld.shared.f64 	%fd53, [_ZN6thrust24THRUST_300001_SM_1000_NS8cuda_cub4core6detail5shmemE+104];
	ld.shared.u64 	%rd61, [_ZN6thrust24THRUST_300001_SM_1000_NS8cuda_cub4core6detail5shmemE+112];
	setp.lt.f64 	%p206, %fd199, %fd53;
	mov.u64 	%rd312, %rd61;
	mov.f64 	%fd200, %fd53;
	@%p206 bra 	$L__BB5_68;
	setp.lt.f64 	%p207, %fd53, %fd199;
	mov.u64 	%rd312, %rd311;
	mov.f64 	%fd200, %fd199;
	@%p207 bra 	$L__BB5_68;
	setp.lt.s64 	%p208, %rd311, %rd61;
	min.s64 	%rd312, %rd311, %rd61;
	selp.f64 	%fd200, %fd199, %fd53, %p208;
$L__BB5_68:
	ld.shared.f64 	%fd56, [_ZN6thrust24THRUST_300001_SM_1000_NS8cuda_cub4core6detail5shmemE+120];
	ld.shared.u64 	%rd64, [_ZN6thrust24THRUST_300001_SM_1000_NS8cuda_cub4core6detail5shmemE+128];
	setp.lt.f64 	%p209, %fd200, %fd56;
	mov.u64 	%rd357, %rd64;
	mov.f64 	%fd241, %fd56;
	@%p209 bra 	$L__BB5_204;
	setp.lt.f64 	%p210, %fd56, %fd200;
	mov.u64 	%rd357, %rd312;
	mov.f64 	%fd241, %fd200;
	@%p210 bra 	$L__BB5_204;
	setp.lt.s64 	%p211, %rd312, %rd64;
	min.s64 	%rd357, %rd312, %rd64;
	selp.f64 	%fd241, %fd200, %fd56, %p211;
	bra.uni 	$L__BB5_204;
$L__BB5_71:
	// begin inline asm
	mov.u32 %r163, %laneid;
	// end inline asm
	and.b32  	%r184, %r2, 992;
	add.s32 	%r185, %r184, 32;
	setp.gt.s32 	%p118, %r185, %r1;
	not.b32 	%r186, %r184;
	add.s32 	%r187, %r1, %r186;
	selp.b32 	%r182, %r187, 31, %p118;
	mov.b64 	%rd267, %fd188;
	mov.b64 	{%r165, %r170}, %rd267;
	mov.b32 	%r181, 1;
	mov.b32 	%r183, -1;
	// begin inline asm
	shfl.sync.down.b32 %r164, %r165, %r181, %r182, %r183;
	// end inline asm
	// begin inline asm
	shfl.sync.down.b32 %r169, %r170, %r181, %r182, %r183;
	// end inline asm
	mov.b64 	%rd268, {%r164, %r169};
	mov.b64 	%fd58, %rd268;
	mov.b64 	{%r175, %r180}, %rd300;
	// begin inline asm
	shfl.sync.down.b32 %r174, %r175, %r181, %r182, %r183;
	// end inline asm
	// begin inline asm
	shfl.sync.down.b32 %r179, %r180, %r181, %r182, %r183;
	// end inline asm
	mov.b64 	%rd66, {%r174, %r179};
	setp.ge.s32 	%p119, %r163, %r182;
	mov.u64 	%rd313, %rd300;
	mov.f64 	%fd201, %fd188;
	@%p119 bra 	$L__BB5_75;
	setp.lt.f64 	%p120, %fd188, %fd58;
	mov.u64 	%rd313, %rd66;
	mov.f64 	%fd201, %fd58;
	@%p120 bra 	$L__BB5_75;
	setp.gt.f64 	%p121, %fd188, %fd58;
	mov.u64 	%rd313, %rd300;
	mov.f64 	%fd201, %fd188;
	@%p121 bra 	$L__BB5_75;
	setp.lt.s64 	%p122, %rd300, %rd66;
	min.s64 	%rd313, %rd300, %rd66;
	selp.f64 	%fd201, %fd188, %fd58, %p122;
$L__BB5_75:
	mov.b64 	%rd269, %fd201;
	mov.b64 	{%r189, %r194}, %rd269;
	mov.b32 	%r205, 2;
	mov.b32 	%r207, -1;
	// begin inline asm
	shfl.sync.down.b32 %r188, %r189, %r205, %r182, %r207;
	// end inline asm
	// begin inline asm
	shfl.sync.down.b32 %r193, %r194, %r205, %r182, %r207;
	// end inline asm
	mov.b64 	%rd270, {%r188, %r193};
	mov.b64 	%fd61, %rd270;
	mov.b64 	{%r199, %r204}, %rd313;
	// begin inline asm
	shfl.sync.down.b32 %r198, %r199, %r205, %r182, %r207;
	// end inline asm
	// begin inline asm
	shfl.sync.down.b32 %r203, %r204, %r205, %r182, %r207;
	// end inline asm
	mov.b64 	%rd69, {%r198, %r203};
	add.s32 	%r208, %r163, 2;
	setp.gt.s32 	%p123, %r208, %r182;
	mov.u64 	%rd314, %rd313;
	mov.f64 	%fd202, %fd201;
	@%p123 bra 	$L__BB5_79;
	setp.lt.f64 	%p124, %fd201, %fd61;
	mov.u64 	%rd314, %rd69;
	mov.f64 	%fd202, %fd61;
	@%p124 bra 	$L__BB5_79;
	setp.gt.f64 	%p125, %fd201, %fd61;
	mov.u64 	%rd314, %rd313;
	mov.f64 	%fd202, %fd201;
	@%p125 bra 	$L__BB5_79;
	setp.lt.s64 	%p126, %rd313, %rd69;
	min.s64 	%rd314, %rd313, %rd69;
	selp.f64 	%fd202, %fd201, %fd61, %p126;
$L__BB5_79:
	mov.b64 	%rd271, %fd202;
	mov.b64 	{%r210, %r215}, %rd271;
	mov.b32 	%r226, 4;
	mov.b32 	%r228, -1;
	// begin inline asm
	shfl.sync.down.b32 %r209, %r210, %r226, %r182, %r228;
	// end inline asm
	// begin inline asm
	shfl.sync.down.b32 %r214, %r215, %r226, %r182, %r228;
	// end inline asm
	mov.b64 	%rd272, {%r209, %r214};
	mov.b64 	%fd64, %rd272;
	mov.b64 	{%r220, %r225}, %rd314;
	// begin inline asm
	shfl.sync.down.b32 %r219, %r220, %r226, %r182, %r228;
	// end inline asm
	// begin inline asm
	shfl.sync.down.b32 %r224, %r225, %r226, %r182, %r228;
	// end inline asm
	mov.b64 	%rd72, {%r219, %r224};
	add.s32 	%r229, %r163, 4;
	setp.gt.s32 	%p127, %r229, %r182;
	mov.u64 	%rd315, %rd314;
	mov.f64 	%fd203, %fd202;
	@%p127 bra 	$L__BB5_83;
	setp.lt.f64 	%p128, %fd202, %fd64;
	mov.u64 	%rd315, %rd72;
	mov.f64 	%fd203, %fd64;
	@%p128 bra 	$L__BB5_83;
	setp.gt.f64 	%p129, %fd202, %fd64;
	mov.u64 	%rd315, %rd314;
	mov.f64 	%fd203, %fd202;
	@%p129 bra 	$L__BB5_83;
	setp.lt.s64 	%p130, %rd314, %rd72;
	min.s64 	%rd315, %rd314, %rd72;
	selp.f64 	%fd203, %fd202, %fd64, %p130;
$L__BB5_83:
	mov.b64 	%rd273, %fd203;
	mov.b64 	{%r231, %r236}, %rd273;
	mov.b32 	%r247, 8;
	mov.b32 	%r249, -1;
	// begin inline asm
	shfl.sync.down.b32 %r230, %r231, %r247, %r182, %r249;
	// end inline asm
	// begin inline asm
	shfl.sync.down.b32 %r235, %r236, %r247, %r182, %r249;
	// end inline asm
	mov.b64 	%rd274, {%r230, %r235};
	mov.b64 	%fd67, %rd274;
	mov.b64 	{%r241, %r246}, %rd315;
	// begin inline asm
	shfl.sync.down.b32 %r240, %r241, %r247, %r182, %r249;
	// end inline asm
	// begin inline asm
	shfl.sync.down.b32 %r245, %r246, %r247, %r182, %r249;
	// end inline asm
	mov.b64 	%rd75, {%r240, %r245};
	add.s32 	%r250, %r163, 8;
	setp.gt.s32 	%p131, %r250, %r182;
	mov.f64 	%fd204, %fd203;
	mov.u64 	%rd316, %rd315;
	@%p131 bra 	$L__BB5_87;
	setp.lt.f64 	%p132, %fd203, %fd67;
	mov.f64 	%fd204, %fd67;
	mov.u64 	%rd316, %rd75;
	@%p132 bra 	$L__BB5_87;
	setp.gt.f64 	%p133, %fd203, %fd67;
	mov.f64 	%fd204, %fd203;
	mov.u64 	%rd316, %rd315;
	@%p133 bra 	$L__BB5_87;
	setp.lt.s64 	%p134, %rd315, %rd75;
	selp.f64 	%fd204, %fd203, %fd67, %p134;
	min.s64 	%rd316, %rd315, %rd75;
$L__BB5_87:
	mov.b64 	%rd275, %fd204;
	mov.b64 	{%r252, %r257}, %rd275;
	mov.b32 	%r268, 16;
	mov.b32 	%r270, -1;
	// begin inline asm
	shfl.sync.down.b32 %r251, %r252, %r268, %r182, %r270;
	// end inline asm
	// begin inline asm
	shfl.sync.down.b32 %r256, %r257, %r268, %r182, %r270;
	// end inline asm
	mov.b64 	%rd276, {%r251, %r256};
	mov.b64 	%fd70, %rd276;
	mov.b64 	{%r262, %r267}, %rd316;
	// begin inline asm
	shfl.sync.down.b32 %r261, %r262, %r268, %r182, %r270;
	// end inline asm
	// begin inline asm
	shfl.sync.down.b32 %r266, %r267, %r268, %r182, %r270;
	// end inline asm
	mov.b64 	%rd78, {%r261, %r266};
	add.s32 	%r271, %r163, 16;
	setp.gt.s32 	%p135, %r271, %r182;
	mov.f64 	%fd241, %fd204;
	mov.u64 	%rd357, %rd316;
	@%p135 bra 	$L__BB5_91;
	setp.lt.f64 	%p136, %fd204, %fd70;
	mov.f64 	%fd241, %fd70;
	mov.u64 	%rd357, %rd78;
	@%p136 bra 	$L__BB5_91;
	setp.gt.f64 	%p137, %fd204, %fd70;
	mov.f64 	%fd241, %fd204;
	mov.u64 	%rd357, %rd316;
	@%p137 bra 	$L__BB5_91;
	setp.lt.s64 	%p138, %rd316, %rd78;
	selp.f64 	%fd241, %fd204, %fd70, %p138;
	min.s64 	%rd357, %rd316, %rd78;
$L__BB5_91:
	setp.ne.s32 	%p139, %r163, 0;
	@%p139 bra 	$L__BB5_93;
	shr.u32 	%r272, %r2, 1;
	and.b32  	%r273, %r272, 496;
	mov.u32 	%r274, _ZN6thrust24THRUST_300001_SM_1000_NS8cuda_cub4core6detail5shmemE;
	add.s32 	%r275, %r274, %r273;
	st.shared.f64 	[%r275+8], %fd241;
	st.shared.u64 	[%r275+16], %rd357;
$L__BB5_93:
	bar.sync 	0;
	setp.ne.s32 	%p140, %r2, 0;
	@%p140 bra 	$L__BB5_204;
	setp.lt.s32 	%p141, %r1, 33;
	mov.f64 	%fd206, %fd241;
	mov.u64 	%rd318, %rd357;
	@%p141 bra 	$L__BB5_98;
	ld.shared.f64 	%fd73, [_ZN6thrust24THRUST_300001_SM_1000_NS8cuda_cub4core6detail5shmemE+24];
	ld.shared.u64 	%rd81, [_ZN6thrust24THRUST_300001_SM_1000_NS8cuda_cub4core6detail5shmemE+32];
	setp.lt.f64 	%p142, %fd241, %fd73;
	mov.f64 	%fd206, %fd73;
	mov.u64 	%rd318, %rd81;
	@%p142 bra 	$L__BB5_98;
	setp.lt.f64 	%p143, %fd73, %fd241;
	mov.f64 	%fd206, %fd241;
	mov.u64 	%rd318, %rd357;
	@%p143 bra 	$L__BB5_98;
	setp.lt.s64 	%p144, %rd357, %rd81;
	selp.f64 	%fd206, %fd241, %fd73, %p144;
	min.s64 	%rd318, %rd357, %rd81;
$L__BB5_98:
	setp.lt.s32 	%p145, %r1, 65;
	mov.f64 	%fd207, %fd206;
	mov.u64 	%rd319, %rd318;
	@%p145 bra 	$L__BB5_102;
	ld.shared.f64 	%fd76, [_ZN6thrust24THRUST_300001_SM_1000_NS8cuda_cub4core6detail5shmemE+40];
	ld.shared.u64 	%rd84, [_ZN6thrust24THRUST_300001_SM_1000_NS8cuda_cub4core6detail5shmemE+48];
	setp.lt.f64 	%p146, %fd206, %fd76;
	mov.f64 	%fd207, %fd76;
	mov.u64 	%rd319, %rd84;
	@%p146 bra 	$L__BB5_102;
	setp.lt.f64 	%p147, %fd76, %fd206;
	mov.f64 	%fd207, %fd206;
	mov.u64 	%rd319, %rd318;
	@%p147 bra 	$L__BB5_102;
	setp.lt.s64 	%p148, %rd318, %rd84;
	selp.f64 	%fd207, %fd206, %fd76, %p148;
	min.s64 	%rd319, %rd318, %rd84;
$L__BB5_102:
	setp.lt.s32 	%p149, %r1, 97;
	mov.f64 	%fd208, %fd207;
	mov.u64 	%rd320, %rd319;
	@%p149 bra 	$L__BB5_106;
	ld.shared.f64 	%fd79, [_ZN6thrust24THRUST_300001_SM_1000_NS8cuda_cub4core6detail5shmemE+56];
	ld.shared.u64 	%rd87, [_ZN6thrust24THRUST_300001_SM_1000_NS8cuda_cub4core6detail5shmemE+64];
	setp.lt.f64 	%p150, %fd207, %fd79;
	mov.f64 	%fd208, %fd79;
	mov.u64 	%rd320, %rd87;
	@%p150 bra 	$L__BB5_106;
	setp.lt.f64 	%p151, %fd79, %fd207;
	mov.f64 	%fd208, %fd207;
	mov.u64 	%rd320, %rd319;
	@%p151 bra 	$L__BB5_106;
	setp.lt.s64 	%p152, %rd319, %rd87;
	selp.f64 	%fd208, %fd207, %fd79, %p152;
	min.s64 	%rd320, %rd319, %rd87;
$L__BB5_106:
	setp.lt.s32 	%p153, %r1, 129;
	mov.f64 	%fd209, %fd208;
	mov.u64 	%rd321, %rd320;
	@%p153 bra 	$L__BB5_110;
	ld.shared.f64 	%fd82, [_ZN6thrust24THRUST_300001_SM_1000_NS8cuda_cub4core6detail5shmemE+72];
	ld.shared.u64 	%rd90, [_ZN6thrust24THRUST_300001_SM_1000_NS8cuda_cub4core6detail5shmemE+80];
	setp.lt.f64 	%p154, %fd208, %fd82;
	mov.f64 	%fd209, %fd82;
	mov.u64 	%rd321, %rd90;
	@%p154 bra 	$L__BB5_110;
	setp.lt.f64 	%p155, %fd82, %fd208;
	mov.f64 	%fd209, %fd208;
	mov.u64 	%rd321, %rd320;
	@%p155 bra 	$L__BB5_110;
	setp.lt.s64 	%p156, %rd320, %rd90;
	selp.f64 	%fd209, %fd208, %fd82, %p156;
	min.s64 	%rd321, %rd320, %rd90;
$L__BB5_110:
	setp.lt.s32 	%p157, %r1, 161;
	mov.f64 	%fd210, %fd209;
	mov.u64 	%rd322, %rd321;
	@%p157 bra 	$L__BB5_114;
	ld.shared.f64 	%fd85, [_ZN6thrust24THRUST_300001_SM_1000_NS8cuda_cub4core6detail5shmemE+88];
	ld.shared.u64 	%rd93, [_ZN6thrust24THRUST_300001_SM_1000_NS8cuda_cub4core6detail5shmemE+96];
	setp.lt.f64 	%p158, %fd209, %fd85;
	mov.f64 	%fd210, %fd85;
	mov.u64 	%rd322, %rd93;
	@%p158 bra 	$L__BB5_114;
	setp.lt.f64 	%p159, %fd85, %fd209;
	mov.f64 	%fd210, %fd209;
	mov.u64 	%rd322, %rd321;
	@%p159 bra 	$L__BB5_114;
	setp.lt.s64 	%p160, %rd321, %rd93;
	selp.f64 	%fd210, %fd209, %fd85, %p160;
	min.s64 	%rd322, %rd321, %rd93;
$L__BB5_114:
	setp.lt.s32 	%p161, %r1, 193;
	mov.f64 	%fd211, %fd210;
	mov.u64 	%rd323, %rd322;
	@%p161 bra 	$L__BB5_118;
	ld.shared.f64 	%fd88, [_ZN6thrust24THRUST_300001_SM_1000_NS8cuda_cub4core6detail5shmemE+104];
	ld.shared.u64 	%rd96, [_ZN6thrust24THRUST_300001_SM_1000_NS8cuda_cub4core6detail5shmemE+112];
	setp.lt.f64 	%p162, %fd210, %fd88;
	mov.f64 	%fd211, %fd88;
	mov.u64 	%rd323, %rd96;
	@%p162 bra 	$L__BB5_118;
	setp.lt.f64 	%p163, %fd88, %fd210;
	mov.f64 	%fd211, %fd210;
	mov.u64 	%rd323, %rd322;
	@%p163 bra 	$L__BB5_118;
	setp.lt.s64 	%p164, %rd322, %rd96;
	selp.f64 	%fd211, %fd210, %fd88, %p164;
	min.s64 	%rd323, %rd322, %rd96;
$L__BB5_118:
	setp.lt.s32 	%p165, %r1, 225;
	mov.u64 	%rd357, %rd323;
	mov.f64 	%fd241, %fd211;
	@%p165 bra 	$L__BB5_204;
	ld.shared.f64 	%fd91, [_ZN6thrust24THRUST_300001_SM_1000_NS8cuda_cub4core6detail5shmemE+120];
	ld.shared.u64 	%rd99, [_ZN6thrust24THRUST_300001_SM_1000_NS8cuda_cub4core6detail5shmemE+128];
	setp.lt.f64 	%p166, %fd211, %fd91;
	mov.u64 	%rd357, %rd99;
	mov.f64 	%fd241, %fd91;
	@%p166 bra 	$L__BB5_204;
	setp.lt.f64 	%p167, %fd91, %fd211;
	mov.u64 	%rd357, %rd323;
	mov.f64 	%fd241, %fd211;
	@%p167 bra 	$L__BB5_204;
	setp.lt.s64 	%p168, %rd323, %rd99;
	selp.f64 	%fd241, %fd211, %fd91, %p168;
	min.s64 	%rd357, %rd323, %rd99;
	bra.uni 	$L__BB5_204;
$L__BB5_122:
	mov.u32 	%r18, %tid.x;
	cvt.u64.u32 	%rd197, %r18;
	cvta.to.global.u64 	%rd198, %rd193;
	mul.wide.u32 	%rd199, %r18, 8;
	add.s64 	%rd200, %rd198, %rd199;
	ld.global.f64 	%fd170, [%rd200];
	add.s32 	%r31, %r18, 256;
	cvt.u64.u32 	%rd201, %r31;
	ld.global.f64 	%fd171, [%rd200+2048];
	add.s32 	%r32, %r18, 512;
	cvt.u64.u32 	%rd202, %r32;
	ld.global.f64 	%fd172, [%rd200+4096];
	add.s32 	%r33, %r18, 768;
	cvt.u64.u32 	%rd203, %r33;
	ld.global.f64 	%fd173, [%rd200+6144];
	or.b32  	%r34, %r18, 1024;
	cvt.u64.u32 	%rd101, %r34;
	add.s64 	%rd344, %rd194, %rd101;
	ld.global.f64 	%fd228, [%rd200+8192];
	setp.geu.f64 	%p3, %fd170, %fd171;
	selp.f64 	%fd174, %fd170, %fd171, %p3;
	selp.b64 	%rd204, %rd197, %rd201, %p3;
	setp.geu.f64 	%p4, %fd174, %fd172;
	selp.f64 	%fd175, %fd174, %fd172, %p4;
	selp.b64 	%rd205, %rd204, %rd202, %p4;
	setp.geu.f64 	%p5, %fd175, %fd173;
	selp.f64 	%fd94, %fd175, %fd173, %p5;
	selp.b64 	%rd104, %rd205, %rd203, %p5;
	setp.lt.f64 	%p6, %fd94, %fd228;
	@%p6 bra 	$L__BB5_124;
	setp.lt.f64 	%p7, %fd228, %fd94;
	setp.lt.u64 	%p8, %rd104, %rd101;
	or.pred  	%p9, %p7, %p8;
	selp.f64 	%fd228, %fd94, %fd228, %p9;
	add.s64 	%rd206, %rd194, %rd104;
	selp.b64 	%rd344, %rd206, %rd344, %p9;
$L__BB5_124:
	setp.lt.u64 	%p10, %rd196, 2560;
	mov.b64 	%rd333, 1280;
	@%p10 bra 	$L__BB5_137;
	mov.b64 	%rd325, 1280;
	mov.f64 	%fd213, %fd228;
$L__BB5_126:
	add.s64 	%rd209, %rd325, %rd197;
	shl.b64 	%rd210, %rd325, 3;
	cvta.to.global.u64 	%rd211, %rd193;
	add.s64 	%rd213, %rd211, %rd199;
	add.s64 	%rd214, %rd213, %rd210;
	add.s64 	%rd327, %rd209, %rd194;
	ld.global.f64 	%fd214, [%rd214];
	ld.global.f64 	%fd215, [%rd214+2048];
	ld.global.f64 	%fd216, [%rd214+4096];
	ld.global.f64 	%fd217, [%rd214+6144];
	ld.global.f64 	%fd228, [%rd214+8192];
	setp.lt.f64 	%p11, %fd213, %fd214;
	@%p11 bra 	$L__BB5_128;
	setp.lt.f64 	%p12, %fd214, %fd213;
	setp.lt.s64 	%p13, %rd344, %rd327;
	or.pred  	%p14, %p12, %p13;
	selp.f64 	%fd214, %fd213, %fd214, %p14;
	selp.b64 	%rd327, %rd344, %rd327, %p14;
$L__BB5_128:
	add.s64 	%rd215, %rd325, %rd197;
	add.s64 	%rd216, %rd215, %rd194;
	add.s64 	%rd328, %rd216, 256;
	setp.lt.f64 	%p15, %fd214, %fd215;
	@%p15 bra 	$L__BB5_130;
	setp.lt.f64 	%p16, %fd215, %fd214;
	add.s64 	%rd218, %rd325, %rd197;
	add.s64 	%rd219, %rd218, %rd194;
	add.s64 	%rd220, %rd219, 256;
	setp.lt.s64 	%p17, %rd327, %rd220;
	or.pred  	%p18, %p16, %p17;
	selp.f64 	%fd215, %fd214, %fd215, %p18;
	selp.b64 	%rd328, %rd327, %rd220, %p18;
$L__BB5_130:
	add.s64 	%rd329, %rd216, 512;
	setp.lt.f64 	%p19, %fd215, %fd216;
	@%p19 bra 	$L__BB5_132;
	setp.lt.f64 	%p20, %fd216, %fd215;
	add.s64 	%rd224, %rd325, %rd197;
	add.s64 	%rd225, %rd224, %rd194;
	add.s64 	%rd226, %rd225, 512;
	setp.lt.s64 	%p21, %rd328, %rd226;
	or.pred  	%p22, %p20, %p21;
	selp.f64 	%fd216, %fd215, %fd216, %p22;
	selp.b64 	%rd329, %rd328, %rd226, %p22;
$L__BB5_132:
	add.s64 	%rd227, %rd325, %rd197;
	add.s64 	%rd228, %rd227, %rd194;
	add.s64 	%rd330, %rd228, 768;
	setp.lt.f64 	%p23, %fd216, %fd217;
	@%p23 bra 	$L__BB5_134;
	setp.lt.f64 	%p24, %fd217, %fd216;
	setp.lt.s64 	%p25, %rd329, %rd330;
	or.pred  	%p26, %p24, %p25;
	selp.f64 	%fd217, %fd216, %fd217, %p26;
	selp.b64 	%rd330, %rd329, %rd330, %p26;
$L__BB5_134:
	add.s64 	%rd344, %rd228, 1024;
	setp.lt.f64 	%p27, %fd217, %fd228;
	@%p27 bra 	$L__BB5_136;
	setp.lt.f64 	%p28, %fd228, %fd217;
	setp.lt.s64 	%p29, %rd330, %rd344;
	or.pred  	%p30, %p28, %p29;
	selp.f64 	%fd228, %fd217, %fd228, %p30;
	selp.b64 	%rd344, %rd330, %rd344, %p30;
$L__BB5_136:
	add.s64 	%rd333, %rd325, 1280;
	add.s64 	%rd231, %rd325, 2560;
	setp.le.s64 	%p31, %rd231, %rd196;
	mov.u64 	%rd325, %rd333;
	mov.f64 	%fd213, %fd228;
	@%p31 bra 	$L__BB5_126;
$L__BB5_137:
	setp.le.s64 	%p32, %rd196, %rd333;
	@%p32 bra 	$L__BB5_160;
	cvt.u32.u64 	%r35, %rd333;
	cvt.u32.u64 	%r36, %rd196;
	sub.s32 	%r19, %r36, %r35;
	setp.ge.s32 	%p33, %r18, %r19;
	@%p33 bra 	$L__BB5_160;
	cvta.to.global.u64 	%rd130, %rd193;
	not.b32 	%r38, %r18;
	add.s32 	%r39, %r38, %r36;
	sub.s32 	%r20, %r39, %r35;
	and.b32  	%r41, %r20, 768;
	setp.eq.s32 	%p34, %r41, 768;
	mov.u32 	%r389, %r18;
	@%p34 bra 	$L__BB5_145;
	add.s64 	%rd234, %rd333, %rd197;
	add.s64 	%rd335, %rd234, %rd194;
	shl.b64 	%rd235, %rd234, 3;
	add.s64 	%rd334, %rd130, %rd235;
	shr.u32 	%r42, %r20, 8;
	add.s32 	%r43, %r42, 1;
	and.b32  	%r44, %r43, 3;
	neg.s32 	%r387, %r44;
	mov.u32 	%r389, %r18;
$L__BB5_141:
	.pragma "nounroll";
	mov.u64 	%rd135, %rd344;
	mov.f64 	%fd114, %fd228;
	ld.global.f64 	%fd115, [%rd334];
	setp.lt.f64 	%p35, %fd114, %fd115;
	mov.f64 	%fd228, %fd115;
	mov.u64 	%rd344, %rd335;
	@%p35 bra 	$L__BB5_144;
	setp.lt.f64 	%p36, %fd115, %fd114;
	mov.f64 	%fd228, %fd114;
	mov.u64 	%rd344, %rd135;
	@%p36 bra 	$L__BB5_144;
	setp.lt.s64 	%p37, %rd135, %rd335;
	selp.f64 	%fd228, %fd114, %fd115, %p37;
	min.s64 	%rd344, %rd135, %rd335;
$L__BB5_144:
	add.s32 	%r389, %r389, 256;
	add.s64 	%rd335, %rd335, 256;
	add.s64 	%rd334, %rd334, 2048;
	add.s32 	%r387, %r387, 1;
	setp.ne.s32 	%p38, %r387, 0;
	@%p38 bra 	$L__BB5_141;
$L__BB5_145:
	setp.lt.u32 	%p39, %r20, 768;
	@%p39 bra 	$L__BB5_160;
	add.s32 	%r390, %r389, 512;
$L__BB5_147:
	mov.u32 	%r28, %r390;
	add.s32 	%r45, %r28, -512;
	cvt.u64.u32 	%rd236, %r45;
	add.s64 	%rd237, %rd333, %rd236;
	shl.b64 	%rd238, %rd237, 3;
	add.s64 	%rd143, %rd130, %rd238;
	add.s64 	%rd144, %rd237, %rd194;
	ld.global.f64 	%fd121, [%rd143];
	setp.lt.f64 	%p40, %fd228, %fd121;
	mov.f64 	%fd225, %fd121;
	mov.u64 	%rd341, %rd144;
	@%p40 bra 	$L__BB5_150;
	setp.lt.f64 	%p41, %fd121, %fd228;
	mov.f64 	%fd225, %fd228;
	mov.u64 	%rd341, %rd344;
	@%p41 bra 	$L__BB5_150;
	setp.lt.s64 	%p42, %rd344, %rd144;
	selp.f64 	%fd225, %fd228, %fd121, %p42;
	min.s64 	%rd341, %rd344, %rd144;
$L__BB5_150:
	add.s32 	%r46, %r28, -256;
	cvt.u64.u32 	%rd239, %r46;
	add.s64 	%rd240, %rd333, %rd239;
	add.s64 	%rd147, %rd240, %rd194;
	ld.global.f64 	%fd124, [%rd143+2048];
	setp.lt.f64 	%p43, %fd225, %fd124;
	mov.f64 	%fd226, %fd124;
	mov.u64 	%rd342, %rd147;
	@%p43 bra 	$L__BB5_153;
	setp.lt.f64 	%p44, %fd124, %fd225;
	mov.f64 	%fd226, %fd225;
	mov.u64 	%rd342, %rd341;
	@%p44 bra 	$L__BB5_153;
	setp.lt.s64 	%p45, %rd341, %rd147;
	selp.f64 	%fd226, %fd225, %fd124, %p45;
	min.s64 	%rd342, %rd341, %rd147;
$L__BB5_153:
	cvt.u64.u32 	%rd241, %r28;
	add.s64 	%rd242, %rd333, %rd241;
	add.s64 	%rd150, %rd242, %rd194;
	ld.global.f64 	%fd127, [%rd143+4096];
	setp.lt.f64 	%p46, %fd226, %fd127;
	mov.f64 	%fd227, %fd127;
	mov.u64 	%rd343, %rd150;
	@%p46 bra 	$L__BB5_156;
	setp.lt.f64 	%p47, %fd127, %fd226;
	mov.f64 	%fd227, %fd226;
	mov.u64 	%rd343, %rd342;
	@%p47 bra 	$L__BB5_156;
	setp.lt.s64 	%p48, %rd342, %rd150;
	selp.f64 	%fd227, %fd226, %fd127, %p48;
	min.s64 	%rd343, %rd342, %rd150;
$L__BB5_156:
	add.s32 	%r47, %r28, 256;
	cvt.u64.u32 	%rd243, %r47;
	add.s64 	%rd244, %rd333, %rd243;
	add.s64 	%rd153, %rd244, %rd194;
	ld.global.f64 	%fd130, [%rd143+6144];
	setp.lt.f64 	%p49, %fd227, %fd130;
	mov.f64 	%fd228, %fd130;
	mov.u64 	%rd344, %rd153;
	@%p49 bra 	$L__BB5_159;
	setp.lt.f64 	%p50, %fd130, %fd227;
	mov.f64 	%fd228, %fd227;
	mov.u64 	%rd344, %rd343;
	@%p50 bra 	$L__BB5_159;
	setp.lt.s64 	%p51, %rd343, %rd153;
	selp.f64 	%fd228, %fd227, %fd130, %p51;
	min.s64 	%rd344, %rd343, %rd153;
$L__BB5_159:
	add.s32 	%r390, %r28, 1024;
	add.s32 	%r48, %r28, 512;
	setp.lt.s32 	%p52, %r48, %r19;
	@%p52 bra 	$L__BB5_147;
$L__BB5_160:
	// begin inline asm
	mov.u32 %r49, %laneid;
	// end inline asm
	mov.b64 	%rd245, %fd228;
	mov.b64 	{%r51, %r56}, %rd245;
	mov.b32 	%r67, 1;
	mov.b32 	%r68, 31;
	mov.b32 	%r69, -1;
	// begin inline asm
	shfl.sync.down.b32 %r50, %r51, %r67, %r68, %r69;
	// end inline asm
	// begin inline asm
	shfl.sync.down.b32 %r55, %r56, %r67, %r68, %r69;
	// end inline asm
	mov.b64 	%rd246, {%r50, %r55};
	mov.b64 	%fd134, %rd246;
	mov.b64 	{%r61, %r66}, %rd344;
	// begin inline asm
	shfl.sync.down.b32 %r60, %r61, %r67, %r68, %r69;
	// end inline asm
	// begin inline asm
	shfl.sync.down.b32 %r65, %r66, %r67, %r68, %r69;
	// end inline asm
	mov.b64 	%rd157, {%r60, %r65};
	setp.gt.s32 	%p53, %r49, 30;
	mov.f64 	%fd230, %fd228;
	mov.u64 	%rd346, %rd344;
	@%p53 bra 	$L__BB5_164;
	setp.lt.f64 	%p54, %fd228, %fd134;
	mov.f64 	%fd230, %fd134;
	mov.u64 	%rd346, %rd157;
	@%p54 bra 	$L__BB5_164;
	setp.gt.f64 	%p55, %fd228, %fd134;
	mov.f64 	%fd230, %fd228;
	mov.u64 	%rd346, %rd344;
	@%p55 bra 	$L__BB5_164;
	setp.lt.s64 	%p56, %rd344, %rd157;
	selp.f64 	%fd230, %fd228, %fd134, %p56;
	min.s64 	%rd346, %rd344, %rd157;
$L__BB5_164:
	mov.b64 	%rd247, %fd230;
	mov.b64 	{%r71, %r76}, %rd247;
	mov.b32 	%r87, 2;
	mov.b32 	%r88, 31;
	mov.b32 	%r89, -1;
	// begin inline asm
	shfl.sync.down.b32 %r70, %r71, %r87, %r88, %r89;
	// end inline asm
	// begin inline asm
	shfl.sync.down.b32 %r75, %r76, %r87, %r88, %r89;
	// end inline asm
	mov.b64 	%rd248, {%r70, %r75};
	mov.b64 	%fd137, %rd248;
	mov.b64 	{%r81, %r86}, %rd346;
	// begin inline asm
	shfl.sync.down.b32 %r80, %r81, %r87, %r88, %r89;
	// end inline asm
	// begin inline asm
	shfl.sync.down.b32 %r85, %r86, %r87, %r88, %r89;
	// end inline asm
	mov.b64 	%rd160, {%r80, %r85};
	setp.gt.s32 	%p57, %r49, 29;
	mov.f64 	%fd231, %fd230;
	mov.u64 	%rd347, %rd346;
	@%p57 bra 	$L__BB5_168;
	setp.lt.f64 	%p58, %fd230, %fd137;
	mov.f64 	%fd231, %fd137;
	mov.u64 	%rd347, %rd160;
	@%p58 bra 	$L__BB5_168;
	setp.gt.f64 	%p59, %fd230, %fd137;
	mov.f64 	%fd231, %fd230;
	mov.u64 	%rd347, %rd346;
	@%p59 bra 	$L__BB5_168;
	setp.lt.s64 	%p60, %rd346, %rd160;
	selp.f64 	%fd231, %fd230, %fd137, %p60;
	min.s64 	%rd347, %rd346, %rd160;
$L__BB5_168:
	mov.b64 	%rd249, %fd231;
	mov.b64 	{%r91, %r96}, %rd249;
	mov.b32 	%r107, 4;
	mov.b32 	%r108, 31;
	mov.b32 	%r109, -1;
	// begin inline asm
	shfl.sync.down.b32 %r90, %r91, %r107, %r108, %r109;
	// end inline asm
	// begin inline asm
	shfl.sync.down.b32 %r95, %r96, %r107, %r108, %r109;
	// end inline asm
	mov.b64 	%rd250, {%r90, %r95};
	mov.b64 	%fd140, %rd250;
	mov.b64 	{%r101, %r106}, %rd347;
	// begin inline asm
	shfl.sync.down.b32 %r100, %r101, %r107, %r108, %r109;
	// end inline asm
	// begin inline asm
	shfl.sync.down.b32 %r105, %r106, %r107, %r108, %r109;
	// end inline asm
	mov.b64 	%rd163, {%r100, %r105};
	setp.gt.s32 	%p61, %r49, 27;
	mov.f64 	%fd232, %fd231;
	mov.u64 	%rd348, %rd347;
	@%p61 bra 	$L__BB5_172;
	setp.lt.f64 	%p62, %fd231, %fd140;
	mov.f64 	%fd232, %fd140;
	mov.u64 	%rd348, %rd163;
	@%p62 bra 	$L__BB5_172;
	setp.gt.f64 	%p63, %fd231, %fd140;
	mov.f64 	%fd232, %fd231;
	mov.u64 	%rd348, %rd347;
	@%p63 bra 	$L__BB5_172;
	setp.lt.s64 	%p64, %rd347, %rd163;
	selp.f64 	%fd232, %fd231, %fd140, %p64;
	min.s64 	%rd348, %rd347, %rd163;
$L__BB5_172:
	mov.b64 	%rd251, %fd232;
	mov.b64 	{%r111, %r116}, %rd251;
	mov.b32 	%r127, 8;
	mov.b32 	%r128, 31;
	mov.b32 	%r129, -1;
	// begin inline asm
	shfl.sync.down.b32 %r110, %r111, %r127, %r128, %r129;
	// end inline asm
	// begin inline asm
	shfl.sync.down.b32 %r115, %r116, %r127, %r128, %r129;
	// end inline asm
	mov.b64 	%rd252, {%r110, %r115};
	mov.b64 	%fd143, %rd252;
	mov.b64 	{%r121, %r126}, %rd348;
	// begin inline asm
	shfl.sync.down.b32 %r120, %r121, %r127, %r128, %r129;
	// end inline asm
	// begin inline asm
	shfl.sync.down.b32 %r125, %r126, %r127, %r128, %r129;
	// end inline asm
	mov.b64 	%rd166, {%r120, %r125};
	setp.gt.s32 	%p65, %r49, 23;
	mov.f64 	%fd233, %fd232;
	mov.u64 	%rd349, %rd348;
	@%p65 bra 	$L__BB5_176;
	setp.lt.f64 	%p66, %fd232, %fd143;
	mov.f64 	%fd233, %fd143;
	mov.u64 	%rd349, %rd166;
	@%p66 bra 	$L__BB5_176;
	setp.gt.f64 	%p67, %fd232, %fd143;
	mov.f64 	%fd233, %fd232;
	mov.u64 	%rd349, %rd348;
	@%p67 bra 	$L__BB5_176;
	setp.lt.s64 	%p68, %rd348, %rd166;
	selp.f64 	%fd233, %fd232, %fd143, %p68;
	min.s64 	%rd349, %rd348, %rd166;
$L__BB5_176:
	mov.b64 	%rd253, %fd233;
	mov.b64 	{%r131, %r136}, %rd253;
	mov.b32 	%r147, 16;
	mov.b32 	%r148, 31;
	mov.b32 	%r149, -1;
	// begin inline asm
	shfl.sync.down.b32 %r130, %r131, %r147, %r148, %r149;
	// end inline asm
	// begin inline asm
	shfl.sync.down.b32 %r135, %r136, %r147, %r148, %r149;
	// end inline asm
	mov.b64 	%rd254, {%r130, %r135};
	mov.b64 	%fd146, %rd254;
	mov.b64 	{%r141, %r146}, %rd349;
	// begin inline asm
	shfl.sync.down.b32 %r140, %r141, %r147, %r148, %r149;
	// end inline asm
	// begin inline asm
	shfl.sync.down.b32 %r145, %r146, %r147, %r148, %r149;
	// end inline asm
	mov.b64 	%rd169, {%r140, %r145};
	setp.gt.s32 	%p69, %r49, 15;
	mov.f64 	%fd241, %fd233;
	mov.u64 	%rd357, %rd349;
	@%p69 bra 	$L__BB5_180;
	setp.lt.f64 	%p70, %fd233, %fd146;
	mov.f64 	%fd241, %fd146;
	mov.u64 	%rd357, %rd169;
	@%p70 bra 	$L__BB5_180;
	setp.gt.f64 	%p71, %fd233, %fd146;
	mov.f64 	%fd241, %fd233;
	mov.u64 	%rd357, %rd349;
	@%p71 bra 	$L__BB5_180;
	setp.lt.s64 	%p72, %rd349, %rd169;
	selp.f64 	%fd241, %fd233, %fd146, %p72;
	min.s64 	%rd357, %rd349, %rd169;
$L__BB5_180:
	setp.ne.s32 	%p73, %r49, 0;
	@%p73 bra 	$L__BB5_182;
	shr.u32 	%r150, %r18, 1;
	and.b32  	%r151, %r150, 496;
	mov.u32 	%r152, _ZN6thrust24THRUST_300001_SM_1000_NS8cuda_cub4core6detail5shmemE;
	add.s32 	%r153, %r152, %r151;
	st.shared.f64 	[%r153+8], %fd241;
	st.shared.u64 	[%r153+16], %rd357;
$L__BB5_182:
	bar.sync 	0;
	setp.ne.s32 	%p74, %r18, 0;
	@%p74 bra 	$L__BB5_204;
	ld.shared.f64 	%fd149, [_ZN6thrust24THRUST_300001_SM_1000_NS8cuda_cub4core6detail5shmemE+24];
	ld.shared.u64 	%rd172, [_ZN6thrust24THRUST_300001_SM_1000_NS8cuda_cub4core6detail5shmemE+32];
	setp.lt.f64 	%p75, %fd241, %fd149;
	mov.f64 	%fd235, %fd149;
	mov.u64 	%rd351, %rd172;
	@%p75 bra 	$L__BB5_186;
	setp.lt.f64 	%p76, %fd149, %fd241;
	mov.f64 	%fd235, %fd241;
	mov.u64 	%rd351, %rd357;
	@%p76 bra 	$L__BB5_186;
	setp.lt.s64 	%p77, %rd357, %rd172;
	selp.f64 	%fd235, %fd241, %fd149, %p77;
	min.s64 	%rd351, %rd357, %rd172;
$L__BB5_186:
	ld.shared.f64 	%fd152, [_ZN6thrust24THRUST_300001_SM_1000_NS8cuda_cub4core6detail5shmemE+40];
	ld.shared.u64 	%rd175, [_ZN6thrust24THRUST_300001_SM_1000_NS8cuda_cub4core6detail5shmemE+48];
	setp.lt.f64 	%p78, %fd235, %fd152;
	mov.f64 	%fd236, %fd152;
	mov.u64 	%rd352, %rd175;
	@%p78 bra 	$L__BB5_189;
	setp.lt.f64 	%p79, %fd152, %fd235;
	mov.f64 	%fd236, %fd235;
	mov.u64 	%rd352, %rd351;
	@%p79 bra 	$L__BB5_189;
	setp.lt.s64 	%p80, %rd351, %rd175;
	selp.f64 	%fd236, %fd235, %fd152, %p80;
	min.s64 	%rd352, %rd351, %rd175;
$L__BB5_189:
	ld.shared.f64 	%fd155, [_ZN6thrust24THRUST_300001_SM_1000_NS8cuda_cub4core6detail5shmemE+56];
	ld.shared.u64 	%rd178, [_ZN6thrust24THRUST_300001_SM_1000_NS8cuda_cub4core6detail5shmemE+64];
	setp.lt.f64 	%p81, %fd236, %fd155;
	mov.f64 	%fd237, %fd155;
	mov.u64 	%rd353, %rd178;
	@%p81 bra 	$L__BB5_192;
	setp.lt.f64 	%p82, %fd155, %fd236;
	mov.f64 	%fd237, %fd236;
	mov.u64 	%rd353, %rd352;
	@%p82 bra 	$L__BB5_192;
	setp.lt.s64 	%p83, %rd352, %rd178;
	selp.f64 	%fd237, %fd236, %fd155, %p83;
	min.s64 	%rd353, %rd352, %rd178;
$L__BB5_192:
	ld.shared.f64 	%fd158, [_ZN6thrust24THRUST_300001_SM_1000_NS8cuda_cub4core6detail5shmemE+72];
	ld.shared.u64 	%rd181, [_ZN6thrust24THRUST_300001_SM_1000_NS8cuda_cub4core6detail5shmemE+80];
	setp.lt.f64 	%p84, %fd237, %fd158;
	mov.f64 	%fd238, %fd158;
	mov.u64 	%rd354, %rd181;
	@%p84 bra 	$L__BB5_195;
	setp.lt.f64 	%p85, %fd158, %fd237;
	mov.f64 	%fd238, %fd237;
	mov.u64 	%rd354, %rd353;
	@%p85 bra 	$L__BB5_195;
	setp.lt.s64 	%p86, %rd353, %rd181;
	selp.f64 	%fd238, %fd237, %fd158, %p86;
	min.s64 	%rd354, %rd353, %rd181;
$L__BB5_195:
	ld.shared.f64 	%fd161, [_ZN6thrust24THRUST_300001_SM_1000_NS8cuda_cub4core6detail5shmemE+88];
	ld.shared.u64 	%rd184, [_ZN6thrust24THRUST_300001_SM_1000_NS8cuda_cub4core6detail5shmemE+96];
	setp.lt.f64 	%p87, %fd238, %fd161;
	mov.f64 	%fd239, %fd161;
	mov.u64 	%rd355, %rd184;
	@%p87 bra 	$L__BB5_198;
	setp.lt.f64 	%p88, %fd161, %fd238;
	mov.f64 	%fd239, %fd238;
	mov.u64 	%rd355, %rd354;
	@%p88 bra 	$L__BB5_198;
	setp.lt.s64 	%p89, %rd354, %rd184;
	selp.f64 	%fd239, %fd238, %fd161, %p89;
	min.s64 	%rd355, %rd354, %rd184;
$L__BB5_198:
	ld.shared.f64 	%fd164, [_ZN6thrust24THRUST_300001_SM_1000_NS8cuda_cub4core6detail5shmemE+104];
	ld.shared.u64 	%rd187, [_ZN6thrust24THRUST_300001_SM_1000_NS8cuda_cub4core6detail5shmemE+112];
	setp.lt.f64 	%p90, %fd239, %fd164;
	mov.f64 	%fd240, %fd164;
	mov.u64 	%rd356, %rd187;
	@%p90 bra 	$L__BB5_201;
	setp.lt.f64 	%p91, %fd164, %fd239;
	mov.f64 	%fd240, %fd239;
	mov.u64 	%rd356, %rd355;
	@%p91 bra 	$L__BB5_201;
	setp.lt.s64 	%p92, %rd355, %rd187;
	selp.f64 	%fd240, %fd239, %fd164, %p92;
	min.s64 	%rd356, %rd355, %rd187;
$L__BB5_201:
	ld.shared.f64 	%fd167, [_ZN6thrust24THRUST_300001_SM_1000_NS8cuda_cub4core6detail5shmemE+120];
	ld.shared.u64 	%rd190, [_ZN6thrust24THRUST_300001_SM_1000_NS8cuda_cub4core6detail5shmemE+128];
	setp.lt.f64 	%p93, %fd240, %fd167;
	mov.u64 	%rd357, %rd190;
	mov.f64 	%fd241, %fd167;
	@%p93 bra 	$L__BB5_204;
	setp.lt.f64 	%p94, %fd167, %fd240;
	mov.u64 	%rd357, %rd356;
	mov.f64 	%fd241, %fd240;
	@%p94 bra 	$L__BB5_204;
	setp.lt.s64 	%p95, %rd356, %rd190;
	selp.f64 	%fd241, %fd240, %fd167, %p95;
	min.s64 	%rd357, %rd356, %rd190;
$L__BB5_204:
	mov.u32 	%r381, %tid.x;
	setp.ne.s32 	%p212, %r381, 0;
	@%p212 bra 	$L__BB5_206;
	ld.param.u64 	%rd288, [_ZN6thrust24THRUST_300001_SM_1000_NS8cuda_cub4core6detail13_kernel_agentINS1_8__reduce11ReduceAgentINS0_12zip_iteratorIN4cuda3std3__45tupleIJNS0_10device_ptrIdEENS0_17counting_iteratorIlNS0_11use_defaultESF_SF_EEEEEEEPNSB_IJdlEEESJ_lNS1_9__extrema9arg_max_fIdlNSA_4lessIdEEEEEEJSI_SK_lSP_EEEvDpT0__param_1];
	cvta.to.global.u64 	%rd287, %rd288;
	st.global.f64 	[%rd287], %fd241;
	st.global.u64 	[%rd287+8], %rd357;
$L__BB5_206:
	ret;

}
	// .globl	_ZN6thrust24THRUST_300001_SM_1000_NS8cuda_cub4core6detail13_kernel_agentINS1_8__reduce11ReduceAgentINS0_12zip_iteratorIN4cuda3std3__45tupleIJNS0_10device_ptrIdEENS0_17counting_iteratorIlNS0_11use_defaultESF_SF_EEEEEEEPNSB_IJdlEEESJ_lNS1_9__extrema9arg_max_fIdlNSA_4lessIdEEEEEEJSI_SK_lN3cub18CUB_300001_SM_100013GridEvenShareIlEENSS_9GridQueueIyEESP_EEEvDpT0_
.visible .entry _ZN6thrust24THRUST_300001_SM_1000_NS8cuda_cub4core6detail13_kernel_agentINS1_8__reduce11ReduceAgentINS0_12zip_iteratorIN4cuda3std3__45tupleIJNS0_10device_ptrIdEENS0_17counting_iteratorIlNS0_11use_defaultESF_SF_EEEEEEEPNSB_IJdlEEESJ_lNS1_9__extrema9arg_max_fIdlNSA_4lessIdEEEEEEJSI_SK_lN3cub18CUB_300001_SM_100013GridEvenShareIlEENSS_9GridQueueIyEESP_EEEvDpT0_(
	.param .align 8 .b8 _ZN6thrust24THRUST_300001_SM_1000_NS8cuda_cub4core6detail13_kernel_agentINS1_8__reduce11ReduceAgentINS0_12zip_iteratorIN4cuda3std3__45tupleIJNS0_10device_ptrIdEENS0_17counting_iteratorIlNS0_11use_defaultESF_SF_EEEEEEEPNSB_IJdlEEESJ_lNS1_9__extrema9arg_max_fIdlNSA_4lessIdEEEEEEJSI_SK_lN3cub18CUB_300001_SM_100013GridEvenShareIlEENSS_9GridQueueIyEESP_EEEvDpT0__param_0[16],
	.param .u64 .ptr .align 1 _ZN6thrust24THRUST_300001_SM_1000_NS8cuda_cub4core6detail13_kernel_agentINS1_8__reduce11ReduceAgentINS0_12zip_iteratorIN4cuda3std3__45tupleIJNS0_10device_ptrIdEENS0_17counting_iteratorIlNS0_11use_defaultESF_SF_EEEEEEEPNSB_IJdlEEESJ_lNS1_9__extrema9arg_max_fIdlNSA_4lessIdEEEEEEJSI_SK_lN3cub18CUB_300001_SM_100013GridEvenShareIlEENSS_9GridQueueIyEESP_EEEvDpT0__param_1,
	.param .u64 _ZN6thrust24THRUST_300001_SM_1000_NS8cuda_cub4core6detail13_kernel_agentINS1_8__reduce11ReduceAgentINS0_12zip_iteratorIN4cuda3std3__45tupleIJNS0_10device_ptrIdEENS0_17counting_iteratorIlNS0_11use_defaultESF_SF_EEEEEEEPNSB_IJdlEEESJ_lNS1_9__extrema9arg_max_fIdlNSA_4lessIdEEEEEEJSI_SK_lN3cub18CUB_300001_SM_100013GridEvenShareIlEENSS_9GridQueueIyEESP_EEEvDpT0__param_2,
	.param .align 8 .b8 _ZN6thrust24THRUST_300001_SM_1000_NS8cuda_cub4core6detail13_kernel_agentINS1_8__reduce11ReduceAgentINS0_12zip_iteratorIN4cuda3std3__45tupleIJNS0_10device_ptrIdEENS0_17counting_iteratorIlNS0_11use_defaultESF_SF_EEEEEEEPNSB_IJdlEEESJ_lNS1_9__extrema9arg_max_fIdlNSA_4lessIdEEEEEEJSI_SK_lN3cub18CUB_300001_SM_100013GridEvenShareIlEENSS_9GridQueueIyEESP_EEEvDpT0__param_3[72],
	.param .align 8 .b8 _ZN6thrust24THRUST_300001_SM_1000_NS8cuda_cub4core6detail13_kernel_agentINS1_8__reduce11ReduceAgentINS0_12zip_iteratorIN4cuda3std3__45tupleIJNS0_10device_ptrIdEENS0_17counting_iteratorIlNS0_11use_defaultESF_SF_EEEEEEEPNSB_IJdlEEESJ_lNS1_9__extrema9arg_max_fIdlNSA_4lessIdEEEEEEJSI_SK_lN3cub18CUB_300001_SM_100013GridEvenShareIlEENSS_9GridQueueIyEESP_EEEvDpT0__param_4[8],
	.param .align 1 .b8 _ZN6thrust24THRUST_300001_SM_1000_NS8cuda_cub4core6detail13_kernel_agentINS1_8__reduce11ReduceAgentINS0_12zip_iteratorIN4cuda3std3__45tupleIJNS0_10device_ptrIdEENS0_17counting_iteratorIlNS0_11use_defaultESF_SF_EEEEEEEPNSB_IJdlEEESJ_lNS1_9__extrema9arg_max_fIdlNSA_4lessIdEEEEEEJSI_SK_lN3cub18CUB_300001_SM_100013GridEvenShareIlEENSS_9GridQueueIyEESP_EEEvDpT0__param_5[1]
)
.maxntid 256
{
	.reg .pred 	%p<215>;
	.reg .b32 	%r<399>;
	.reg .b64 	%rd<350>;
	.reg .b64 	%fd<242>;

	ld.param.u64 	%rd3, [_ZN6thrust24THRUST_300001_SM_1000_NS8cuda_cub4core6detail13_kernel_agentINS1_8__reduce11ReduceAgentINS0_12zip_iteratorIN4cuda3std3__45tupleIJNS0_10device_ptrIdEENS0_17counting_iteratorIlNS0_11use_defaultESF_SF_EEEEEEEPNSB_IJdlEEESJ_lNS1_9__extrema9arg_max_fIdlNSA_4lessIdEEEEEEJSI_SK_lN3cub18CUB_300001_SM_100013GridEvenShareIlEENSS_9GridQueueIyEESP_EEEvDpT0__param_0+8];
	ld.param.u64 	%rd196, [_ZN6thrust24THRUST_300001_SM_1000_NS8cuda_cub4core6detail13_kernel_agentINS1_8__reduce11ReduceAgentINS0_12zip_iteratorIN4cuda3std3__45tupleIJNS0_10device_ptrIdEENS0_17counting_iteratorIlNS0_11use_defaultESF_SF_EEEEEEEPNSB_IJdlEEESJ_lNS1_9__extrema9arg_max_fIdlNSA_4lessIdEEEEEEJSI_SK_lN3cub18CUB_300001_SM_100013GridEvenShareIlEENSS_9GridQueueIyEESP_EEEvDpT0__param_0];
	ld.param.u64 	%rd197, [_ZN6thrust24THRUST_300001_SM_1000_NS8cuda_cub4core6detail13_kernel_agentINS1_8__reduce11ReduceAgentINS0_12zip_iteratorIN4cuda3std3__45tupleIJNS0_10device_ptrIdEENS0_17counting_iteratorIlNS0_11use_defaultESF_SF_EEEEEEEPNSB_IJdlEEESJ_lNS1_9__extrema9arg_max_fIdlNSA_4lessIdEEEEEEJSI_SK_lN3cub18CUB_300001_SM_100013GridEvenShareIlEENSS_9GridQueueIyEESP_EEEvDpT0__param_4];
	ld.param.u64 	%rd195, [_ZN6thrust24THRUST_300001_SM_1000_NS8cuda_cub4core6detail13_kernel_agentINS1_8__reduce11ReduceAgentINS0_12zip_iteratorIN4cuda3std3__45tupleIJNS0_10device_ptrIdEENS0_17counting_iteratorIlNS0_11use_defaultESF_SF_EEEEEEEPNSB_IJdlEEESJ_lNS1_9__extrema9arg_max_fIdlNSA_4lessIdEEEEEEJSI_SK_lN3cub18CUB_300001_SM_100013GridEvenShareIlEENSS_9GridQueueIyEESP_EEEvDpT0__param_2];
	cvta.to.global.u64 	%rd1, %rd197;
	cvta.to.global.u64 	%rd2, %rd196;
	mov.u32 	%r1, %ctaid.x;
	mul.lo.s32 	%r33, %r1, 1280;
	cvt.u64.u32 	%rd4, %r33;
	mov.u32 	%r34, %nctaid.x;
	mul.lo.s32 	%r35, %r34, 1280;
	cvt.u64.u32 	%rd5, %r35;
	add.s64 	%rd198, %rd4, 1280;
	setp.le.s64 	%p1, %rd198, %rd195;
	@%p1 bra 	$L__BB6_121;
	cvt.u32.u64 	%r159, %rd4;
	cvt.u32.u64 	%r2, %rd195;
	sub.s32 	%r3, %r2, %r159;
	mov.u32 	%r4, %tid.x;
	setp.ge.s32 	%p98, %r4, %r3;
	mov.f64 	%fd188, 0d0000000000000000;
	mov.b64 	%rd292, 0;
	mov.u32 	%r393, %r4;
	@%p98 bra 	$L__BB6_3;
	cvt.u64.u32 	%rd240, %r4;
	add.s64 	%rd241, %rd4, %rd240;
	shl.b64 	%rd242, %rd241, 3;
	add.s64 	%rd243, %rd2, %rd242;
	add.s64 	%rd292, %rd3, %rd241;
	ld.global.f64 	%fd188, [%rd243];
	add.s32 	%r393, %r4, 256;
$L__BB6_3:
	setp.ge.s32 	%p99, %r393, %r3;
	@%p99 bra 	$L__BB6_25;
	not.b32 	%r161, %r393;
	add.s32 	%r162, %r161, %r2;
	sub.s32 	%r7, %r162, %r159;
	and.b32  	%r163, %r7, 768;
	setp.eq.s32 	%p100, %r163, 768;
	@%p100 bra 	$L__BB6_10;
	cvt.u64.u32 	%rd245, %r393;
	add.s64 	%rd246, %rd245, %rd4;
	add.s64 	%rd283, %rd246, %rd3;
	shl.b64 	%rd247, %rd246, 3;
	add.s64 	%rd282, %rd2, %rd247;
	shr.u32 	%r164, %r7, 8;
	add.s32 	%r165, %r164, 1;
	and.b32  	%r166, %r165, 3;
	neg.s32 	%r391, %r166;
$L__BB6_6:
	.pragma "nounroll";
	mov.u64 	%rd12, %rd292;
	mov.f64 	%fd3, %fd188;
	ld.global.f64 	%fd4, [%rd282];
	setp.lt.f64 	%p101, %fd3, %fd4;
	mov.u64 	%rd292, %rd283;
	mov.f64 	%fd188, %fd4;
	@%p101 bra 	$L__BB6_9;
	setp.lt.f64 	%p102, %fd4, %fd3;
	mov.u64 	%rd292, %rd12;
	mov.f64 	%fd188, %fd3;
	@%p102 bra 	$L__BB6_9;
	setp.lt.s64 	%p103, %rd12, %rd283;
	min.s64 	%rd292, %rd12, %rd283;
	selp.f64 	%fd188, %fd3, %fd4, %p103;
$L__BB6_9:
	add.s32 	%r393, %r393, 256;
	add.s64 	%rd283, %rd283, 256;
	add.s64 	%rd282, %rd282, 2048;
	add.s32 	%r391, %r391, 1;
	setp.ne.s32 	%p104, %r391, 0;
	@%p104 bra 	$L__BB6_6;
$L__BB6_10:
	setp.lt.u32 	%p105, %r7, 768;
	@%p105 bra 	$L__BB6_25;
	add.s32 	%r394, %r393, 512;
$L__BB6_12:
	mov.u32 	%r15, %r394;
	add.s32 	%r167, %r15, -512;
	cvt.s64.s32 	%rd248, %r167;
	add.s64 	%rd249, %rd248, %rd4;
	shl.b64 	%rd250, %rd249, 3;
	add.s64 	%rd20, %rd2, %rd250;
	add.s64 	%rd21, %rd249, %rd3;
	ld.global.f64 	%fd10, [%rd20];
	setp.lt.f64 	%p106, %fd188, %fd10;
	mov.u64 	%rd289, %rd21;
	mov.f64 	%fd185, %fd10;
	@%p106 bra 	$L__BB6_15;
	setp.lt.f64 	%p107, %fd10, %fd188;
	mov.u64 	%rd289, %rd292;
	mov.f64 	%fd185, %fd188;
	@%p107 bra 	$L__BB6_15;
	setp.lt.s64 	%p108, %rd292, %rd21;
	min.s64 	%rd289, %rd292, %rd21;
	selp.f64 	%fd185, %fd188, %fd10, %p108;
$L__BB6_15:
	add.s32 	%r168, %r15, -256;
	cvt.s64.s32 	%rd251, %r168;
	add.s64 	%rd252, %rd251, %rd4;
	add.s64 	%rd24, %rd252, %rd3;
	ld.global.f64 	%fd13, [%rd20+2048];
	setp.lt.f64 	%p109, %fd185, %fd13;
	mov.u64 	%rd290, %rd24;
	mov.f64 	%fd186, %fd13;
	@%p109 bra 	$L__BB6_18;
	setp.lt.f64 	%p110, %fd13, %fd185;
	mov.u64 	%rd290, %rd289;
	mov.f64 	%fd186, %fd185;
	@%p110 bra 	$L__BB6_18;
	setp.lt.s64 	%p111, %rd289, %rd24;
	min.s64 	%rd290, %rd289, %rd24;
	selp.f64 	%fd186, %fd185, %fd13, %p111;
$L__BB6_18:
	cvt.s64.s32 	%rd253, %r15;
	add.s64 	%rd254, %rd253, %rd4;
	add.s64 	%rd27, %rd254, %rd3;
	ld.global.f64 	%fd16, [%rd20+4096];
	setp.lt.f64 	%p112, %fd186, %fd16;
	mov.u64 	%rd291, %rd27;
	mov.f64 	%fd187, %fd16;
	@%p112 bra 	$L__BB6_21;
	setp.lt.f64 	%p113, %fd16, %fd186;
	mov.u64 	%rd291, %rd290;
	mov.f64 	%fd187, %fd186;
	@%p113 bra 	$L__BB6_21;
	setp.lt.s64 	%p114, %rd290, %rd27;
	min.s64 	%rd291, %rd290, %rd27;
	selp.f64 	%fd187, %fd186, %fd16, %p114;
$L__BB6_21:
	add.s32 	%r169, %r15, 256;
	cvt.s64.s32 	%rd255, %r169;
	add.s64 	%rd256, %rd255, %rd4;
	add.s64 	%rd30, %rd256, %rd3;
	ld.global.f64 	%fd19, [%rd20+6144];
	setp.lt.f64 	%p115, %fd187, %fd19;
	mov.u64 	%rd292, %rd30;
	mov.f64 	%fd188, %fd19;
	@%p115 bra 	$L__BB6_24;
	setp.lt.f64 	%p116, %fd19, %fd187;
	mov.u64 	%rd292, %rd291;
	mov.f64 	%fd188, %fd187;
	@%p116 bra 	$L__BB6_24;
	setp.lt.s64 	%p117, %rd291, %rd30;
	min.s64 	%rd292, %rd291, %rd30;
	selp.f64 	%fd188, %fd187, %fd19, %p117;
$L__BB6_24:
	add.s32 	%r394, %r15, 1024;
	add.s32 	%r170, %r15, 512;
	setp.lt.s32 	%p118, %r170, %r3;
	@%p118 bra 	$L__BB6_12;
$L__BB6_25:
	setp.lt.s32 	%p119, %r3, 256;
	@%p119 bra 	$L__BB6_70;
	// begin inline asm
	mov.u32 %r284, %laneid;
	// end inline asm
	mov.b64 	%rd267, %fd188;
	mov.b64 	{%r286, %r291}, %rd267;
	mov.b32 	%r302, 1;
	mov.b32 	%r303, 31;
	mov.b32 	%r304, -1;
	// begin inline asm
	shfl.sync.down.b32 %r285, %r286, %r302, %r303, %r304;
	// end inline asm
	// begin inline asm
	shfl.sync.down.b32 %r290, %r291, %r302, %r303, %r304;
	// end inline asm
	mov.b64 	%rd268, {%r285, %r290};
	mov.b64 	%fd23, %rd268;
	mov.b64 	{%r296, %r301}, %rd292;
	// begin inline asm
	shfl.sync.down.b32 %r295, %r296, %r302, %r303, %r304;
	// end inline asm
	// begin inline asm
	shfl.sync.down.b32 %r300, %r301, %r302, %r303, %r304;
	// end inline asm
	mov.b64 	%rd34, {%r295, %r300};
	setp.gt.s32 	%p171, %r284, 30;
	mov.u64 	%rd294, %rd292;
	mov.f64 	%fd190, %fd188;
	@%p171 bra 	$L__BB6_30;
	setp.lt.f64 	%p172, %fd188, %fd23;
	mov.u64 	%rd294, %rd34;
	mov.f64 	%fd190, %fd23;
	@%p172 bra 	$L__BB6_30;
	setp.gt.f64 	%p173, %fd188, %fd23;
	mov.u64 	%rd294, %rd292;
	mov.f64 	%fd190, %fd188;
	@%p173 bra 	$L__BB6_30;
	setp.lt.s64 	%p174, %rd292, %rd34;
	min.s64 	%rd294, %rd292, %rd34;
	selp.f64 	%fd190, %fd188, %fd23, %p174;
$L__BB6_30:
	mov.b64 	%rd269, %fd190;
	mov.b64 	{%r306, %r311}, %rd269;
	mov.b32 	%r322, 2;
	mov.b32 	%r323, 31;
	mov.b32 	%r324, -1;
	// begin inline asm
	shfl.sync.down.b32 %r305, %r306, %r322, %r323, %r324;
	// end inline asm
	// begin inline asm
	shfl.sync.down.b32 %r310, %r311, %r322, %r323, %r324;
	// end inline asm
	mov.b64 	%rd270, {%r305, %r310};
	mov.b64 	%fd26, %rd270;
	mov.b64 	{%r316, %r321}, %rd294;
	// begin inline asm
	shfl.sync.down.b32 %r315, %r316, %r322, %r323, %r324;
	// end inline asm
	// begin inline asm
	shfl.sync.down.b32 %r320, %r321, %r322, %r323, %r324;
	// end inline asm
	mov.b64 	%rd37, {%r315, %r320};
	setp.gt.s32 	%p175, %r284, 29;
	mov.u64 	%rd295, %rd294;
	mov.f64 	%fd191, %fd190;
	@%p175 bra 	$L__BB6_34;
	setp.lt.f64 	%p176, %fd190, %fd26;
	mov.u64 	%rd295, %rd37;
	mov.f64 	%fd191, %fd26;
	@%p176 bra 	$L__BB6_34;
	setp.gt.f64 	%p177, %fd190, %fd26;
	mov.u64 	%rd295, %rd294;
	mov.f64 	%fd191, %fd190;
	@%p177 bra 	$L__BB6_34;
	setp.lt.s64 	%p178, %rd294, %rd37;
	min.s64 	%rd295, %rd294, %rd37;
	selp.f64 	%fd191, %fd190, %fd26, %p178;
$L__BB6_34:
	mov.b64 	%rd271, %fd191;
	mov.b64 	{%r326, %r331}, %rd271;
	mov.b32 	%r342, 4;
	mov.b32 	%r343, 31;
	mov.b32 	%r344, -1;
	// begin inline asm
	shfl.sync.down.b32 %r325, %r326, %r342, %r343, %r344;
	// end inline asm
	// begin inline asm
	shfl.sync.down.b32 %r330, %r331, %r342, %r343, %r344;
	// end inline asm
	mov.b64 	%rd272, {%r325, %r330};
	mov.b64 	%fd29, %rd272;
	mov.b64 	{%r336, %r341}, %rd295;
	// begin inline asm
	shfl.sync.down.b32 %r335, %r336, %r342, %r343, %r344;
	// end inline asm
	// begin inline asm
	shfl.sync.down.b32 %r340, %r341, %r342, %r343, %r344;
	// end inline asm
	mov.b64 	%rd40, {%r335, %r340};
	setp.gt.s32 	%p179, %r284, 27;
	mov.u64 	%rd296, %rd295;
	mov.f64 	%fd192, %fd191;
	@%p179 bra 	$L__BB6_38;
	setp.lt.f64 	%p180, %fd191, %fd29;
	mov.u64 	%rd296, %rd40;
	mov.f64 	%fd192, %fd29;
	@%p180 bra 	$L__BB6_38;
	setp.gt.f64 	%p181, %fd191, %fd29;
	mov.u64 	%rd296, %rd295;
	mov.f64 	%fd192, %fd191;
	@%p181 bra 	$L__BB6_38;
	setp.lt.s64 	%p182, %rd295, %rd40;
	min.s64 	%rd296, %rd295, %rd40;
	selp.f64 	%fd192, %fd191, %fd29, %p182;
$L__BB6_38:
	mov.b64 	%rd273, %fd192;
	mov.b64 	{%r346, %r351}, %rd273;
	mov.b32 	%r362, 8;
	mov.b32 	%r363, 31;
	mov.b32 	%r364, -1;
	// begin inline asm
	shfl.sync.down.b32 %r345, %r346, %r362, %r363, %r364;
	// end inline asm
	// begin inline asm
	shfl.sync.down.b32 %r350, %r351, %r362, %r363, %r364;
	// end inline asm
	mov.b64 	%rd274, {%r345, %r350};
	mov.b64 	%fd32, %rd274;
	mov.b64 	{%r356, %r361}, %rd296;
	// begin inline asm
	shfl.sync.down.b32 %r355, %r356, %r362, %r363, %r364;
	// end inline asm
	// begin inline asm
	shfl.sync.down.b32 %r360, %r361, %r362, %r363, %r364;
	// end inline asm
	mov.b64 	%rd43, {%r355, %r360};
	setp.gt.s32 	%p183, %r284, 23;
	mov.u64 	%rd297, %rd296;
	mov.f64 	%fd193, %fd192;
	@%p183 bra 	$L__BB6_42;
	setp.lt.f64 	%p184, %fd192, %fd32;
	mov.u64 	%rd297, %rd43;
	mov.f64 	%fd193, %fd32;
	@%p184 bra 	$L__BB6_42;
	setp.gt.f64 	%p185, %fd192, %fd32;
	mov.u64 	%rd297, %rd296;
	mov.f64 	%fd193, %fd192;
	@%p185 bra 	$L__BB6_42;
	setp.lt.s64 	%p186, %rd296, %rd43;
	min.s64 	%rd297, %rd296, %rd43;
	selp.f64 	%fd193, %fd192, %fd32, %p186;
$L__BB6_42:
	mov.b64 	%rd275, %fd193;
	mov.b64 	{%r366, %r371}, %rd275;
	mov.b32 	%r382, 16;
	mov.b32 	%r383, 31;
	mov.b32 	%r384, -1;
	// begin inline asm
	shfl.sync.down.b32 %r365, %r366, %r382, %r383, %r384;
	// end inline asm
	// begin inline asm
	shfl.sync.down.b32 %r370, %r371, %r382, %r383, %r384;
	// end inline asm
	mov.b64 	%rd276, {%r365, %r370};
	mov.b64 	%fd35, %rd276;
	mov.b64 	{%r376, %r381}, %rd297;
	// begin inline asm
	shfl.sync.down.b32 %r375, %r376, %r382, %r383, %r384;
	// end inline asm
	// begin inline asm
	shfl.sync.down.b32 %r380, %r381, %r382, %r383, %r384;
	// end inline asm
	mov.b64 	%rd46, {%r375, %r380};
	setp.gt.s32 	%p187, %r284, 15;
	mov.u64 	%rd349, %rd297;
	mov.f64 	%fd241, %fd193;
	@%p187 bra 	$L__BB6_46;
	setp.lt.f64 	%p188, %fd193, %fd35;
	mov.u64 	%rd349, %rd46;
	mov.f64 	%fd241, %fd35;
	@%p188 bra 	$L__BB6_46;
	setp.gt.f64 	%p189, %fd193, %fd35;
	mov.u64 	%rd349, %rd297;
	mov.f64 	%fd241, %fd193;
	@%p189 bra 	$L__BB6_46;
	setp.lt.s64 	%p190, %rd297, %rd46;
	min.s64 	%rd349, %rd297, %rd46;
	selp.f64 	%fd241, %fd193, %fd35, %p190;
$L__BB6_46:
	setp.ne.s32 	%p191, %r284, 0;
	@%p191 bra 	$L__BB6_48;
	shr.u32 	%r385, %r4, 1;
	and.b32  	%r386, %r385, 496;
	mov.u32 	%r387, _ZN6thrust24THRUST_300001_SM_1000_NS8cuda_cub4core6detail5shmemE;
	add.s32 	%r388, %r387, %r386;
	st.shared.f64 	[%r388+8], %fd241;
	st.shared.u64 	[%r388+16], %rd349;
$L__BB6_48:
	bar.sync 	0;
	setp.ne.s32 	%p192, %r4, 0;
	@%p192 bra 	$L__BB6_208;
	ld.shared.f64 	%fd38, [_ZN6thrust24THRUST_300001_SM_1000_NS8cuda_cub4core6detail5shmemE+24];
	ld.shared.u64 	%rd49, [_ZN6thrust24THRUST_300001_SM_1000_NS8cuda_cub4core6detail5shmemE+32];
	setp.lt.f64 	%p193, %fd241, %fd38;
	mov.u64 	%rd299, %rd49;
	mov.f64 	%fd195, %fd38;
	@%p193 bra 	$L__BB6_52;
	setp.lt.f64 	%p194, %fd38, %fd241;
	mov.u64 	%rd299, %rd349;
	mov.f64 	%fd195, %fd241;
	@%p194 bra 	$L__BB6_52;
	setp.lt.s64 	%p195, %rd349, %rd49;
	min.s64 	%rd299, %rd349, %rd49;
	selp.f64 	%fd195, %fd241, %fd38, %p195;
$L__BB6_52:
	ld.shared.f64 	%fd41, [_ZN6thrust24THRUST_300001_SM_1000_NS8cuda_cub4core6detail5shmemE+40];
	ld.shared.u64 	%rd52, [_ZN6thrust24THRUST_300001_SM_1000_NS8cuda_cub4core6detail5shmemE+48];
	setp.lt.f64 	%p196, %fd195, %fd41;
	mov.u64 	%rd300, %rd52;
	mov.f64 	%fd196, %fd41;
	@%p196 bra 	$L__BB6_55;
	setp.lt.f64 	%p197, %fd41, %fd195;
	mov.u64 	%rd300, %rd299;
	mov.f64 	%fd196, %fd195;
	@%p197 bra 	$L__BB6_55;
	setp.lt.s64 	%p198, %rd299, %rd52;
	min.s64 	%rd300, %rd299, %rd52;
	selp.f64 	%fd196, %fd195, %fd41, %p198;
$L__BB6_55:
	ld.shared.f64 	%fd44, [_ZN6thrust24THRUST_300001_SM_1000_NS8cuda_cub4core6detail5shmemE+56];
	ld.shared.u64 	%rd55, [_ZN6thrust24THRUST_300001_SM_1000_NS8cuda_cub4core6detail5shmemE+64];
	setp.lt.f64 	%p199, %fd196, %fd44;
	mov.u64 	%rd301, %rd55;
	mov.f64 	%fd197, %fd44;
	@%p199 bra 	$L__BB6_58;
	setp.lt.f64 	%p200, %fd44, %fd196;
	mov.u64 	%rd301, %rd300;
	mov.f64 	%fd197, %fd196;
	@%p200 bra 	$L__BB6_58;
	setp.lt.s64 	%p201, %rd300, %rd55;
	min.s64 	%rd301, %rd300, %rd55;
	selp.f64 	%fd197, %fd196, %fd44, %p201;
$L__BB6_58:
	ld.shared.f64 	%fd47, [_ZN6thrust24THRUST_300001_SM_1000_NS8cuda_cub4core6detail5shmemE+72];
	ld.shared.u64 	%rd58, [_ZN6thrust24THRUST_300001_SM_1000_NS8cuda_cub4core6detail5shmemE+80];
	setp.lt.f64 	%p202, %fd197, %fd47;
	mov.u64 	%rd302, %rd58;
	mov.f64 	%fd198, %fd47;
	@%p202 bra 	$L__BB6_61;
	setp.lt.f64 	%p203, %fd47, %fd197;
	mov.u64 	%rd302, %rd301;
	mov.f64 	%fd198, %fd197;
	@%p203 bra 	$L__BB6_61;
	setp.lt.s64 	%p204, %rd301, %rd58;
	min.s64 	%rd302, %rd301, %rd58;
	selp.f64 	%fd198, %fd197, %fd47, %p204;
$L__BB6_61:
	ld.shared.f64 	%fd50, [_ZN6thrust24THRUST_300001_SM_1000_NS8cuda_cub4core6detail5shmemE+88];
	ld.shared.u64 	%rd61, [_ZN6thrust24THRUST_300001_SM_1000_NS8cuda_cub4core6detail5shmemE+96];
	setp.lt.f64 	%p205, %fd198, %fd50;
	mov.u64 	%rd303, %rd61;
	mov.f64 	%fd199, %fd50;
	@%p205 bra 	$L__BB6_64;
	setp.lt.f64 	%p206, %fd50, %fd198;
	mov.u64 	%rd303, %rd302;
	mov.f64 	%fd199, %fd198;
	@%p206 bra 	$L__BB6_64;
	setp.lt.s64 	%p207, %rd302, %rd61;
	min.s64 	%rd303, %rd302, %rd61;
	selp.f64 	%fd199, %fd198, %fd50, %p207;
$L__BB6_64:
	ld.shared.f64 	%fd53, [_ZN6thrust24THRUST_300001_SM_1000_NS8cuda_cub4core6detail5shmemE+104];
	ld.shared.u64 	%rd64, [_ZN6thrust24THRUST_300001_SM_1000_NS8cuda_cub4core6detail5shmemE+112];
	setp.lt.f64 	%p208, %fd199, %fd53;
	mov.u64 	%rd304, %rd64;
	mov.f64 	%fd200, %fd53;
	@%p208 bra 	$L__BB6_67;
	setp.lt.f64 	%p209, %fd53, %fd199;
	mov.u64 	%rd304, %rd303;
	mov.f64 	%fd200, %fd199;
	@%p209 bra 	$L__BB6_67;
	setp.lt.s64 	%p210, %rd303, %rd64;
	min.s64 	%rd304, %rd303, %rd64;
	selp.f64 	%fd200, %fd199, %fd53, %p210;
$L__BB6_67:
	ld.shared.f64 	%fd56, [_ZN6thrust24THRUST_300001_SM_1000_NS8cuda_cub4core6detail5shmemE+120];
	ld.shared.u64 	%rd67, [_ZN6thrust24THRUST_300001_SM_1000_NS8cuda_cub4core6detail5shmemE+128];
	setp.lt.f64 	%p211, %fd200, %fd56;
	mov.u64 	%rd349, %rd67;
	mov.f64 	%fd241, %fd56;
	@%p211 bra 	$L__BB6_208;
	setp.lt.f64 	%p212, %fd56, %fd200;
	mov.u64 	%rd349, %rd304;
	mov.f64 	%fd241, %fd200;
	@%p212 bra 	$L__BB6_208;
	setp.lt.s64 	%p213, %rd304, %rd67;
	min.s64 	%rd349, %rd304, %rd67;
	selp.f64 	%fd241, %fd200, %fd56, %p213;
	bra.uni 	$L__BB6_208;
$L__BB6_70:
	// begin inline asm
	mov.u32 %r171, %laneid;
	// end inline asm
	and.b32  	%r192, %r4, 992;
	add.s32 	%r193, %r192, 32;
	setp.gt.s32 	%p120, %r193, %r3;
	not.b32 	%r194, %r192;
	add.s32 	%r195, %r3, %r194;
	selp.b32 	%r190, %r195, 31, %p120;
	mov.b64 	%rd257, %fd188;
	mov.b64 	{%r173, %r178}, %rd257;
	mov.b32 	%r189, 1;
	mov.b32 	%r191, -1;
	// begin inline asm
	shfl.sync.down.b32 %r172, %r173, %r189, %r190, %r191;
	// end inline asm
	// begin inline asm
	shfl.sync.down.b32 %r177, %r178, %r189, %r190, %r191;
	// end inline asm
	mov.b64 	%rd258, {%r172, %r177};
	mov.b64 	%fd58, %rd258;
	mov.b64 	{%r183, %r188}, %rd292;
	// begin inline asm
	shfl.sync.down.b32 %r182, %r183, %r189, %r190, %r191;
	// end inline asm
	// begin inline asm
	shfl.sync.down.b32 %r187, %r188, %r189, %r190, %r191;
	// end inline asm
	mov.b64 	%rd69, {%r182, %r187};
	setp.ge.s32 	%p121, %r171, %r190;
	mov.u64 	%rd305, %rd292;
	mov.f64 	%fd201, %fd188;
	@%p121 bra 	$L__BB6_74;
	setp.lt.f64 	%p122, %fd188, %fd58;
	mov.u64 	%rd305, %rd69;
	mov.f64 	%fd201, %fd58;
	@%p122 bra 	$L__BB6_74;
	setp.gt.f64 	%p123, %fd188, %fd58;
	mov.u64 	%rd305, %rd292;
	mov.f64 	%fd201, %fd188;
	@%p123 bra 	$L__BB6_74;
	setp.lt.s64 	%p124, %rd292, %rd69;
	min.s64 	%rd305, %rd292, %rd69;
	selp.f64 	%fd201, %fd188, %fd58, %p124;
$L__BB6_74:
	mov.b64 	%rd259, %fd201;
	mov.b64 	{%r197, %r202}, %rd259;
	mov.b32 	%r213, 2;
	mov.b32 	%r215, -1;
	// begin inline asm
	shfl.sync.down.b32 %r196, %r197, %r213, %r190, %r215;
	// end inline asm
	// begin inline asm
	shfl.sync.down.b32 %r201, %r202, %r213, %r190, %r215;
	// end inline asm
	mov.b64 	%rd260, {%r196, %r201};
	mov.b64 	%fd61, %rd260;
	mov.b64 	{%r207, %r212}, %rd305;
	// begin inline asm
	shfl.sync.down.b32 %r206, %r207, %r213, %r190, %r215;
	// end inline asm
	// begin inline asm
	shfl.sync.down.b32 %r211, %r212, %r213, %r190, %r215;
	// end inline asm
	mov.b64 	%rd72, {%r206, %r211};
	add.s32 	%r216, %r171, 2;
	setp.gt.s32 	%p125, %r216, %r190;
	mov.f64 	%fd202, %fd201;
	mov.u64 	%rd306, %rd305;
	@%p125 bra 	$L__BB6_78;
	setp.lt.f64 	%p126, %fd201, %fd61;
	mov.f64 	%fd202, %fd61;
	mov.u64 	%rd306, %rd72;
	@%p126 bra 	$L__BB6_78;
	setp.gt.f64 	%p127, %fd201, %fd61;
	mov.f64 	%fd202, %fd201;
	mov.u64 	%rd306, %rd305;
	@%p127 bra 	$L__BB6_78;
	setp.lt.s64 	%p128, %rd305, %rd72;
	selp.f64 	%fd202, %fd201, %fd61, %p128;
	min.s64 	%rd306, %rd305, %rd72;
$L__BB6_78:
	mov.b64 	%rd261, %fd202;
	mov.b64 	{%r218, %r223}, %rd261;
	mov.b32 	%r234, 4;
	mov.b32 	%r236, -1;
	// begin inline asm
	shfl.sync.down.b32 %r217, %r218, %r234, %r190, %r236;
	// end inline asm
	// begin inline asm
	shfl.sync.down.b32 %r222, %r223, %r234, %r190, %r236;
	// end inline asm
	mov.b64 	%rd262, {%r217, %r222};
	mov.b64 	%fd64, %rd262;
	mov.b64 	{%r228, %r233}, %rd306;
	// begin inline asm
	shfl.sync.down.b32 %r227, %r228, %r234, %r190, %r236;
	// end inline asm
	// begin inline asm
	shfl.sync.down.b32 %r232, %r233, %r234, %r190, %r236;
	// end inline asm
	mov.b64 	%rd75, {%r227, %r232};
	add.s32 	%r237, %r171, 4;
	setp.gt.s32 	%p129, %r237, %r190;
	mov.f64 	%fd203, %fd202;
	mov.u64 	%rd307, %rd306;
	@%p129 bra 	$L__BB6_82;
	setp.lt.f64 	%p130, %fd202, %fd64;
	mov.f64 	%fd203, %fd64;
	mov.u64 	%rd307, %rd75;
	@%p130 bra 	$L__BB6_82;
	setp.gt.f64 	%p131, %fd202, %fd64;
	mov.f64 	%fd203, %fd202;
	mov.u64 	%rd307, %rd306;
	@%p131 bra 	$L__BB6_82;
	setp.lt.s64 	%p132, %rd306, %rd75;
	selp.f64 	%fd203, %fd202, %fd64, %p132;
	min.s64 	%rd307, %rd306, %rd75;
$L__BB6_82:
	mov.b64 	%rd263, %fd203;
	mov.b64 	{%r239, %r244}, %rd263;
	mov.b32 	%r255, 8;
	mov.b32 	%r257, -1;
	// begin inline asm
	shfl.sync.down.b32 %r238, %r239, %r255, %r190, %r257;
	// end inline asm
	// begin inline asm
	shfl.sync.down.b32 %r243, %r244, %r255, %r190, %r257;
	// end inline asm
	mov.b64 	%rd264, {%r238, %r243};
	mov.b64 	%fd67, %rd264;
	mov.b64 	{%r249, %r254}, %rd307;
	// begin inline asm
	shfl.sync.down.b32 %r248, %r249, %r255, %r190, %r257;
	// end inline asm
	// begin inline asm
	shfl.sync.down.b32 %r253, %r254, %r255, %r190, %r257;
	// end inline asm
	mov.b64 	%rd78, {%r248, %r253};
	add.s32 	%r258, %r171, 8;
	setp.gt.s32 	%p133, %r258, %r190;
	mov.f64 	%fd204, %fd203;
	mov.u64 	%rd308, %rd307;
	@%p133 bra 	$L__BB6_86;
	setp.lt.f64 	%p134, %fd203, %fd67;
	mov.f64 	%fd204, %fd67;
	mov.u64 	%rd308, %rd78;
	@%p134 bra 	$L__BB6_86;
	setp.gt.f64 	%p135, %fd203, %fd67;
	mov.f64 	%fd204, %fd203;
	mov.u64 	%rd308, %rd307;
	@%p135 bra 	$L__BB6_86;
	setp.lt.s64 	%p136, %rd307, %rd78;
	selp.f64 	%fd204, %fd203, %fd67, %p136;
	min.s64 	%rd308, %rd307, %rd78;
$L__BB6_86:
	mov.b64 	%rd265, %fd204;
	mov.b64 	{%r260, %r265}, %rd265;
	mov.b32 	%r276, 16;
	mov.b32 	%r278, -1;
	// begin inline asm
	shfl.sync.down.b32 %r259, %r260, %r276, %r190, %r278;
	// end inline asm
	// begin inline asm
	shfl.sync.down.b32 %r264, %r265, %r276, %r190, %r278;
	// end inline asm
	mov.b64 	%rd266, {%r259, %r264};
	mov.b64 	%fd70, %rd266;
	mov.b64 	{%r270, %r275}, %rd308;
	// begin inline asm
	shfl.sync.down.b32 %r269, %r270, %r276, %r190, %r278;
	// end inline asm
	// begin inline asm
	shfl.sync.down.b32 %r274, %r275, %r276, %r190, %r278;
	// end inline asm
	mov.b64 	%rd81, {%r269, %r274};
	add.s32 	%r279, %r171, 16;
	setp.gt.s32 	%p137, %r279, %r190;
	mov.f64 	%fd241, %fd204;
	mov.u64 	%rd349, %rd308;
	@%p137 bra 	$L__BB6_90;
	setp.lt.f64 	%p138, %fd204, %fd70;
	mov.f64 	%fd241, %fd70;
	mov.u64 	%rd349, %rd81;
	@%p138 bra 	$L__BB6_90;
	setp.gt.f64 	%p139, %fd204, %fd70;
	mov.f64 	%fd241, %fd204;
	mov.u64 	%rd349, %rd308;
	@%p139 bra 	$L__BB6_90;
	setp.lt.s64 	%p140, %rd308, %rd81;
	selp.f64 	%fd241, %fd204, %fd70, %p140;
	min.s64 	%rd349, %rd308, %rd81;
$L__BB6_90:
	setp.ne.s32 	%p141, %r171, 0;
	@%p141 bra 	$L__BB6_92;
	shr.u32 	%r280, %r4, 1;
	and.b32  	%r281, %r280, 496;
	mov.u32 	%r282, _ZN6thrust24THRUST_300001_SM_1000_NS8cuda_cub4core6detail5shmemE;
	add.s32 	%r283, %r282, %r281;
	st.shared.f64 	[%r283+8], %fd241;
	st.shared.u64 	[%r283+16], %rd349;
$L__BB6_92:
	bar.sync 	0;
	setp.ne.s32 	%p142, %r4, 0;
	@%p142 bra 	$L__BB6_208;
	setp.lt.s32 	%p143, %r3, 33;
	mov.f64 	%fd206, %fd241;
	mov.u64 	%rd310, %rd349;
	@%p143 bra 	$L__BB6_97;
	ld.shared.f64 	%fd73, [_ZN6thrust24THRUST_300001_SM_1000_NS8cuda_cub4core6detail5shmemE+24];
	ld.shared.u64 	%rd84, [_ZN6thrust24THRUST_300001_SM_1000_NS8cuda_cub4core6detail5shmemE+32];
	setp.lt.f64 	%p144, %fd241, %fd73;
	mov.f64 	%fd206, %fd73;
	mov.u64 	%rd310, %rd84;
	@%p144 bra 	$L__BB6_97;
	setp.lt.f64 	%p145, %fd73, %fd241;
	mov.f64 	%fd206, %fd241;
	mov.u64 	%rd310, %rd349;
	@%p145 bra 	$L__BB6_97;
	setp.lt.s64 	%p146, %rd349, %rd84;
	selp.f64 	%fd206, %fd241, %fd73, %p146;
	min.s64 	%rd310, %rd349, %rd84;
$L__BB6_97:
	setp.lt.s32 	%p147, %r3, 65;
	mov.f64 	%fd207, %fd206;
	mov.u64 	%rd311, %rd310;
	@%p147 bra 	$L__BB6_101;
	ld.shared.f64 	%fd76, [_ZN6thrust24THRUST_300001_SM_1000_NS8cuda_cub4core6detail5shmemE+40];
	ld.shared.u64 	%rd87, [_ZN6thrust24THRUST_300001_SM_1000_NS8cuda_cub4core6detail5shmemE+48];
	setp.lt.f64 	%p148, %fd206, %fd76;
	mov.f64 	%fd207, %fd76;
	mov.u64 	%rd311, %rd87;
	@%p148 bra 	$L__BB6_101;
	setp.lt.f64 	%p149, %fd76, %fd206;
	mov.f64 	%fd207, %fd206;
	mov.u64 	%rd311, %rd310;
	@%p149 bra 	$L__BB6_101;
	setp.lt.s64 	%p150, %rd310, %rd87;
	selp.f64 	%fd207, %fd206, %fd76, %p150;
	min.s64 	%rd311, %rd310, %rd87;
$L__BB6_101:
	setp.lt.s32 	%p151, %r3, 97;
	mov.f64 	%fd208, %fd207;
	mov.u64 	%rd312, %rd311;
	@%p151 bra 	$L__BB6_105;
	ld.shared.f64 	%fd79, [_ZN6thrust24THRUST_300001_SM_1000_NS8cuda_cub4core6detail5shmemE+56];
	ld.shared.u64 	%rd90, [_ZN6thrust24THRUST_300001_SM_1000_NS8cuda_cub4core6detail5shmemE+64];
	setp.lt.f64 	%p152, %fd207, %fd79;
	mov.f64 	%fd208, %fd79;
	mov.u64 	%rd312, %rd90;
	@%p152 bra 	$L__BB6_105;
	setp.lt.f64 	%p153, %fd79, %fd207;
	mov.f64 	%fd208, %fd207;
	mov.u64 	%rd312, %rd311;
	@%p153 bra 	$L__BB6_105;
	setp.lt.s64 	%p154, %rd311, %rd90;
	selp.f64 	%fd208, %fd207, %fd79, %p154;
	min.s64 	%rd312, %rd311, %rd90;
$L__BB6_105:
	setp.lt.s32 	%p155, %r3, 129;
	mov.f64 	%fd209, %fd208;
	mov.u64 	%rd313, %rd312;
	@%p155 bra 	$L__BB6_109;
	ld.shared.f64 	%fd82, [_ZN6thrust24THRUST_300001_SM_1000_NS8cuda_cub4core6detail5shmemE+72];
	ld.shared.u64 	%rd93, [_ZN6thrust24THRUST_300001_SM_1000_NS8cuda_cub4core6detail5shmemE+80];
	setp.lt.f64 	%p156, %fd208, %fd82;
	mov.f64 	%fd209, %fd82;
	mov.u64 	%rd313, %rd93;
	@%p156 bra 	$L__BB6_109;
	setp.lt.f64 	%p157, %fd82, %fd208;
	mov.f64 	%fd209, %fd208;
	mov.u64 	%rd313, %rd312;
	@%p157 bra 	$L__BB6_109;
	setp.lt.s64 	%p158, %rd312, %rd93;
	selp.f64 	%fd209, %fd208, %fd82, %p158;
	min.s64 	%rd313, %rd312, %rd93;
$L__BB6_109:
	setp.lt.s32 	%p159, %r3, 161;
	mov.f64 	%fd210, %fd209;
	mov.u64 	%rd314, %rd313;
	@%p159 bra 	$L__BB6_113;
	ld.shared.f64 	%fd85, [_ZN6thrust24THRUST_300001_SM_1000_NS8cuda_cub4core6detail5shmemE+88];
	ld.shared.u64 	%rd96, [_ZN6thrust24THRUST_300001_SM_1000_NS8cuda_cub4core6detail5shmemE+96];
	setp.lt.f64 	%p160, %fd209, %fd85;
	mov.f64 	%fd210, %fd85;
	mov.u64 	%rd314, %rd96;
	@%p160 bra 	$L__BB6_113;
	setp.lt.f64 	%p161, %fd85, %fd209;
	mov.f64 	%fd210, %fd209;
	mov.u64 	%rd314, %rd313;
	@%p161 bra 	$L__BB6_113;
	setp.lt.s64 	%p162, %rd313, %rd96;
	selp.f64 	%fd210, %fd209, %fd85, %p162;
	min.s64 	%rd314, %rd313, %rd96;
$L__BB6_113:
	setp.lt.s32 	%p163, %r3, 193;
	mov.f64 	%fd211, %fd210;
	mov.u64 	%rd315, %rd314;
	@%p163 bra 	$L__BB6_117;
	ld.shared.f64 	%fd88, [_ZN6thrust24THRUST_300001_SM_1000_NS8cuda_cub4core6detail5shmemE+104];
	ld.shared.u64 	%rd99, [_ZN6thrust24THRUST_300001_SM_1000_NS8cuda_cub4core6detail5shmemE+112];
	setp.lt.f64 	%p164, %fd210, %fd88;
	mov.f64 	%fd211, %fd88;
	mov.u64 	%rd315, %rd99;
	@%p164 bra 	$L__BB6_117;
	setp.lt.f64 	%p165, %fd88, %fd210;
	mov.f64 	%fd211, %fd210;
	mov.u64 	%rd315, %rd314;
	@%p165 bra 	$L__BB6_117;
	setp.lt.s64 	%p166, %rd314, %rd99;
	selp.f64 	%fd211, %fd210, %fd88, %p166;
	min.s64 	%rd315, %rd314, %rd99;
$L__BB6_117:
	setp.lt.s32 	%p167, %r3, 225;
	mov.u64 	%rd349, %rd315;
	mov.f64 	%fd241, %fd211;
	@%p167 bra 	$L__BB6_208;
	ld.shared.f64 	%fd91, [_ZN6thrust24THRUST_300001_SM_1000_NS8cuda_cub4core6detail5shmemE+120];
	ld.shared.u64 	%rd102, [_ZN6thrust24THRUST_300001_SM_1000_NS8cuda_cub4core6detail5shmemE+128];
	setp.lt.f64 	%p168, %fd211, %fd91;
	mov.u64 	%rd349, %rd102;
	mov.f64 	%fd241, %fd91;
	@%p168 bra 	$L__BB6_208;
	setp.lt.f64 	%p169, %fd91, %fd211;
	mov.u64 	%rd349, %rd315;
	mov.f64 	%fd241, %fd211;
	@%p169 bra 	$L__BB6_208;
	setp.lt.s64 	%p170, %rd315, %rd102;
	selp.f64 	%fd241, %fd211, %fd91, %p170;
	min.s64 	%rd349, %rd315, %rd102;
	bra.uni 	$L__BB6_208;
$L__BB6_121:
	mov.u32 	%r20, %tid.x;
	add.s64 	%rd104, %rd3, %rd4;
	cvt.u64.u32 	%rd105, %r20;
	add.s64 	%rd199, %rd105, %rd4;
	shl.b64 	%rd200, %rd199, 3;
	add.s64 	%rd201, %rd2, %rd200;
	ld.global.f64 	%fd170, [%rd201];
	add.s32 	%r36, %r20, 256;
	cvt.u64.u32 	%rd202, %r36;
	ld.global.f64 	%fd171, [%rd201+2048];
	add.s32 	%r37, %r20, 512;
	cvt.u64.u32 	%rd203, %r37;
	ld.global.f64 	%fd172, [%rd201+4096];
	add.s32 	%r38, %r20, 768;
	cvt.u64.u32 	%rd204, %r38;
	ld.global.f64 	%fd173, [%rd201+6144];
	or.b32  	%r39, %r20, 1024;
	cvt.u64.u32 	%rd106, %r39;
	add.s64 	%rd337, %rd104, %rd106;
	ld.global.f64 	%fd229, [%rd201+8192];
	setp.geu.f64 	%p2, %fd170, %fd171;
	selp.f64 	%fd174, %fd170, %fd171, %p2;
	selp.b64 	%rd205, %rd105, %rd202, %p2;
	setp.geu.f64 	%p3, %fd174, %fd172;
	selp.f64 	%fd175, %fd174, %fd172, %p3;
	selp.b64 	%rd206, %rd205, %rd203, %p3;
	setp.geu.f64 	%p4, %fd175, %fd173;
	selp.f64 	%fd94, %fd175, %fd173, %p4;
	selp.b64 	%rd108, %rd206, %rd204, %p4;
	setp.lt.f64 	%p5, %fd94, %fd229;
	@%p5 bra 	$L__BB6_123;
	setp.lt.f64 	%p6, %fd229, %fd94;
	setp.lt.u64 	%p7, %rd108, %rd106;
	or.pred  	%p8, %p6, %p7;
	selp.f64 	%fd229, %fd94, %fd229, %p8;
	add.s64 	%rd207, %rd104, %rd108;
	selp.b64 	%rd337, %rd207, %rd337, %p8;
$L__BB6_123:
	setp.le.u64 	%p9, %rd195, %rd5;
	@%p9 bra 	$L__BB6_164;
	setp.ne.s32 	%p10, %r20, 0;
	@%p10 bra 	$L__BB6_126;
	atom.global.add.u64 	%rd208, [%rd1+8], 1280;
	add.s64 	%rd209, %rd208, %rd5;
	st.shared.u64 	[_ZN6thrust24THRUST_300001_SM_1000_NS8cuda_cub4core6detail5shmemE+152], %rd209;
$L__BB6_126:
	bar.sync 	0;
	ld.shared.u64 	%rd325, [_ZN6thrust24THRUST_300001_SM_1000_NS8cuda_cub4core6detail5shmemE+152];
	add.s64 	%rd210, %rd325, 1280;
	setp.gt.s64 	%p11, %rd210, %rd195;
	@%p11 bra 	$L__BB6_141;
	mov.f64 	%fd213, %fd229;
	mov.u64 	%rd318, %rd337;
$L__BB6_128:
	add.s64 	%rd211, %rd325, %rd105;
	shl.b64 	%rd212, %rd211, 3;
	add.s64 	%rd213, %rd2, %rd212;
	add.s64 	%rd319, %rd211, %rd3;
	ld.global.f64 	%fd214, [%rd213];
	add.s64 	%rd320, %rd319, 256;
	ld.global.f64 	%fd215, [%rd213+2048];
	add.s64 	%rd321, %rd319, 512;
	ld.global.f64 	%fd216, [%rd213+4096];
	add.s64 	%rd322, %rd319, 768;
	ld.global.f64 	%fd217, [%rd213+6144];
	add.s64 	%rd337, %rd319, 1024;
	ld.global.f64 	%fd229, [%rd213+8192];
	setp.lt.f64 	%p12, %fd213, %fd214;
	@%p12 bra 	$L__BB6_130;
	setp.lt.f64 	%p13, %fd214, %fd213;
	setp.lt.s64 	%p14, %rd318, %rd319;
	or.pred  	%p15, %p13, %p14;
	selp.f64 	%fd214, %fd213, %fd214, %p15;
	selp.b64 	%rd319, %rd318, %rd319, %p15;
$L__BB6_130:
	setp.lt.f64 	%p16, %fd214, %fd215;
	@%p16 bra 	$L__BB6_132;
	setp.lt.f64 	%p17, %fd215, %fd214;
	setp.lt.s64 	%p18, %rd319, %rd320;
	or.pred  	%p19, %p17, %p18;
	selp.f64 	%fd215, %fd214, %fd215, %p19;
	selp.b64 	%rd320, %rd319, %rd320, %p19;
$L__BB6_132:
	setp.lt.f64 	%p20, %fd215, %fd216;
	@%p20 bra 	$L__BB6_134;
	setp.lt.f64 	%p21, %fd216, %fd215;
	setp.lt.s64 	%p22, %rd320, %rd321;
	or.pred  	%p23, %p21, %p22;
	selp.f64 	%fd216, %fd215, %fd216, %p23;
	selp.b64 	%rd321, %rd320, %rd321, %p23;
$L__BB6_134:
	setp.lt.f64 	%p24, %fd216, %fd217;
	@%p24 bra 	$L__BB6_136;
	setp.lt.f64 	%p25, %fd217, %fd216;
	setp.lt.s64 	%p26, %rd321, %rd322;
	or.pred  	%p27, %p25, %p26;
	selp.f64 	%fd217, %fd216, %fd217, %p27;
	selp.b64 	%rd322, %rd321, %rd322, %p27;
$L__BB6_136:
	setp.lt.f64 	%p28, %fd217, %fd229;
	@%p28 bra 	$L__BB6_138;
	setp.lt.f64 	%p29, %fd229, %fd217;
	setp.lt.s64 	%p30, %rd322, %rd337;
	or.pred  	%p31, %p29, %p30;
	selp.f64 	%fd229, %fd217, %fd229, %p31;
	selp.b64 	%rd337, %rd322, %rd337, %p31;
$L__BB6_138:
	setp.ne.s32 	%p32, %r20, 0;
	bar.sync 	0;
	@%p32 bra 	$L__BB6_140;
	atom.global.add.u64 	%rd214, [%rd1+8], 1280;
	add.s64 	%rd215, %rd214, %rd5;
	st.shared.u64 	[_ZN6thrust24THRUST_300001_SM_1000_NS8cuda_cub4core6detail5shmemE+152], %rd215;
$L__BB6_140:
	bar.sync 	0;
	ld.shared.u64 	%rd325, [_ZN6thrust24THRUST_300001_SM_1000_NS8cuda_cub4core6detail5shmemE+152];
	add.s64 	%rd216, %rd325, 1280;
	setp.le.s64 	%p33, %rd216, %rd195;
	mov.f64 	%fd213, %fd229;
	mov.u64 	%rd318, %rd337;
	@%p33 bra 	$L__BB6_128;
$L__BB6_141:
	setp.le.s64 	%p34, %rd195, %rd325;
	@%p34 bra 	$L__BB6_164;
	cvt.u32.u64 	%r40, %rd325;
	cvt.u32.u64 	%r41, %rd195;
	sub.s32 	%r21, %r41, %r40;
	setp.ge.s32 	%p35, %r20, %r21;
	@%p35 bra 	$L__BB6_164;
	not.b32 	%r43, %r20;
	add.s32 	%r44, %r43, %r41;
	sub.s32 	%r22, %r44, %r40;
	and.b32  	%r46, %r22, 768;
	setp.eq.s32 	%p36, %r46, 768;
	mov.u32 	%r397, %r20;
	@%p36 bra 	$L__BB6_149;
	add.s64 	%rd218, %rd325, %rd105;
	add.s64 	%rd327, %rd218, %rd3;
	shl.b64 	%rd219, %rd218, 3;
	add.s64 	%rd326, %rd2, %rd219;
	shr.u32 	%r47, %r22, 8;
	add.s32 	%r48, %r47, 1;
	and.b32  	%r49, %r48, 3;
	neg.s32 	%r395, %r49;
	mov.u32 	%r397, %r20;
$L__BB6_145:
	.pragma "nounroll";
	mov.u64 	%rd136, %rd337;
	mov.f64 	%fd114, %fd229;
	ld.global.f64 	%fd115, [%rd326];
	setp.lt.f64 	%p37, %fd114, %fd115;
	mov.f64 	%fd229, %fd115;
	mov.u64 	%rd337, %rd327;
	@%p37 bra 	$L__BB6_148;
	setp.lt.f64 	%p38, %fd115, %fd114;
	mov.f64 	%fd229, %fd114;
	mov.u64 	%rd337, %rd136;
	@%p38 bra 	$L__BB6_148;
	setp.lt.s64 	%p39, %rd136, %rd327;
	selp.f64 	%fd229, %fd114, %fd115, %p39;
	min.s64 	%rd337, %rd136, %rd327;
$L__BB6_148:
	add.s32 	%r397, %r397, 256;
	add.s64 	%rd327, %rd327, 256;
	add.s64 	%rd326, %rd326, 2048;
	add.s32 	%r395, %r395, 1;
	setp.ne.s32 	%p40, %r395, 0;
	@%p40 bra 	$L__BB6_145;
$L__BB6_149:
	setp.lt.u32 	%p41, %r22, 768;
	@%p41 bra 	$L__BB6_164;
	add.s32 	%r398, %r397, 512;
$L__BB6_151:
	mov.u32 	%r30, %r398;
	add.s32 	%r50, %r30, -512;
	cvt.u64.u32 	%rd220, %r50;
	add.s64 	%rd221, %rd325, %rd220;
	shl.b64 	%rd222, %rd221, 3;
	add.s64 	%rd144, %rd2, %rd222;
	add.s64 	%rd145, %rd221, %rd3;
	ld.global.f64 	%fd121, [%rd144];
	setp.lt.f64 	%p42, %fd229, %fd121;
	mov.f64 	%fd225, %fd121;
	mov.u64 	%rd333, %rd145;
	@%p42 bra 	$L__BB6_154;
	setp.lt.f64 	%p43, %fd121, %fd229;
	mov.f64 	%fd225, %fd229;
	mov.u64 	%rd333, %rd337;
	@%p43 bra 	$L__BB6_154;
	setp.lt.s64 	%p44, %rd337, %rd145;
	selp.f64 	%fd225, %fd229, %fd121, %p44;
	min.s64 	%rd333, %rd337, %rd145;
$L__BB6_154:
	add.s32 	%r51, %r30, -256;
	cvt.u64.u32 	%rd223, %r51;
	add.s64 	%rd224, %rd325, %rd223;
	add.s64 	%rd148, %rd224, %rd3;
	ld.global.f64 	%fd124, [%rd144+2048];
	setp.lt.f64 	%p45, %fd225, %fd124;
	mov.f64 	%fd226, %fd124;
	mov.u64 	%rd334, %rd148;
	@%p45 bra 	$L__BB6_157;
	setp.lt.f64 	%p46, %fd124, %fd225;
	mov.f64 	%fd226, %fd225;
	mov.u64 	%rd334, %rd333;
	@%p46 bra 	$L__BB6_157;
	setp.lt.s64 	%p47, %rd333, %rd148;
	selp.f64 	%fd226, %fd225, %fd124, %p47;
	min.s64 	%rd334, %rd333, %rd148;
$L__BB6_157:
	cvt.u64.u32 	%rd225, %r30;
	add.s64 	%rd226, %rd325, %rd225;
	add.s64 	%rd151, %rd226, %rd3;
	ld.global.f64 	%fd127, [%rd144+4096];
	setp.lt.f64 	%p48, %fd226, %fd127;
	mov.f64 	%fd227, %fd127;
	mov.u64 	%rd335, %rd151;
	@%p48 bra 	$L__BB6_160;
	setp.lt.f64 	%p49, %fd127, %fd226;
	mov.f64 	%fd227, %fd226;
	mov.u64 	%rd335, %rd334;
	@%p49 bra 	$L__BB6_160;
	setp.lt.s64 	%p50, %rd334, %rd151;
	selp.f64 	%fd227, %fd226, %fd127, %p50;
	min.s64 	%rd335, %rd334, %rd151;
$L__BB6_160:
	add.s32 	%r52, %r30, 256;
	cvt.u64.u32 	%rd227, %r52;
	add.s64 	%rd228, %rd325, %rd227;
	add.s64 	%rd154, %rd228, %rd3;
	ld.global.f64 	%fd130, [%rd144+6144];
	setp.lt.f64 	%p51, %fd227, %fd130;
	mov.f64 	%fd229, %fd130;
	mov.u64 	%rd337, %rd154;
	@%p51 bra 	$L__BB6_163;
	setp.lt.f64 	%p52, %fd130, %fd227;
	mov.f64 	%fd229, %fd227;
	mov.u64 	%rd337, %rd335;
	@%p52 bra 	$L__BB6_163;
	setp.lt.s64 	%p53, %rd335, %rd154;
	selp.f64 	%fd229, %fd227, %fd130, %p53;
	min.s64 	%rd337, %rd335, %rd154;
$L__BB6_163:
	add.s32 	%r398, %r30, 1024;
	add.s32 	%r53, %r30, 512;
	setp.lt.s32 	%p54, %r53, %r21;
	@%p54 bra 	$L__BB6_151;
$L__BB6_164:
	// begin inline asm
	mov.u32 %r54, %laneid;
	// end inline asm
	mov.b64 	%rd229, %fd229;
	mov.b64 	{%r56, %r61}, %rd229;
	mov.b32 	%r72, 1;
	mov.b32 	%r73, 31;
	mov.b32 	%r74, -1;
	// begin inline asm
	shfl.sync.down.b32 %r55, %r56, %r72, %r73, %r74;
	// end inline asm
	// begin inline asm
	shfl.sync.down.b32 %r60, %r61, %r72, %r73, %r74;
	// end inline asm
	mov.b64 	%rd230, {%r55, %r60};
	mov.b64 	%fd134, %rd230;
	mov.b64 	{%r66, %r71}, %rd337;
	// begin inline asm
	shfl.sync.down.b32 %r65, %r66, %r72, %r73, %r74;
	// end inline asm
	// begin inline asm
	shfl.sync.down.b32 %r70, %r71, %r72, %r73, %r74;
	// end inline asm
	mov.b64 	%rd158, {%r65, %r70};
	setp.gt.s32 	%p55, %r54, 30;
	mov.f64 	%fd230, %fd229;
	mov.u64 	%rd338, %rd337;
	@%p55 bra 	$L__BB6_168;
	setp.lt.f64 	%p56, %fd229, %fd134;
	mov.f64 	%fd230, %fd134;
	mov.u64 	%rd338, %rd158;
	@%p56 bra 	$L__BB6_168;
	setp.gt.f64 	%p57, %fd229, %fd134;
	mov.f64 	%fd230, %fd229;
	mov.u64 	%rd338, %rd337;
	@%p57 bra 	$L__BB6_168;
	setp.lt.s64 	%p58, %rd337, %rd158;
	selp.f64 	%fd230, %fd229, %fd134, %p58;
	min.s64 	%rd338, %rd337, %rd158;
$L__BB6_168:
	mov.b64 	%rd231, %fd230;
	mov.b64 	{%r76, %r81}, %rd231;
	mov.b32 	%r92, 2;
	mov.b32 	%r93, 31;
	mov.b32 	%r94, -1;
	// begin inline asm
	shfl.sync.down.b32 %r75, %r76, %r92, %r93, %r94;
	// end inline asm
	// begin inline asm
	shfl.sync.down.b32 %r80, %r81, %r92, %r93, %r94;
	// end inline asm
	mov.b64 	%rd232, {%r75, %r80};
	mov.b64 	%fd137, %rd232;
	mov.b64 	{%r86, %r91}, %rd338;
	// begin inline asm
	shfl.sync.down.b32 %r85, %r86, %r92, %r93, %r94;
	// end inline asm
	// begin inline asm
	shfl.sync.down.b32 %r90, %r91, %r92, %r93, %r94;
	// end inline asm
	mov.b64 	%rd161, {%r85, %r90};
	setp.gt.s32 	%p59, %r54, 29;
	mov.f64 	%fd231, %fd230;
	mov.u64 	%rd339, %rd338;
	@%p59 bra 	$L__BB6_172;
	setp.lt.f64 	%p60, %fd230, %fd137;
	mov.f64 	%fd231, %fd137;
	mov.u64 	%rd339, %rd161;
	@%p60 bra 	$L__BB6_172;
	setp.gt.f64 	%p61, %fd230, %fd137;
	mov.f64 	%fd231, %fd230;
	mov.u64 	%rd339, %rd338;
	@%p61 bra 	$L__BB6_172;
	setp.lt.s64 	%p62, %rd338, %rd161;
	selp.f64 	%fd231, %fd230, %fd137, %p62;
	min.s64 	%rd339, %rd338, %rd161;
$L__BB6_172:
	mov.b64 	%rd233, %fd231;
	mov.b64 	{%r96, %r101}, %rd233;
	mov.b32 	%r112, 4;
	mov.b32 	%r113, 31;
	mov.b32 	%r114, -1;
	// begin inline asm
	shfl.sync.down.b32 %r95, %r96, %r112, %r113, %r114;
	// end inline asm
	// begin inline asm
	shfl.sync.down.b32 %r100, %r101, %r112, %r113, %r114;
	// end inline asm
	mov.b64 	%rd234, {%r95, %r100};
	mov.b64 	%fd140, %rd234;
	mov.b64 	{%r106, %r111}, %rd339;
	// begin inline asm
	shfl.sync.down.b32 %r105, %r106, %r112, %r113, %r114;
	// end inline asm
	// begin inline asm
	shfl.sync.down.b32 %r110, %r111, %r112, %r113, %r114;
	// end inline asm
	mov.b64 	%rd164, {%r105, %r110};
	setp.gt.s32 	%p63, %r54, 27;
	mov.f64 	%fd232, %fd231;
	mov.u64 	%rd340, %rd339;
	@%p63 bra 	$L__BB6_176;
	setp.lt.f64 	%p64, %fd231, %fd140;
	mov.f64 	%fd232, %fd140;
	mov.u64 	%rd340, %rd164;
	@%p64 bra 	$L__BB6_176;
	setp.gt.f64 	%p65, %fd231, %fd140;
	mov.f64 	%fd232, %fd231;
	mov.u64 	%rd340, %rd339;
	@%p65 bra 	$L__BB6_176;
	setp.lt.s64 	%p66, %rd339, %rd164;
	selp.f64 	%fd232, %fd231, %fd140, %p66;
	min.s64 	%rd340, %rd339, %rd164;
$L__BB6_176:
	mov.b64 	%rd235, %fd232;
	mov.b64 	{%r116, %r121}, %rd235;
	mov.b32 	%r132, 8;
	mov.b32 	%r133, 31;
	mov.b32 	%r134, -1;
	// begin inline asm
	shfl.sync.down.b32 %r115, %r116, %r132, %r133, %r134;
	// end inline asm
	// begin inline asm
	shfl.sync.down.b32 %r120, %r121, %r132, %r133, %r134;
	// end inline asm
	mov.b64 	%rd236, {%r115, %r120};
	mov.b64 	%fd143, %rd236;
	mov.b64 	{%r126, %r131}, %rd340;
	// begin inline asm
	shfl.sync.down.b32 %r125, %r126, %r132, %r133, %r134;
	// end inline asm
	// begin inline asm
	shfl.sync.down.b32 %r130, %r131, %r132, %r133, %r134;
	// end inline asm
	mov.b64 	%rd167, {%r125, %r130};
	setp.gt.s32 	%p67, %r54, 23;
	mov.f64 	%fd233, %fd232;
	mov.u64 	%rd341, %rd340;
	@%p67 bra 	$L__BB6_180;
	setp.lt.f64 	%p68, %fd232, %fd143;
	mov.f64 	%fd233, %fd143;
	mov.u64 	%rd341, %rd167;
	@%p68 bra 	$L__BB6_180;
	setp.gt.f64 	%p69, %fd232, %fd143;
	mov.f64 	%fd233, %fd232;
	mov.u64 	%rd341, %rd340;
	@%p69 bra 	$L__BB6_180;
	setp.lt.s64 	%p70, %rd340, %rd167;
	selp.f64 	%fd233, %fd232, %fd143, %p70;
	min.s64 	%rd341, %rd340, %rd167;
$L__BB6_180:
	mov.b64 	%rd237, %fd233;
	mov.b64 	{%r136, %r141}, %rd237;
	mov.b32 	%r152, 16;
	mov.b32 	%r153, 31;
	mov.b32 	%r154, -1;
	// begin inline asm
	shfl.sync.down.b32 %r135, %r136, %r152, %r153, %r154;
	// end inline asm
	// begin inline asm
	shfl.sync.down.b32 %r140, %r141, %r152, %r153, %r154;
	// end inline asm
	mov.b64 	%rd238, {%r135, %r140};
	mov.b64 	%fd146, %rd238;
	mov.b64 	{%r146, %r151}, %rd341;
	// begin inline asm
	shfl.sync.down.b32 %r145, %r146, %r152, %r153, %r154;
	// end inline asm
	// begin inline asm
	shfl.sync.down.b32 %r150, %r151, %r152, %r153, %r154;
	// end inline asm
	mov.b64 	%rd170, {%r145, %r150};
	setp.gt.s32 	%p71, %r54, 15;
	mov.f64 	%fd241, %fd233;
	mov.u64 	%rd349, %rd341;
	@%p71 bra 	$L__BB6_184;
	setp.lt.f64 	%p72, %fd233, %fd146;
	mov.f64 	%fd241, %fd146;
	mov.u64 	%rd349, %rd170;
	@%p72 bra 	$L__BB6_184;
	setp.gt.f64 	%p73, %fd233, %fd146;
	mov.f64 	%fd241, %fd233;
	mov.u64 	%rd349, %rd341;
	@%p73 bra 	$L__BB6_184;
	setp.lt.s64 	%p74, %rd341, %rd170;
	selp.f64 	%fd241, %fd233, %fd146, %p74;
	min.s64 	%rd349, %rd341, %rd170;
$L__BB6_184:
	setp.ne.s32 	%p75, %r54, 0;
	@%p75 bra 	$L__BB6_186;
	shr.u32 	%r155, %r20, 1;
	and.b32  	%r156, %r155, 496;
	mov.u32 	%r157, _ZN6thrust24THRUST_300001_SM_1000_NS8cuda_cub4core6detail5shmemE;
	add.s32 	%r158, %r157, %r156;
	st.shared.f64 	[%r158+8], %fd241;
	st.shared.u64 	[%r158+16], %rd349;
$L__BB6_186:
	bar.sync 	0;
	setp.ne.s32 	%p76, %r20, 0;
	@%p76 bra 	$L__BB6_208;
	ld.shared.f64 	%fd149, [_ZN6thrust24THRUST_300001_SM_1000_NS8cuda_cub4core6detail5shmemE+24];
	ld.shared.u64 	%rd173, [_ZN6thrust24THRUST_300001_SM_1000_NS8cuda_cub4core6detail5shmemE+32];
	setp.lt.f64 	%p77, %fd241, %fd149;
	mov.f64 	%fd235, %fd149;
	mov.u64 	%rd343, %rd173;
	@%p77 bra 	$L__BB6_190;
	setp.lt.f64 	%p78, %fd149, %fd241;
	mov.f64 	%fd235, %fd241;
	mov.u64 	%rd343, %rd349;
	@%p78 bra 	$L__BB6_190;
	setp.lt.s64 	%p79, %rd349, %rd173;
	selp.f64 	%fd235, %fd241, %fd149, %p79;
	min.s64 	%rd343, %rd349, %rd173;
$L__BB6_190:
	ld.shared.f64 	%fd152, [_ZN6thrust24THRUST_300001_SM_1000_NS8cuda_cub4core6detail5shmemE+40];
	ld.shared.u64 	%rd176, [_ZN6thrust24THRUST_300001_SM_1000_NS8cuda_cub4core6detail5shmemE+48];
	setp.lt.f64 	%p80, %fd235, %fd152;
	mov.f64 	%fd236, %fd152;
	mov.u64 	%rd344, %rd176;
	@%p80 bra 	$L__BB6_193;
	setp.lt.f64 	%p81, %fd152, %fd235;
	mov.f64 	%fd236, %fd235;
	mov.u64 	%rd344, %rd343;
	@%p81 bra 	$L__BB6_193;
	setp.lt.s64 	%p82, %rd343, %rd176;
	selp.f64 	%fd236, %fd235, %fd152, %p82;
	min.s64 	%rd344, %rd343, %rd176;
$L__BB6_193:
	ld.shared.f64 	%fd155, [_ZN6thrust24THRUST_300001_SM_1000_NS8cuda_cub4core6detail5shmemE+56];
	ld.shared.u64 	%rd179, [_ZN6thrust24THRUST_300001_SM_1000_NS8cuda_cub4core6detail5shmemE+64];
	setp.lt.f64 	%p83, %fd236, %fd155;
	mov.f64 	%fd237, %fd155;
	mov.u64 	%rd345, %rd179;
	@%p83 bra 	$L__BB6_196;
	setp.lt.f64 	%p84, %fd155, %fd236;
	mov.f64 	%fd237, %fd236;
	mov.u64 	%rd345, %rd344;
	@%p84 bra 	$L__BB6_196;
	setp.lt.s64 	%p85, %rd344, %rd179;
	selp.f64 	%fd237, %fd236, %fd155, %p85;
	min.s64 	%rd345, %rd344, %rd179;
$L__BB6_196:
	ld.shared.f64 	%fd158, [_ZN6thrust24THRUST_300001_SM_1000_NS8cuda_cub4core6detail5shmemE+72];
	ld.shared.u64 	%rd182, [_ZN6thrust24THRUST_300001_SM_1000_NS8cuda_cub4core6detail5shmemE+80];
	setp.lt.f64 	%p86, %fd237, %fd158;
	mov.f64 	%fd238, %fd158;
	mov.u64 	%rd346, %rd182;
	@%p86 bra 	$L__BB6_199;
	setp.lt.f64 	%p87, %fd158, %fd237;
	mov.f64 	%fd238, %fd237;
	mov.u64 	%rd346, %rd345;
	@%p87 bra 	$L__BB6_199;
	setp.lt.s64 	%p88, %rd345, %rd182;
	selp.f64 	%fd238, %fd237, %fd158, %p88;
	min.s64 	%rd346, %rd345, %rd182;
$L__BB6_199:
	ld.shared.f64 	%fd161, [_ZN6thrust24THRUST_300001_SM_1000_NS8cuda_cub4core6detail5shmemE+88];
	ld.shared.u64 	%rd185, [_ZN6thrust24THRUST_300001_SM_1000_NS8cuda_cub4core6detail5shmemE+96];
	setp.lt.f64 	%p89, %fd238, %fd161;
	mov.f64 	%fd239, %fd161;
	mov.u64 	%rd347, %rd185;
	@%p89 bra 	$L__BB6_202;
	setp.lt.f64 	%p90, %fd161, %fd238;
	mov.f64 	%fd239, %fd238;
	mov.u64 	%rd347, %rd346;
	@%p90 bra 	$L__BB6_202;
	setp.lt.s64 	%p91, %rd346, %rd185;
	selp.f64 	%fd239, %fd238, %fd161, %p91;
	min.s64 	%rd347, %rd346, %rd185;
$L__BB6_202:
	ld.shared.f64 	%fd164, [_ZN6thrust24THRUST_300001_SM_1000_NS8cuda_cub4core6detail5shmemE+104];
	ld.shared.u64 	%rd188, [_ZN6thrust24THRUST_300001_SM_1000_NS8cuda_cub4core6detail5shmemE+112];
	setp.lt.f64 	%p92, %fd239, %fd164;
	mov.f64 	%fd240, %fd164;
	mov.u64 	%rd348, %rd188;
	@%p92 bra 	$L__BB6_205;
	setp.lt.f64 	%p93, %fd164, %fd239;
	mov.f64 	%fd240, %fd239;
	mov.u64 	%rd348, %rd347;
	@%p93 bra 	$L__BB6_205;
	setp.lt.s64 	%p94, %rd347, %rd188;
	selp.f64 	%fd240, %fd239, %fd164, %p94;
	min.s64 	%rd348, %rd347, %rd188;
$L__BB6_205:
	ld.shared.f64 	%fd167, [_ZN6thrust24THRUST_300001_SM_1000_NS8cuda_cub4core6detail5shmemE+120];
	ld.shared.u64 	%rd191, [_ZN6thrust24THRUST_300001_SM_1000_NS8cuda_cub4core6detail5shmemE+128];
	setp.lt.f64 	%p95, %fd240, %fd167;
	mov.u64 	%rd349, %rd191;
	mov.f64 	%fd241, %fd167;
	@%p95 bra 	$L__BB6_208;
	setp.lt.f64 	%p96, %fd167, %fd240;
	mov.u64 	%rd349, %rd348;
	mov.f64 	%fd241, %fd240;
	@%p96 bra 	$L__BB6_208;
	setp.lt.s64 	%p97, %rd348, %rd191;
	selp.f64 	%fd241, %fd240, %fd167, %p97;
	min.s64 	%rd349, %rd348, %rd191;
$L__BB6_208:
	mov.u32 	%r389, %tid.x;
	setp.ne.s32 	%p214, %r389, 0;
	@%p214 bra 	$L__BB6_210;
	ld.param.u64 	%rd280, [_ZN6thrust24THRUST_300001_SM_1000_NS8cuda_cub4core6detail13_kernel_agentINS1_8__reduce11ReduceAgentINS0_12zip_iteratorIN4cuda3std3__45tupleIJNS0_10device_ptrIdEENS0_17counting_iteratorIlNS0_11use_defaultESF_SF_EEEEEEEPNSB_IJdlEEESJ_lNS1_9__extrema9arg_max_fIdlNSA_4lessIdEEEEEEJSI_SK_lN3cub18CUB_300001_SM_100013GridEvenShareIlEENSS_9GridQueueIyEESP_EEEvDpT0__param_1];
	cvta.to.global.u64 	%rd277, %rd280;
	mul.wide.u32 	%rd278, %r1, 16;
	add.s64 	%rd279, %rd277, %rd278;
	st.global.f64 	[%rd279], %fd241;
	st.global.u64 	[%rd279+8], %rd349;
$L__BB6_210:
	ret;

}
	// .globl	_ZN6thrust24THRUST_300001_SM_1000_NS8cuda_cub4core6detail13_kernel_agentINS1_8__reduce10DrainAgentIlEEJN3cub18CUB_300001_SM_10009GridQueueIyEElEEEvDpT0_
.visible .entry _ZN6thrust24THRUST_300001_SM_1000_NS8cuda_cub4core6detail13_kernel_agentINS1_8__reduce10DrainAgentIlEEJN3cub18CUB_300001_SM_10009GridQueueIyEElEEEvDpT0_(
	.param .align 8 .b8 _ZN6thrust24THRUST_300001_SM_1000_NS8cuda_cub4core6detail13_kernel_agentINS1_8__reduce10DrainAgentIlEEJN3cub18CUB_300001_SM_10009GridQueueIyEElEEEvDpT0__param_0[8],
	.param .u64 _ZN6thrust24THRUST_300001_SM_1000_NS8cuda_cub4core6detail13_kernel_agentINS1_8__reduce10DrainAgentIlEEJN3cub18CUB_300001_SM_10009GridQueueIyEElEEEvDpT0__param_1
)
.maxntid 1
{
	.reg .b64 	%rd<5>;

	ld.param.u64 	%rd1, [_ZN6thrust24THRUST_300001_SM_1000_NS8cuda_cub4core6detail13_kernel_agentINS1_8__reduce10DrainAgentIlEEJN3cub18CUB_300001_SM_10009GridQueueIyEElEEEvDpT0__param_0];
	ld.param.u64 	%rd2, [_ZN6thrust24THRUST_300001_SM_1000_NS8cuda_cub4core6detail13_kernel_agentINS1_8__reduce10DrainAgentIlEEJN3cub18CUB_300001_SM_10009GridQueueIyEElEEEvDpT0__param_1];
	cvta.to.global.u64 	%rd3, %rd1;
	st.global.u64 	[%rd3], %rd2;
	mov.b64 	%rd4, 0;
	st.global.u64 	[%rd3+8], %rd4;
	ret;

}
	// .globl	_ZN6thrust24THRUST_300001_SM_1000_NS8cuda_cub4core6detail13_kernel_agentINS1_8__reduce11ReduceAgentIPN4cuda3std3__45tupleIJdlEEESC_SB_lNS1_9__extrema9arg_max_fIdlNS9_4lessIdEEEEEEJSC_SC_iSH_EEEvDpT0_
.visible .entry _ZN6thrust24THRUST_300001_SM_1000_NS8cuda_cub4core6detail13_kernel_agentINS1_8__reduce11ReduceAgentIPN4cuda3std3__45tupleIJdlEEESC_SB_lNS1_9__extrema9arg_max_fIdlNS9_4lessIdEEEEEEJSC_SC_iSH_EEEvDpT0_(
	.param .u64 .ptr .align 1 _ZN6thrust24THRUST_300001_SM_1000_NS8cuda_cub4core6detail13_kernel_agentINS1_8__reduce11ReduceAgentIPN4cuda3std3__45tupleIJdlEEESC_SB_lNS1_9__extrema9arg_max_fIdlNS9_4lessIdEEEEEEJSC_SC_iSH_EEEvDpT0__param_0,
	.param .u64 .ptr .align 1 _ZN6thrust24THRUST_300001_SM_1000_NS8cuda_cub4core6detail13_kernel_agentINS1_8__reduce11ReduceAgentIPN4cuda3std3__45tupleIJdlEEESC_SB_lNS1_9__extrema9arg_max_fIdlNS9_4lessIdEEEEEEJSC_SC_iSH_EEEvDpT0__param_1,
	.param .u32 _ZN6thrust24THRUST_300001_SM_1000_NS8cuda_cub4core6detail13_kernel_agentINS1_8__reduce11ReduceAgentIPN4cuda3std3__45tupleIJdlEEESC_SB_lNS1_9__extrema9arg_max_fIdlNS9_4lessIdEEEEEEJSC_SC_iSH_EEEvDpT0__param_2,
	.param .align 1 .b8 _ZN6thrust24THRUST_300001_SM_1000_NS8cuda_cub4core6detail13_kernel_agentINS1_8__reduce11ReduceAgentIPN4cuda3std3__45tupleIJdlEEESC_SB_lNS1_9__extrema9arg_max_fIdlNS9_4lessIdEEEEEEJSC_SC_iSH_EEEvDpT0__param_3[1]
)
.maxntid 256
{
	.reg .pred 	%p<264>;
	.reg .b32 	%r<374>;
	.reg .b64 	%rd<508>;
	.reg .b64 	%fd<293>;

	ld.param.u64 	%rd237, [_ZN6thrust24THRUST_300001_SM_1000_NS8cuda_cub4core6detail13_kernel_agentINS1_8__reduce11ReduceAgentIPN4cuda3std3__45tupleIJdlEEESC_SB_lNS1_9__extrema9arg_max_fIdlNS9_4lessIdEEEEEEJSC_SC_iSH_EEEvDpT0__param_0];
	ld.param.u32 	%r29, [_ZN6thrust24THRUST_300001_SM_1000_NS8cuda_cub4core6detail13_kernel_agentINS1_8__reduce11ReduceAgentIPN4cuda3std3__45tupleIJdlEEESC_SB_lNS1_9__extrema9arg_max_fIdlNS9_4lessIdEEEEEEJSC_SC_iSH_EEEvDpT0__param_2];
	cvt.s64.s32 	%rd1, %r29;
	setp.eq.s32 	%p1, %r29, 0;
	@%p1 bra 	$L__BB8_234;
	setp.gt.s32 	%p2, %r29, 1279;
	@%p2 bra 	$L__BB8_121;
	mov.u32 	%r1, %tid.x;
	setp.ge.s32 	%p147, %r1, %r29;
	mov.f64 	%fd224, 0d0000000000000000;
	mov.b64 	%rd431, 0;
	mov.u32 	%r368, %r1;
	@%p147 bra 	$L__BB8_4;
	mul.wide.u32 	%rd375, %r1, 16;
	add.s64 	%rd372, %rd237, %rd375;
	// begin inline asm
	ld.global.nc.u64 %rd371, [%rd372];
	// end inline asm
	add.s64 	%rd374, %rd372, 8;
	// begin inline asm
	ld.global.nc.u64 %rd431, [%rd374];
	// end inline asm
	mov.b64 	%fd224, %rd371;
	add.s32 	%r368, %r1, 256;
$L__BB8_4:
	setp.ge.s32 	%p148, %r368, %r29;
	@%p148 bra 	$L__BB8_25;
	not.b32 	%r141, %r368;
	add.s32 	%r4, %r29, %r141;
	and.b32  	%r142, %r4, 768;
	setp.eq.s32 	%p149, %r142, 768;
	@%p149 bra 	$L__BB8_11;
	mul.wide.u32 	%rd377, %r368, 16;
	add.s64 	%rd422, %rd237, %rd377;
	shr.u32 	%r143, %r4, 8;
	add.s32 	%r144, %r143, 1;
	and.b32  	%r145, %r144, 3;
	neg.s32 	%r366, %r145;
$L__BB8_7:
	.pragma "nounroll";
	mov.u64 	%rd6, %rd431;
	mov.f64 	%fd3, %fd224;
	// begin inline asm
	ld.global.nc.u64 %rd378, [%rd422];
	// end inline asm
	add.s64 	%rd381, %rd422, 8;
	// begin inline asm
	ld.global.nc.u64 %rd380, [%rd381];
	// end inline asm
	mov.b64 	%fd4, %rd378;
	setp.lt.f64 	%p150, %fd3, %fd4;
	mov.u64 	%rd431, %rd380;
	mov.f64 	%fd224, %fd4;
	@%p150 bra 	$L__BB8_10;
	setp.gt.f64 	%p151, %fd3, %fd4;
	mov.u64 	%rd431, %rd6;
	mov.f64 	%fd224, %fd3;
	@%p151 bra 	$L__BB8_10;
	setp.lt.s64 	%p152, %rd6, %rd380;
	min.s64 	%rd431, %rd6, %rd380;
	selp.f64 	%fd224, %fd3, %fd4, %p152;
$L__BB8_10:
	add.s32 	%r368, %r368, 256;
	add.s64 	%rd422, %rd422, 4096;
	add.s32 	%r366, %r366, 1;
	setp.ne.s32 	%p153, %r366, 0;
	@%p153 bra 	$L__BB8_7;
$L__BB8_11:
	setp.lt.u32 	%p154, %r4, 768;
	@%p154 bra 	$L__BB8_25;
$L__BB8_12:
	mul.wide.s32 	%rd386, %r368, 16;
	add.s64 	%rd383, %rd237, %rd386;
	// begin inline asm
	ld.global.nc.u64 %rd382, [%rd383];
	// end inline asm
	add.s64 	%rd385, %rd383, 8;
	// begin inline asm
	ld.global.nc.u64 %rd384, [%rd385];
	// end inline asm
	mov.b64 	%fd10, %rd382;
	setp.lt.f64 	%p155, %fd224, %fd10;
	mov.u64 	%rd428, %rd384;
	mov.f64 	%fd221, %fd10;
	@%p155 bra 	$L__BB8_15;
	setp.gt.f64 	%p156, %fd224, %fd10;
	mov.u64 	%rd428, %rd431;
	mov.f64 	%fd221, %fd224;
	@%p156 bra 	$L__BB8_15;
	setp.lt.s64 	%p157, %rd431, %rd384;
	min.s64 	%rd428, %rd431, %rd384;
	selp.f64 	%fd221, %fd224, %fd10, %p157;
$L__BB8_15:
	add.s64 	%rd388, %rd383, 4096;
	// begin inline asm
	ld.global.nc.u64 %rd387, [%rd388];
	// end inline asm
	add.s64 	%rd390, %rd383, 4104;
	// begin inline asm
	ld.global.nc.u64 %rd389, [%rd390];
	// end inline asm
	mov.b64 	%fd13, %rd387;
	setp.lt.f64 	%p158, %fd221, %fd13;
	mov.u64 	%rd429, %rd389;
	mov.f64 	%fd222, %fd13;
	@%p158 bra 	$L__BB8_18;
	setp.gt.f64 	%p159, %fd221, %fd13;
	mov.u64 	%rd429, %rd428;
	mov.f64 	%fd222, %fd221;
	@%p159 bra 	$L__BB8_18;
	setp.lt.s64 	%p160, %rd428, %rd389;
	min.s64 	%rd429, %rd428, %rd389;
	selp.f64 	%fd222, %fd221, %fd13, %p160;
$L__BB8_18:
	add.s64 	%rd392, %rd383, 8192;
	// begin inline asm
	ld.global.nc.u64 %rd391, [%rd392];
	// end inline asm
	add.s64 	%rd394, %rd383, 8200;
	// begin inline asm
	ld.global.nc.u64 %rd393, [%rd394];
	// end inline asm
	mov.b64 	%fd16, %rd391;
	setp.lt.f64 	%p161, %fd222, %fd16;
	mov.u64 	%rd430, %rd393;
	mov.f64 	%fd223, %fd16;
	@%p161 bra 	$L__BB8_21;
	setp.gt.f64 	%p162, %fd222, %fd16;
	mov.u64 	%rd430, %rd429;
	mov.f64 	%fd223, %fd222;
	@%p162 bra 	$L__BB8_21;
	setp.lt.s64 	%p163, %rd429, %rd393;
	min.s64 	%rd430, %rd429, %rd393;
	selp.f64 	%fd223, %fd222, %fd16, %p163;
$L__BB8_21:
	add.s64 	%rd396, %rd383, 12288;
	// begin inline asm
	ld.global.nc.u64 %rd395, [%rd396];
	// end inline asm
	add.s64 	%rd398, %rd383, 12296;
	// begin inline asm
	ld.global.nc.u64 %rd397, [%rd398];
	// end inline asm
	mov.b64 	%fd19, %rd395;
	setp.lt.f64 	%p164, %fd223, %fd19;
	mov.u64 	%rd431, %rd397;
	mov.f64 	%fd224, %fd19;
	@%p164 bra 	$L__BB8_24;
	setp.gt.f64 	%p165, %fd223, %fd19;
	mov.u64 	%rd431, %rd430;
	mov.f64 	%fd224, %fd223;
	@%p165 bra 	$L__BB8_24;
	setp.lt.s64 	%p166, %rd430, %rd397;
	min.s64 	%rd431, %rd430, %rd397;
	selp.f64 	%fd224, %fd223, %fd19, %p166;
$L__BB8_24:
	add.s32 	%r368, %r368, 1024;
	setp.lt.s32 	%p167, %r368, %r29;
	@%p167 bra 	$L__BB8_12;
$L__BB8_25:
	setp.lt.s32 	%p168, %r29, 256;
	@%p168 bra 	$L__BB8_70;
	// begin inline asm
	mov.u32 %r259, %laneid;
	// end inline asm
	mov.b64 	%rd409, %fd224;
	mov.b64 	{%r261, %r266}, %rd409;
	mov.b32 	%r277, 1;
	mov.b32 	%r278, 31;
	mov.b32 	%r279, -1;
	// begin inline asm
	shfl.sync.down.b32 %r260, %r261, %r277, %r278, %r279;
	// end inline asm
	// begin inline asm
	shfl.sync.down.b32 %r265, %r266, %r277, %r278, %r279;
	// end inline asm
	mov.b64 	%rd410, {%r260, %r265};
	mov.b64 	%fd23, %rd410;
	mov.b64 	{%r271, %r276}, %rd431;
	// begin inline asm
	shfl.sync.down.b32 %r270, %r271, %r277, %r278, %r279;
	// end inline asm
	// begin inline asm
	shfl.sync.down.b32 %r275, %r276, %r277, %r278, %r279;
	// end inline asm
	mov.b64 	%rd28, {%r270, %r275};
	setp.gt.s32 	%p220, %r259, 30;
	mov.u64 	%rd433, %rd431;
	mov.f64 	%fd226, %fd224;
	@%p220 bra 	$L__BB8_30;
	setp.lt.f64 	%p221, %fd224, %fd23;
	mov.u64 	%rd433, %rd28;
	mov.f64 	%fd226, %fd23;
	@%p221 bra 	$L__BB8_30;
	setp.gt.f64 	%p222, %fd224, %fd23;
	mov.u64 	%rd433, %rd431;
	mov.f64 	%fd226, %fd224;
	@%p222 bra 	$L__BB8_30;
	setp.lt.s64 	%p223, %rd431, %rd28;
	min.s64 	%rd433, %rd431, %rd28;
	selp.f64 	%fd226, %fd224, %fd23, %p223;
$L__BB8_30:
	mov.b64 	%rd411, %fd226;
	mov.b64 	{%r281, %r286}, %rd411;
	mov.b32 	%r297, 2;
	mov.b32 	%r298, 31;
	mov.b32 	%r299, -1;
	// begin inline asm
	shfl.sync.down.b32 %r280, %r281, %r297, %r298, %r299;
	// end inline asm
	// begin inline asm
	shfl.sync.down.b32 %r285, %r286, %r297, %r298, %r299;
	// end inline asm
	mov.b64 	%rd412, {%r280, %r285};
	mov.b64 	%fd26, %rd412;
	mov.b64 	{%r291, %r296}, %rd433;
	// begin inline asm
	shfl.sync.down.b32 %r290, %r291, %r297, %r298, %r299;
	// end inline asm
	// begin inline asm
	shfl.sync.down.b32 %r295, %r296, %r297, %r298, %r299;
	// end inline asm
	mov.b64 	%rd31, {%r290, %r295};
	setp.gt.s32 	%p224, %r259, 29;
	mov.u64 	%rd434, %rd433;
	mov.f64 	%fd227, %fd226;
	@%p224 bra 	$L__BB8_34;
	setp.lt.f64 	%p225, %fd226, %fd26;
	mov.u64 	%rd434, %rd31;
	mov.f64 	%fd227, %fd26;
	@%p225 bra 	$L__BB8_34;
	setp.gt.f64 	%p226, %fd226, %fd26;
	mov.u64 	%rd434, %rd433;
	mov.f64 	%fd227, %fd226;
	@%p226 bra 	$L__BB8_34;
	setp.lt.s64 	%p227, %rd433, %rd31;
	min.s64 	%rd434, %rd433, %rd31;
	selp.f64 	%fd227, %fd226, %fd26, %p227;
$L__BB8_34:
	mov.b64 	%rd413, %fd227;
	mov.b64 	{%r301, %r306}, %rd413;
	mov.b32 	%r317, 4;
	mov.b32 	%r318, 31;
	mov.b32 	%r319, -1;
	// begin inline asm
	shfl.sync.down.b32 %r300, %r301, %r317, %r318, %r319;
	// end inline asm
	// begin inline asm
	shfl.sync.down.b32 %r305, %r306, %r317, %r318, %r319;
	// end inline asm
	mov.b64 	%rd414, {%r300, %r305};
	mov.b64 	%fd29, %rd414;
	mov.b64 	{%r311, %r316}, %rd434;
	// begin inline asm
	shfl.sync.down.b32 %r310, %r311, %r317, %r318, %r319;
	// end inline asm
	// begin inline asm
	shfl.sync.down.b32 %r315, %r316, %r317, %r318, %r319;
	// end inline asm
	mov.b64 	%rd34, {%r310, %r315};
	setp.gt.s32 	%p228, %r259, 27;
	mov.u64 	%rd435, %rd434;
	mov.f64 	%fd228, %fd227;
	@%p228 bra 	$L__BB8_38;
	setp.lt.f64 	%p229, %fd227, %fd29;
	mov.u64 	%rd435, %rd34;
	mov.f64 	%fd228, %fd29;
	@%p229 bra 	$L__BB8_38;
	setp.gt.f64 	%p230, %fd227, %fd29;
	mov.u64 	%rd435, %rd434;
	mov.f64 	%fd228, %fd227;
	@%p230 bra 	$L__BB8_38;
	setp.lt.s64 	%p231, %rd434, %rd34;
	min.s64 	%rd435, %rd434, %rd34;
	selp.f64 	%fd228, %fd227, %fd29, %p231;
$L__BB8_38:
	mov.b64 	%rd415, %fd228;
	mov.b64 	{%r321, %r326}, %rd415;
	mov.b32 	%r337, 8;
	mov.b32 	%r338, 31;
	mov.b32 	%r339, -1;
	// begin inline asm
	shfl.sync.down.b32 %r320, %r321, %r337, %r338, %r339;
	// end inline asm
	// begin inline asm
	shfl.sync.down.b32 %r325, %r326, %r337, %r338, %r339;
	// end inline asm
	mov.b64 	%rd416, {%r320, %r325};
	mov.b64 	%fd32, %rd416;
	mov.b64 	{%r331, %r336}, %rd435;
	// begin inline asm
	shfl.sync.down.b32 %r330, %r331, %r337, %r338, %r339;
	// end inline asm
	// begin inline asm
	shfl.sync.down.b32 %r335, %r336, %r337, %r338, %r339;
	// end inline asm
	mov.b64 	%rd37, {%r330, %r335};
	setp.gt.s32 	%p232, %r259, 23;
	mov.u64 	%rd436, %rd435;
	mov.f64 	%fd229, %fd228;
	@%p232 bra 	$L__BB8_42;
	setp.lt.f64 	%p233, %fd228, %fd32;
	mov.u64 	%rd436, %rd37;
	mov.f64 	%fd229, %fd32;
	@%p233 bra 	$L__BB8_42;
	setp.gt.f64 	%p234, %fd228, %fd32;
	mov.u64 	%rd436, %rd435;
	mov.f64 	%fd229, %fd228;
	@%p234 bra 	$L__BB8_42;
	setp.lt.s64 	%p235, %rd435, %rd37;
	min.s64 	%rd436, %rd435, %rd37;
	selp.f64 	%fd229, %fd228, %fd32, %p235;
$L__BB8_42:
	mov.b64 	%rd417, %fd229;
	mov.b64 	{%r341, %r346}, %rd417;
	mov.b32 	%r357, 16;
	mov.b32 	%r358, 31;
	mov.b32 	%r359, -1;
	// begin inline asm
	shfl.sync.down.b32 %r340, %r341, %r357, %r358, %r359;
	// end inline asm
	// begin inline asm
	shfl.sync.down.b32 %r345, %r346, %r357, %r358, %r359;
	// end inline asm
	mov.b64 	%rd418, {%r340, %r345};
	mov.b64 	%fd35, %rd418;
	mov.b64 	{%r351, %r356}, %rd436;
	// begin inline asm
	shfl.sync.down.b32 %r350, %r351, %r357, %r358, %r359;
	// end inline asm
	// begin inline asm
	shfl.sync.down.b32 %r355, %r356, %r357, %r358, %r359;
	// end inline asm
	mov.b64 	%rd40, {%r350, %r355};
	setp.gt.s32 	%p236, %r259, 15;
	mov.u64 	%rd507, %rd436;
	mov.f64 	%fd292, %fd229;
	@%p236 bra 	$L__BB8_46;
	setp.lt.f64 	%p237, %fd229, %fd35;
	mov.u64 	%rd507, %rd40;
	mov.f64 	%fd292, %fd35;
	@%p237 bra 	$L__BB8_46;
	setp.gt.f64 	%p238, %fd229, %fd35;
	mov.u64 	%rd507, %rd436;
	mov.f64 	%fd292, %fd229;
	@%p238 bra 	$L__BB8_46;
	setp.lt.s64 	%p239, %rd436, %rd40;
	min.s64 	%rd507, %rd436, %rd40;
	selp.f64 	%fd292, %fd229, %fd35, %p239;
$L__BB8_46:
	setp.ne.s32 	%p240, %r259, 0;
	@%p240 bra 	$L__BB8_48;
	shr.u32 	%r360, %r1, 1;
	and.b32  	%r361, %r360, 496;
	mov.u32 	%r362, _ZN6thrust24THRUST_300001_SM_1000_NS8cuda_cub4core6detail5shmemE;
	add.s32 	%r363, %r362, %r361;
	st.shared.f64 	[%r363+8], %fd292;
	st.shared.u64 	[%r363+16], %rd507;
$L__BB8_48:
	bar.sync 	0;
	setp.ne.s32 	%p241, %r1, 0;
	@%p241 bra 	$L__BB8_232;
	ld.shared.f64 	%fd38, [_ZN6thrust24THRUST_300001_SM_1000_NS8cuda_cub4core6detail5shmemE+24];
	ld.shared.u64 	%rd43, [_ZN6thrust24THRUST_300001_SM_1000_NS8cuda_cub4core6detail5shmemE+32];
	setp.lt.f64 	%p242, %fd292, %fd38;
	mov.u64 	%rd438, %rd43;
	mov.f64 	%fd231, %fd38;
	@%p242 bra 	$L__BB8_52;
	setp.lt.f64 	%p243, %fd38, %fd292;
	mov.u64 	%rd438, %rd507;
	mov.f64 	%fd231, %fd292;
	@%p243 bra 	$L__BB8_52;
	setp.lt.s64 	%p244, %rd507, %rd43;
	min.s64 	%rd438, %rd507, %rd43;
	selp.f64 	%fd231, %fd292, %fd38, %p244;
$L__BB8_52:
	ld.shared.f64 	%fd41, [_ZN6thrust24THRUST_300001_SM_1000_NS8cuda_cub4core6detail5shmemE+40];
	ld.shared.u64 	%rd46, [_ZN6thrust24THRUST_300001_SM_1000_NS8cuda_cub4core6detail5shmemE+48];
	setp.lt.f64 	%p245, %fd231, %fd41;
	mov.u64 	%rd439, %rd46;
	mov.f64 	%fd232, %fd41;
	@%p245 bra 	$L__BB8_55;
	setp.lt.f64 	%p246, %fd41, %fd231;
	mov.u64 	%rd439, %rd438;
	mov.f64 	%fd232, %fd231;
	@%p246 bra 	$L__BB8_55;
	setp.lt.s64 	%p247, %rd438, %rd46;
	min.s64 	%rd439, %rd438, %rd46;
	selp.f64 	%fd232, %fd231, %fd41, %p247;
$L__BB8_55:
	ld.shared.f64 	%fd44, [_ZN6thrust24THRUST_300001_SM_1000_NS8cuda_cub4core6detail5shmemE+56];
	ld.shared.u64 	%rd49, [_ZN6thrust24THRUST_300001_SM_1000_NS8cuda_cub4core6detail5shmemE+64];
	setp.lt.f64 	%p248, %fd232, %fd44;
	mov.u64 	%rd440, %rd49;
	mov.f64 	%fd233, %fd44;
	@%p248 bra 	$L__BB8_58;
	setp.lt.f64 	%p249, %fd44, %fd232;
	mov.u64 	%rd440, %rd439;
	mov.f64 	%fd233, %fd232;
	@%p249 bra 	$L__BB8_58;
	setp.lt.s64 	%p250, %rd439, %rd49;
	min.s64 	%rd440, %rd439, %rd49;
	selp.f64 	%fd233, %fd232, %fd44, %p250;
$L__BB8_58:
	ld.shared.f64 	%fd47, [_ZN6thrust24THRUST_300001_SM_1000_NS8cuda_cub4core6detail5shmemE+72];
	ld.shared.u64 	%rd52, [_ZN6thrust24THRUST_300001_SM_1000_NS8cuda_cub4core6detail5shmemE+80];
	setp.lt.f64 	%p251, %fd233, %fd47;
	mov.u64 	%rd441, %rd52;
	mov.f64 	%fd234, %fd47;
	@%p251 bra 	$L__BB8_61;
	setp.lt.f64 	%p252, %fd47, %fd233;
	mov.u64 	%rd441, %rd440;
	mov.f64 	%fd234, %fd233;
	@%p252 bra 	$L__BB8_61;
	setp.lt.s64 	%p253, %rd440, %rd52;
	min.s64 	%rd441, %rd440, %rd52;
	selp.f64 	%fd234, %fd233, %fd47, %p253;
$L__BB8_61:
	ld.shared.f64 	%fd50, [_ZN6thrust24THRUST_300001_SM_1000_NS8cuda_cub4core6detail5shmemE+88];
	ld.shared.u64 	%rd55, [_ZN6thrust24THRUST_300001_SM_1000_NS8cuda_cub4core6detail5shmemE+96];
	setp.lt.f64 	%p254, %fd234, %fd50;
	mov.u64 	%rd442, %rd55;
	mov.f64 	%fd235, %fd50;
	@%p254 bra 	$L__BB8_64;
	setp.lt.f64 	%p255, %fd50, %fd234;
	mov.u64 	%rd442, %rd441;
	mov.f64 	%fd235, %fd234;
	@%p255 bra 	$L__BB8_64;
	setp.lt.s64 	%p256, %rd441, %rd55;
	min.s64 	%rd442, %rd441, %rd55;
	selp.f64 	%fd235, %fd234, %fd50, %p256;
$L__BB8_64:
	ld.shared.f64 	%fd53, [_ZN6thrust24THRUST_300001_SM_1000_NS8cuda_cub4core6detail5shmemE+104];
	ld.shared.u64 	%rd58, [_ZN6thrust24THRUST_300001_SM_1000_NS8cuda_cub4core6detail5shmemE+112];
	setp.lt.f64 	%p257, %fd235, %fd53;
	mov.u64 	%rd443, %rd58;
	mov.f64 	%fd236, %fd53;
	@%p257 bra 	$L__BB8_67;
	setp.lt.f64 	%p258, %fd53, %fd235;
	mov.u64 	%rd443, %rd442;
	mov.f64 	%fd236, %fd235;
	@%p258 bra 	$L__BB8_67;
	setp.lt.s64 	%p259, %rd442, %rd58;
	min.s64 	%rd443, %rd442, %rd58;
	selp.f64 	%fd236, %fd235, %fd53, %p259;
$L__BB8_67:
	ld.shared.f64 	%fd56, [_ZN6thrust24THRUST_300001_SM_1000_NS8cuda_cub4core6detail5shmemE+120];
	ld.shared.u64 	%rd61, [_ZN6thrust24THRUST_300001_SM_1000_NS8cuda_cub4core6detail5shmemE+128];
	setp.lt.f64 	%p260, %fd236, %fd56;
	mov.u64 	%rd507, %rd61;
	mov.f64 	%fd292, %fd56;
	@%p260 bra 	$L__BB8_232;
	setp.lt.f64 	%p261, %fd56, %fd236;
	mov.u64 	%rd507, %rd443;
	mov.f64 	%fd292, %fd236;
	@%p261 bra 	$L__BB8_232;
	setp.lt.s64 	%p262, %rd443, %rd61;
	min.s64 	%rd507, %rd443, %rd61;
	selp.f64 	%fd292, %fd236, %fd56, %p262;
	bra.uni 	$L__BB8_232;
$L__BB8_70:
	// begin inline asm
	mov.u32 %r146, %laneid;
	// end inline asm
	and.b32  	%r167, %r1, 992;
	add.s32 	%r168, %r167, 32;
	setp.gt.s32 	%p169, %r168, %r29;
	not.b32 	%r169, %r167;
	add.s32 	%r170, %r29, %r169;
	selp.b32 	%r165, %r170, 31, %p169;
	mov.b64 	%rd399, %fd224;
	mov.b64 	{%r148, %r153}, %rd399;
	mov.b32 	%r164, 1;
	mov.b32 	%r166, -1;
	// begin inline asm
	shfl.sync.down.b32 %r147, %r148, %r164, %r165, %r166;
	// end inline asm
	// begin inline asm
	shfl.sync.down.b32 %r152, %r153, %r164, %r165, %r166;
	// end inline asm
	mov.b64 	%rd400, {%r147, %r152};
	mov.b64 	%fd58, %rd400;
	mov.b64 	{%r158, %r163}, %rd431;
	// begin inline asm
	shfl.sync.down.b32 %r157, %r158, %r164, %r165, %r166;
	// end inline asm
	// begin inline asm
	shfl.sync.down.b32 %r162, %r163, %r164, %r165, %r166;
	// end inline asm
	mov.b64 	%rd63, {%r157, %r162};
	setp.ge.s32 	%p170, %r146, %r165;
	mov.u64 	%rd444, %rd431;
	mov.f64 	%fd237, %fd224;
	@%p170 bra 	$L__BB8_74;
	setp.lt.f64 	%p171, %fd224, %fd58;
	mov.u64 	%rd444, %rd63;
	mov.f64 	%fd237, %fd58;
	@%p171 bra 	$L__BB8_74;
	setp.gt.f64 	%p172, %fd224, %fd58;
	mov.u64 	%rd444, %rd431;
	mov.f64 	%fd237, %fd224;
	@%p172 bra 	$L__BB8_74;
	setp.lt.s64 	%p173, %rd431, %rd63;
	min.s64 	%rd444, %rd431, %rd63;
	selp.f64 	%fd237, %fd224, %fd58, %p173;
$L__BB8_74:
	mov.b64 	%rd401, %fd237;
	mov.b64 	{%r172, %r177}, %rd401;
	mov.b32 	%r188, 2;
	mov.b32 	%r190, -1;
	// begin inline asm
	shfl.sync.down.b32 %r171, %r172, %r188, %r165, %r190;
	// end inline asm
	// begin inline asm
	shfl.sync.down.b32 %r176, %r177, %r188, %r165, %r190;
	// end inline asm
	mov.b64 	%rd402, {%r171, %r176};
	mov.b64 	%fd61, %rd402;
	mov.b64 	{%r182, %r187}, %rd444;
	// begin inline asm
	shfl.sync.down.b32 %r181, %r182, %r188, %r165, %r190;
	// end inline asm
	// begin inline asm
	shfl.sync.down.b32 %r186, %r187, %r188, %r165, %r190;
	// end inline asm
	mov.b64 	%rd66, {%r181, %r186};
	add.s32 	%r191, %r146, 2;
	setp.gt.s32 	%p174, %r191, %r165;
	mov.u64 	%rd445, %rd444;
	mov.f64 	%fd238, %fd237;
	@%p174 bra 	$L__BB8_78;
	setp.lt.f64 	%p175, %fd237, %fd61;
	mov.u64 	%rd445, %rd66;
	mov.f64 	%fd238, %fd61;
	@%p175 bra 	$L__BB8_78;
	setp.gt.f64 	%p176, %fd237, %fd61;
	mov.u64 	%rd445, %rd444;
	mov.f64 	%fd238, %fd237;
	@%p176 bra 	$L__BB8_78;
	setp.lt.s64 	%p177, %rd444, %rd66;
	min.s64 	%rd445, %rd444, %rd66;
	selp.f64 	%fd238, %fd237, %fd61, %p177;
$L__BB8_78:
	mov.b64 	%rd403, %fd238;
	mov.b64 	{%r193, %r198}, %rd403;
	mov.b32 	%r209, 4;
	mov.b32 	%r211, -1;
	// begin inline asm
	shfl.sync.down.b32 %r192, %r193, %r209, %r165, %r211;
	// end inline asm
	// begin inline asm
	shfl.sync.down.b32 %r197, %r198, %r209, %r165, %r211;
	// end inline asm
	mov.b64 	%rd404, {%r192, %r197};
	mov.b64 	%fd64, %rd404;
	mov.b64 	{%r203, %r208}, %rd445;
	// begin inline asm
	shfl.sync.down.b32 %r202, %r203, %r209, %r165, %r211;
	// end inline asm
	// begin inline asm
	shfl.sync.down.b32 %r207, %r208, %r209, %r165, %r211;
	// end inline asm
	mov.b64 	%rd69, {%r202, %r207};
	add.s32 	%r212, %r146, 4;
	setp.gt.s32 	%p178, %r212, %r165;
	mov.u64 	%rd446, %rd445;
	mov.f64 	%fd239, %fd238;
	@%p178 bra 	$L__BB8_82;
	setp.lt.f64 	%p179, %fd238, %fd64;
	mov.u64 	%rd446, %rd69;
	mov.f64 	%fd239, %fd64;
	@%p179 bra 	$L__BB8_82;
	setp.gt.f64 	%p180, %fd238, %fd64;
	mov.u64 	%rd446, %rd445;
	mov.f64 	%fd239, %fd238;
	@%p180 bra 	$L__BB8_82;
	setp.lt.s64 	%p181, %rd445, %rd69;
	min.s64 	%rd446, %rd445, %rd69;
	selp.f64 	%fd239, %fd238, %fd64, %p181;
$L__BB8_82:
	mov.b64 	%rd405, %fd239;
	mov.b64 	{%r214, %r219}, %rd405;
	mov.b32 	%r230, 8;
	mov.b32 	%r232, -1;
	// begin inline asm
	shfl.sync.down.b32 %r213, %r214, %r230, %r165, %r232;
	// end inline asm
	// begin inline asm
	shfl.sync.down.b32 %r218, %r219, %r230, %r165, %r232;
	// end inline asm
	mov.b64 	%rd406, {%r213, %r218};
	mov.b64 	%fd67, %rd406;
	mov.b64 	{%r224, %r229}, %rd446;
	// begin inline asm
	shfl.sync.down.b32 %r223, %r224, %r230, %r165, %r232;
	// end inline asm
	// begin inline asm
	shfl.sync.down.b32 %r228, %r229, %r230, %r165, %r232;
	// end inline asm
	mov.b64 	%rd72, {%r223, %r228};
	add.s32 	%r233, %r146, 8;
	setp.gt.s32 	%p182, %r233, %r165;
	mov.u64 	%rd447, %rd446;
	mov.f64 	%fd240, %fd239;
	@%p182 bra 	$L__BB8_86;
	setp.lt.f64 	%p183, %fd239, %fd67;
	mov.u64 	%rd447, %rd72;
	mov.f64 	%fd240, %fd67;
	@%p183 bra 	$L__BB8_86;
	setp.gt.f64 	%p184, %fd239, %fd67;
	mov.u64 	%rd447, %rd446;
	mov.f64 	%fd240, %fd239;
	@%p184 bra 	$L__BB8_86;
	setp.lt.s64 	%p185, %rd446, %rd72;
	min.s64 	%rd447, %rd446, %rd72;
	selp.f64 	%fd240, %fd239, %fd67, %p185;
$L__BB8_86:
	mov.b64 	%rd407, %fd240;
	mov.b64 	{%r235, %r240}, %rd407;
	mov.b32 	%r251, 16;
	mov.b32 	%r253, -1;
	// begin inline asm
	shfl.sync.down.b32 %r234, %r235, %r251, %r165, %r253;
	// end inline asm
	// begin inline asm
	shfl.sync.down.b32 %r239, %r240, %r251, %r165, %r253;
	// end inline asm
	mov.b64 	%rd408, {%r234, %r239};
	mov.b64 	%fd70, %rd408;
	mov.b64 	{%r245, %r250}, %rd447;
	// begin inline asm
	shfl.sync.down.b32 %r244, %r245, %r251, %r165, %r253;
	// end inline asm
	// begin inline asm
	shfl.sync.down.b32 %r249, %r250, %r251, %r165, %r253;
	// end inline asm
	mov.b64 	%rd75, {%r244, %r249};
	add.s32 	%r254, %r146, 16;
	setp.gt.s32 	%p186, %r254, %r165;
	mov.u64 	%rd507, %rd447;
	mov.f64 	%fd292, %fd240;
	@%p186 bra 	$L__BB8_90;
	setp.lt.f64 	%p187, %fd240, %fd70;
	mov.u64 	%rd507, %rd75;
	mov.f64 	%fd292, %fd70;
	@%p187 bra 	$L__BB8_90;
	setp.gt.f64 	%p188, %fd240, %fd70;
	mov.u64 	%rd507, %rd447;
	mov.f64 	%fd292, %fd240;
	@%p188 bra 	$L__BB8_90;
	setp.lt.s64 	%p189, %rd447, %rd75;
	min.s64 	%rd507, %rd447, %rd75;
	selp.f64 	%fd292, %fd240, %fd70, %p189;
$L__BB8_90:
	setp.ne.s32 	%p190, %r146, 0;
	@%p190 bra 	$L__BB8_92;
	shr.u32 	%r255, %r1, 1;
	and.b32  	%r256, %r255, 496;
	mov.u32 	%r257, _ZN6thrust24THRUST_300001_SM_1000_NS8cuda_cub4core6detail5shmemE;
	add.s32 	%r258, %r257, %r256;
	st.shared.f64 	[%r258+8], %fd292;
	st.shared.u64 	[%r258+16], %rd507;
$L__BB8_92:
	bar.sync 	0;
	setp.ne.s32 	%p191, %r1, 0;
	@%p191 bra 	$L__BB8_232;
	setp.lt.s32 	%p192, %r29, 33;
	mov.f64 	%fd242, %fd292;
	mov.u64 	%rd449, %rd507;
	@%p192 bra 	$L__BB8_97;
	ld.shared.f64 	%fd73, [_ZN6thrust24THRUST_300001_SM_1000_NS8cuda_cub4core6detail5shmemE+24];
	ld.shared.u64 	%rd78, [_ZN6thrust24THRUST_300001_SM_1000_NS8cuda_cub4core6detail5shmemE+32];
	setp.lt.f64 	%p193, %fd292, %fd73;
	mov.f64 	%fd242, %fd73;
	mov.u64 	%rd449, %rd78;
	@%p193 bra 	$L__BB8_97;
	setp.lt.f64 	%p194, %fd73, %fd292;
	mov.f64 	%fd242, %fd292;
	mov.u64 	%rd449, %rd507;
	@%p194 bra 	$L__BB8_97;
	setp.lt.s64 	%p195, %rd507, %rd78;
	min.s64 	%rd449, %rd507, %rd78;
	selp.f64 	%fd242, %fd292, %fd73, %p195;
$L__BB8_97:
	setp.lt.s32 	%p196, %r29, 65;
	mov.f64 	%fd243, %fd242;
	mov.u64 	%rd450, %rd449;
	@%p196 bra 	$L__BB8_101;
	ld.shared.f64 	%fd76, [_ZN6thrust24THRUST_300001_SM_1000_NS8cuda_cub4core6detail5shmemE+40];
	ld.shared.u64 	%rd81, [_ZN6thrust24THRUST_300001_SM_1000_NS8cuda_cub4core6detail5shmemE+48];
	setp.lt.f64 	%p197, %fd242, %fd76;
	mov.f64 	%fd243, %fd76;
	mov.u64 	%rd450, %rd81;
	@%p197 bra 	$L__BB8_101;
	setp.lt.f64 	%p198, %fd76, %fd242;
	mov.f64 	%fd243, %fd242;
	mov.u64 	%rd450, %rd449;
	@%p198 bra 	$L__BB8_101;
	setp.lt.s64 	%p199, %rd449, %rd81;
	selp.f64 	%fd243, %fd242, %fd76, %p199;
	min.s64 	%rd450, %rd449, %rd81;
$L__BB8_101:
	setp.lt.s32 	%p200, %r29, 97;
	mov.f64 	%fd244, %fd243;
	mov.u64 	%rd451, %rd450;
	@%p200 bra 	$L__BB8_105;
	ld.shared.f64 	%fd79, [_ZN6thrust24THRUST_300001_SM_1000_NS8cuda_cub4core6detail5shmemE+56];
	ld.shared.u64 	%rd84, [_ZN6thrust24THRUST_300001_SM_1000_NS8cuda_cub4core6detail5shmemE+64];
	setp.lt.f64 	%p201, %fd243, %fd79;
	mov.f64 	%fd244, %fd79;
	mov.u64 	%rd451, %rd84;
	@%p201 bra 	$L__BB8_105;
	setp.lt.f64 	%p202, %fd79, %fd243;
	mov.f64 	%fd244, %fd243;
	mov.u64 	%rd451, %rd450;
	@%p202 bra 	$L__BB8_105;
	setp.lt.s64 	%p203, %rd450, %rd84;
	selp.f64 	%fd244, %fd243, %fd79, %p203;
	min.s64 	%rd451, %rd450, %rd84;
$L__BB8_105:
	setp.lt.s32 	%p204, %r29, 129;
	mov.f64 	%fd245, %fd244;
	mov.u64 	%rd452, %rd451;
	@%p204 bra 	$L__BB8_109;
	ld.shared.f64 	%fd82, [_ZN6thrust24THRUST_300001_SM_1000_NS8cuda_cub4core6detail5shmemE+72];
	ld.shared.u64 	%rd87, [_ZN6thrust24THRUST_300001_SM_1000_NS8cuda_cub4core6detail5shmemE+80];
	setp.lt.f64 	%p205, %fd244, %fd82;
	mov.f64 	%fd245, %fd82;
	mov.u64 	%rd452, %rd87;
	@%p205 bra 	$L__BB8_109;
	setp.lt.f64 	%p206, %fd82, %fd244;
	mov.f64 	%fd245, %fd244;
	mov.u64 	%rd452, %rd451;
	@%p206 bra 	$L__BB8_109;
	setp.lt.s64 	%p207, %rd451, %rd87;
	selp.f64 	%fd245, %fd244, %fd82, %p207;
	min.s64 	%rd452, %rd451, %rd87;
$L__BB8_109:
	setp.lt.s32 	%p208, %r29, 161;
	mov.f64 	%fd246, %fd245;
	mov.u64 	%rd453, %rd452;
	@%p208 bra 	$L__BB8_113;
	ld.shared.f64 	%fd85, [_ZN6thrust24THRUST_300001_SM_1000_NS8cuda_cub4core6detail5shmemE+88];
	ld.shared.u64 	%rd90, [_ZN6thrust24THRUST_300001_SM_1000_NS8cuda_cub4core6detail5shmemE+96];
	setp.lt.f64 	%p209, %fd245, %fd85;
	mov.f64 	%fd246, %fd85;
	mov.u64 	%rd453, %rd90;
	@%p209 bra 	$L__BB8_113;
	setp.lt.f64 	%p210, %fd85, %fd245;
	mov.f64 	%fd246, %fd245;
	mov.u64 	%rd453, %rd452;
	@%p210 bra 	$L__BB8_113;
	setp.lt.s64 	%p211, %rd452, %rd90;
	selp.f64 	%fd246, %fd245, %fd85, %p211;
	min.s64 	%rd453, %rd452, %rd90;
$L__BB8_113:
	setp.lt.s32 	%p212, %r29, 193;
	mov.f64 	%fd247, %fd246;
	mov.u64 	%rd454, %rd453;
	@%p212 bra 	$L__BB8_117;
	ld.shared.f64 	%fd88, [_ZN6thrust24THRUST_300001_SM_1000_NS8cuda_cub4core6detail5shmemE+104];
	ld.shared.u64 	%rd93, [_ZN6thrust24THRUST_300001_SM_1000_NS8cuda_cub4core6detail5shmemE+112];
	setp.lt.f64 	%p213, %fd246, %fd88;
	mov.f64 	%fd247, %fd88;
	mov.u64 	%rd454, %rd93;
	@%p213 bra 	$L__BB8_117;
	setp.lt.f64 	%p214, %fd88, %fd246;
	mov.f64 	%fd247, %fd246;
	mov.u64 	%rd454, %rd453;
	@%p214 bra 	$L__BB8_117;
	setp.lt.s64 	%p215, %rd453, %rd93;
	selp.f64 	%fd247, %fd246, %fd88, %p215;
	min.s64 	%rd454, %rd453, %rd93;
$L__BB8_117:
	setp.lt.s32 	%p216, %r29, 225;
	mov.u64 	%rd507, %rd454;
	mov.f64 	%fd292, %fd247;
	@%p216 bra 	$L__BB8_232;
	ld.shared.f64 	%fd91, [_ZN6thrust24THRUST_300001_SM_1000_NS8cuda_cub4core6detail5shmemE+120];
	ld.shared.u64 	%rd96, [_ZN6thrust24THRUST_300001_SM_1000_NS8cuda_cub4core6detail5shmemE+128];
	setp.lt.f64 	%p217, %fd247, %fd91;
	mov.u64 	%rd507, %rd96;
	mov.f64 	%fd292, %fd91;
	@%p217 bra 	$L__BB8_232;
	setp.lt.f64 	%p218, %fd91, %fd247;
	mov.u64 	%rd507, %rd454;
	mov.f64 	%fd292, %fd247;
	@%p218 bra 	$L__BB8_232;
	setp.lt.s64 	%p219, %rd454, %rd96;
	selp.f64 	%fd292, %fd247, %fd91, %p219;
	min.s64 	%rd507, %rd454, %rd96;
	bra.uni 	$L__BB8_232;
$L__BB8_121:
	mov.u32 	%r16, %tid.x;
	cvt.u64.u32 	%rd98, %r16;
	mul.wide.u32 	%rd259, %r16, 16;
	add.s64 	%rd240, %rd237, %rd259;
	// begin inline asm
	ld.global.nc.u64 %rd239, [%rd240];
	// end inline asm
	add.s64 	%rd242, %rd240, 8;
	// begin inline asm
	ld.global.nc.u64 %rd241, [%rd242];
	// end inline asm
	mov.b64 	%fd93, %rd239;
	add.s64 	%rd244, %rd240, 4096;
	// begin inline asm
	ld.global.nc.u64 %rd243, [%rd244];
	// end inline asm
	add.s64 	%rd246, %rd240, 4104;
	// begin inline asm
	ld.global.nc.u64 %rd455, [%rd246];
	// end inline asm
	mov.b64 	%fd248, %rd243;
	add.s64 	%rd248, %rd240, 8192;
	// begin inline asm
	ld.global.nc.u64 %rd247, [%rd248];
	// end inline asm
	add.s64 	%rd250, %rd240, 8200;
	// begin inline asm
	ld.global.nc.u64 %rd456, [%rd250];
	// end inline asm
	mov.b64 	%fd249, %rd247;
	add.s64 	%rd252, %rd240, 12288;
	// begin inline asm
	ld.global.nc.u64 %rd251, [%rd252];
	// end inline asm
	add.s64 	%rd254, %rd240, 12296;
	// begin inline asm
	ld.global.nc.u64 %rd457, [%rd254];
	// end inline asm
	mov.b64 	%fd250, %rd251;
	add.s64 	%rd256, %rd240, 16384;
	// begin inline asm
	ld.global.nc.u64 %rd255, [%rd256];
	// end inline asm
	add.s64 	%rd258, %rd240, 16392;
	// begin inline asm
	ld.global.nc.u64 %rd494, [%rd258];
	// end inline asm
	mov.b64 	%fd279, %rd255;
	setp.lt.f64 	%p3, %fd93, %fd248;
	@%p3 bra 	$L__BB8_123;
	setp.lt.f64 	%p4, %fd248, %fd93;
	setp.lt.s64 	%p5, %rd241, %rd455;
	or.pred  	%p6, %p4, %p5;
	selp.f64 	%fd248, %fd93, %fd248, %p6;
	selp.b64 	%rd455, %rd241, %rd455, %p6;
$L__BB8_123:
	setp.lt.f64 	%p7, %fd248, %fd249;
	@%p7 bra 	$L__BB8_125;
	setp.gt.f64 	%p8, %fd248, %fd249;
	setp.lt.s64 	%p9, %rd455, %rd456;
	or.pred  	%p10, %p8, %p9;
	selp.f64 	%fd249, %fd248, %fd249, %p10;
	selp.b64 	%rd456, %rd455, %rd456, %p10;
$L__BB8_125:
	setp.lt.f64 	%p11, %fd249, %fd250;
	@%p11 bra 	$L__BB8_127;
	setp.gt.f64 	%p12, %fd249, %fd250;
	setp.lt.s64 	%p13, %rd456, %rd457;
	or.pred  	%p14, %p12, %p13;
	selp.f64 	%fd250, %fd249, %fd250, %p14;
	selp.b64 	%rd457, %rd456, %rd457, %p14;
$L__BB8_127:
	setp.lt.f64 	%p15, %fd250, %fd279;
	@%p15 bra 	$L__BB8_129;
	setp.gt.f64 	%p16, %fd250, %fd279;
	setp.lt.s64 	%p17, %rd457, %rd494;
	or.pred  	%p18, %p16, %p17;
	selp.f64 	%fd279, %fd250, %fd279, %p18;
	selp.b64 	%rd494, %rd457, %rd494, %p18;
$L__BB8_129:
	setp.lt.u32 	%p19, %r29, 2560;
	mov.b64 	%rd473, 1280;
	@%p19 bra 	$L__BB8_165;
	add.s64 	%rd263, %rd1, -2560;
	mul.hi.u64 	%rd264, %rd263, -3689348814741910323;
	shr.u64 	%rd113, %rd264, 10;
	setp.lt.u64 	%p20, %rd263, 1280;
	mov.b64 	%rd473, 1280;
	@%p20 bra 	$L__BB8_153;
	add.s64 	%rd266, %rd113, 1;
	and.b64  	%rd459, %rd266, 36028797018963966;
	shl.b64 	%rd267, %rd98, 4;
	add.s64 	%rd268, %rd267, %rd237;
	add.s64 	%rd460, %rd268, 57352;
	mov.b64 	%rd473, 1280;
$L__BB8_132:
	add.s64 	%rd270, %rd460, -36872;
	// begin inline asm
	ld.global.nc.u64 %rd269, [%rd270];
	// end inline asm
	add.s64 	%rd272, %rd460, -36864;
	// begin inline asm
	ld.global.nc.u64 %rd463, [%rd272];
	// end inline asm
	mov.b64 	%fd253, %rd269;
	add.s64 	%rd274, %rd460, -32776;
	// begin inline asm
	ld.global.nc.u64 %rd273, [%rd274];
	// end inline asm
	add.s64 	%rd276, %rd460, -32768;
	// begin inline asm
	ld.global.nc.u64 %rd464, [%rd276];
	// end inline asm
	mov.b64 	%fd254, %rd273;
	add.s64 	%rd278, %rd460, -28680;
	// begin inline asm
	ld.global.nc.u64 %rd277, [%rd278];
	// end inline asm
	add.s64 	%rd280, %rd460, -28672;
	// begin inline asm
	ld.global.nc.u64 %rd465, [%rd280];
	// end inline asm
	mov.b64 	%fd255, %rd277;
	add.s64 	%rd282, %rd460, -24584;
	// begin inline asm
	ld.global.nc.u64 %rd281, [%rd282];
	// end inline asm
	add.s64 	%rd284, %rd460, -24576;
	// begin inline asm
	ld.global.nc.u64 %rd466, [%rd284];
	// end inline asm
	mov.b64 	%fd256, %rd281;
	add.s64 	%rd286, %rd460, -20488;
	// begin inline asm
	ld.global.nc.u64 %rd285, [%rd286];
	// end inline asm
	add.s64 	%rd288, %rd460, -20480;
	// begin inline asm
	ld.global.nc.u64 %rd467, [%rd288];
	// end inline asm
	mov.b64 	%fd257, %rd285;
	setp.lt.f64 	%p21, %fd279, %fd253;
	@%p21 bra 	$L__BB8_134;
	setp.gt.f64 	%p22, %fd279, %fd253;
	setp.lt.s64 	%p23, %rd494, %rd463;
	or.pred  	%p24, %p22, %p23;
	selp.f64 	%fd253, %fd279, %fd253, %p24;
	selp.b64 	%rd463, %rd494, %rd463, %p24;
$L__BB8_134:
	setp.lt.f64 	%p25, %fd253, %fd254;
	@%p25 bra 	$L__BB8_136;
	setp.gt.f64 	%p26, %fd253, %fd254;
	setp.lt.s64 	%p27, %rd463, %rd464;
	or.pred  	%p28, %p26, %p27;
	selp.f64 	%fd254, %fd253, %fd254, %p28;
	selp.b64 	%rd464, %rd463, %rd464, %p28;
$L__BB8_136:
	setp.lt.f64 	%p29, %fd254, %fd255;
	@%p29 bra 	$L__BB8_138;
	setp.gt.f64 	%p30, %fd254, %fd255;
	setp.lt.s64 	%p31, %rd464, %rd465;
	or.pred  	%p32, %p30, %p31;
	selp.f64 	%fd255, %fd254, %fd255, %p32;
	selp.b64 	%rd465, %rd464, %rd465, %p32;
$L__BB8_138:
	setp.lt.f64 	%p33, %fd255, %fd256;
	@%p33 bra 	$L__BB8_140;
	setp.gt.f64 	%p34, %fd255, %fd256;
	setp.lt.s64 	%p35, %rd465, %rd466;
	or.pred  	%p36, %p34, %p35;
	selp.f64 	%fd256, %fd255, %fd256, %p36;
	selp.b64 	%rd466, %rd465, %rd466, %p36;
$L__BB8_140:
	setp.lt.f64 	%p37, %fd256, %fd257;
	@%p37 bra 	$L__BB8_142;
	setp.gt.f64 	%p38, %fd256, %fd257;
	setp.lt.s64 	%p39, %rd466, %rd467;
	or.pred  	%p40, %p38, %p39;
	selp.f64 	%fd257, %fd256, %fd257, %p40;
	selp.b64 	%rd467, %rd466, %rd467, %p40;
$L__BB8_142:
	add.s64 	%rd290, %rd460, -16392;
	// begin inline asm
	ld.global.nc.u64 %rd289, [%rd290];
	// end inline asm
	add.s64 	%rd292, %rd460, -16384;
	// begin inline asm
	ld.global.nc.u64 %rd468, [%rd292];
	// end inline asm
	mov.b64 	%fd258, %rd289;
	add.s64 	%rd294, %rd460, -12296;
	// begin inline asm
	ld.global.nc.u64 %rd293, [%rd294];
	// end inline asm
	add.s64 	%rd296, %rd460, -12288;
	// begin inline asm
	ld.global.nc.u64 %rd469, [%rd296];
	// end inline asm
	mov.b64 	%fd259, %rd293;
	add.s64 	%rd298, %rd460, -8200;
	// begin inline asm
	ld.global.nc.u64 %rd297, [%rd298];
	// end inline asm
	add.s64 	%rd300, %rd460, -8192;
	// begin inline asm
	ld.global.nc.u64 %rd470, [%rd300];
	// end inline asm
	mov.b64 	%fd260, %rd297;
	add.s64 	%rd302, %rd460, -4104;
	// begin inline asm
	ld.global.nc.u64 %rd301, [%rd302];
	// end inline asm
	add.s64 	%rd304, %rd460, -4096;
	// begin inline asm
	ld.global.nc.u64 %rd471, [%rd304];
	// end inline asm
	mov.b64 	%fd261, %rd301;
	add.s64 	%rd306, %rd460, -8;
	// begin inline asm
	ld.global.nc.u64 %rd305, [%rd306];
	// end inline asm
	// begin inline asm
	ld.global.nc.u64 %rd494, [%rd460];
	// end inline asm
	mov.b64 	%fd279, %rd305;
	setp.lt.f64 	%p41, %fd257, %fd258;
	@%p41 bra 	$L__BB8_144;
	setp.gt.f64 	%p42, %fd257, %fd258;
	setp.lt.s64 	%p43, %rd467, %rd468;
	or.pred  	%p44, %p42, %p43;
	selp.f64 	%fd258, %fd257, %fd258, %p44;
	selp.b64 	%rd468, %rd467, %rd468, %p44;
$L__BB8_144:
	setp.lt.f64 	%p45, %fd258, %fd259;
	@%p45 bra 	$L__BB8_146;
	setp.gt.f64 	%p46, %fd258, %fd259;
	setp.lt.s64 	%p47, %rd468, %rd469;
	or.pred  	%p48, %p46, %p47;
	selp.f64 	%fd259, %fd258, %fd259, %p48;
	selp.b64 	%rd469, %rd468, %rd469, %p48;
$L__BB8_146:
	setp.lt.f64 	%p49, %fd259, %fd260;
	@%p49 bra 	$L__BB8_148;
	setp.gt.f64 	%p50, %fd259, %fd260;
	setp.lt.s64 	%p51, %rd469, %rd470;
	or.pred  	%p52, %p50, %p51;
	selp.f64 	%fd260, %fd259, %fd260, %p52;
	selp.b64 	%rd470, %rd469, %rd470, %p52;
$L__BB8_148:
	setp.lt.f64 	%p53, %fd260, %fd261;
	@%p53 bra 	$L__BB8_150;
	setp.gt.f64 	%p54, %fd260, %fd261;
	setp.lt.s64 	%p55, %rd470, %rd471;
	or.pred  	%p56, %p54, %p55;
	selp.f64 	%fd261, %fd260, %fd261, %p56;
	selp.b64 	%rd471, %rd470, %rd471, %p56;
$L__BB8_150:
	setp.lt.f64 	%p57, %fd261, %fd279;
	@%p57 bra 	$L__BB8_152;
	setp.gt.f64 	%p58, %fd261, %fd279;
	setp.lt.s64 	%p59, %rd471, %rd494;
	or.pred  	%p60, %p58, %p59;
	selp.f64 	%fd279, %fd261, %fd279, %p60;
	selp.b64 	%rd494, %rd471, %rd494, %p60;
$L__BB8_152:
	add.s64 	%rd473, %rd473, 2560;
	add.s64 	%rd460, %rd460, 40960;
	add.s64 	%rd459, %rd459, -2;
	setp.ne.s64 	%p61, %rd459, 0;
	@%p61 bra 	$L__BB8_132;
$L__BB8_153:
	and.b64  	%rd309, %rd113, 1;
	setp.eq.b64 	%p62, %rd309, 1;
	@%p62 bra 	$L__BB8_165;
	shl.b64 	%rd330, %rd473, 4;
	add.s64 	%rd311, %rd240, %rd330;
	// begin inline asm
	ld.global.nc.u64 %rd310, [%rd311];
	// end inline asm
	add.s64 	%rd313, %rd311, 8;
	// begin inline asm
	ld.global.nc.u64 %rd477, [%rd313];
	// end inline asm
	mov.b64 	%fd265, %rd310;
	add.s64 	%rd315, %rd311, 4096;
	// begin inline asm
	ld.global.nc.u64 %rd314, [%rd315];
	// end inline asm
	add.s64 	%rd317, %rd311, 4104;
	// begin inline asm
	ld.global.nc.u64 %rd478, [%rd317];
	// end inline asm
	mov.b64 	%fd266, %rd314;
	add.s64 	%rd319, %rd311, 8192;
	// begin inline asm
	ld.global.nc.u64 %rd318, [%rd319];
	// end inline asm
	add.s64 	%rd321, %rd311, 8200;
	// begin inline asm
	ld.global.nc.u64 %rd479, [%rd321];
	// end inline asm
	mov.b64 	%fd267, %rd318;
	add.s64 	%rd323, %rd311, 12288;
	// begin inline asm
	ld.global.nc.u64 %rd322, [%rd323];
	// end inline asm
	add.s64 	%rd325, %rd311, 12296;
	// begin inline asm
	ld.global.nc.u64 %rd480, [%rd325];
	// end inline asm
	mov.b64 	%fd268, %rd322;
	add.s64 	%rd327, %rd311, 16384;
	// begin inline asm
	ld.global.nc.u64 %rd326, [%rd327];
	// end inline asm
	add.s64 	%rd329, %rd311, 16392;
	// begin inline asm
	ld.global.nc.u64 %rd481, [%rd329];
	// end inline asm
	mov.b64 	%fd269, %rd326;
	setp.lt.f64 	%p63, %fd279, %fd265;
	@%p63 bra 	$L__BB8_156;
	setp.gt.f64 	%p64, %fd279, %fd265;
	setp.lt.s64 	%p65, %rd494, %rd477;
	or.pred  	%p66, %p64, %p65;
	selp.f64 	%fd265, %fd279, %fd265, %p66;
	selp.b64 	%rd477, %rd494, %rd477, %p66;
$L__BB8_156:
	setp.lt.f64 	%p67, %fd265, %fd266;
	@%p67 bra 	$L__BB8_158;
	setp.gt.f64 	%p68, %fd265, %fd266;
	setp.lt.s64 	%p69, %rd477, %rd478;
	or.pred  	%p70, %p68, %p69;
	selp.f64 	%fd266, %fd265, %fd266, %p70;
	selp.b64 	%rd478, %rd477, %rd478, %p70;
$L__BB8_158:
	setp.lt.f64 	%p71, %fd266, %fd267;
	@%p71 bra 	$L__BB8_160;
	setp.gt.f64 	%p72, %fd266, %fd267;
	setp.lt.s64 	%p73, %rd478, %rd479;
	or.pred  	%p74, %p72, %p73;
	selp.f64 	%fd267, %fd266, %fd267, %p74;
	selp.b64 	%rd479, %rd478, %rd479, %p74;
$L__BB8_160:
	setp.lt.f64 	%p75, %fd267, %fd268;
	@%p75 bra 	$L__BB8_162;
	setp.gt.f64 	%p76, %fd267, %fd268;
	setp.lt.s64 	%p77, %rd479, %rd480;
	or.pred  	%p78, %p76, %p77;
	selp.f64 	%fd268, %fd267, %fd268, %p78;
	selp.b64 	%rd480, %rd479, %rd480, %p78;
$L__BB8_162:
	setp.lt.f64 	%p79, %fd268, %fd269;
	@%p79 bra 	$L__BB8_164;
	setp.gt.f64 	%p80, %fd268, %fd269;
	setp.lt.s64 	%p81, %rd480, %rd481;
	or.pred  	%p82, %p80, %p81;
	selp.f64 	%fd269, %fd268, %fd269, %p82;
	selp.b64 	%rd481, %rd480, %rd481, %p82;
$L__BB8_164:
	add.s64 	%rd473, %rd473, 1280;
	mov.u64 	%rd494, %rd481;
	mov.f64 	%fd279, %fd269;
$L__BB8_165:
	cvt.s64.s32 	%rd331, %r29;
	setp.ge.s64 	%p83, %rd473, %rd331;
	@%p83 bra 	$L__BB8_188;
	cvt.u32.u64 	%r17, %rd473;
	sub.s32 	%r18, %r29, %r17;
	setp.ge.s32 	%p84, %r16, %r18;
	@%p84 bra 	$L__BB8_188;
	not.b32 	%r30, %r16;
	add.s32 	%r31, %r29, %r30;
	sub.s32 	%r19, %r31, %r17;
	and.b32  	%r32, %r19, 768;
	setp.eq.s32 	%p85, %r32, 768;
	mov.u32 	%r372, %r16;
	@%p85 bra 	$L__BB8_173;
	cvt.u64.u32 	%rd333, %r16;
	add.s64 	%rd334, %rd473, %rd333;
	shl.b64 	%rd335, %rd334, 4;
	add.s64 	%rd484, %rd237, %rd335;
	shr.u32 	%r33, %r19, 8;
	add.s32 	%r34, %r33, 1;
	and.b32  	%r35, %r34, 3;
	neg.s32 	%r370, %r35;
	mov.u32 	%r372, %r16;
$L__BB8_169:
	.pragma "nounroll";
	mov.u64 	%rd177, %rd494;
	mov.f64 	%fd155, %fd279;
	// begin inline asm
	ld.global.nc.u64 %rd336, [%rd484];
	// end inline asm
	add.s64 	%rd339, %rd484, 8;
	// begin inline asm
	ld.global.nc.u64 %rd338, [%rd339];
	// end inline asm
	mov.b64 	%fd156, %rd336;
	setp.lt.f64 	%p86, %fd155, %fd156;
	mov.f64 	%fd279, %fd156;
	mov.u64 	%rd494, %rd338;
	@%p86 bra 	$L__BB8_172;
	setp.gt.f64 	%p87, %fd155, %fd156;
	mov.f64 	%fd279, %fd155;
	mov.u64 	%rd494, %rd177;
	@%p87 bra 	$L__BB8_172;
	setp.lt.s64 	%p88, %rd177, %rd338;
	selp.f64 	%fd279, %fd155, %fd156, %p88;
	min.s64 	%rd494, %rd177, %rd338;
$L__BB8_172:
	add.s32 	%r372, %r372, 256;
	add.s64 	%rd484, %rd484, 4096;
	add.s32 	%r370, %r370, 1;
	setp.ne.s32 	%p89, %r370, 0;
	@%p89 bra 	$L__BB8_169;
$L__BB8_173:
	setp.lt.u32 	%p90, %r19, 768;
	@%p90 bra 	$L__BB8_188;
	cvt.u64.u32 	%rd340, %r372;
	add.s64 	%rd341, %rd473, %rd340;
	shl.b64 	%rd342, %rd341, 4;
	add.s64 	%rd343, %rd342, %rd237;
	add.s64 	%rd489, %rd343, 12296;
$L__BB8_175:
	add.s64 	%rd345, %rd489, -12296;
	// begin inline asm
	ld.global.nc.u64 %rd344, [%rd345];
	// end inline asm
	add.s64 	%rd347, %rd489, -12288;
	// begin inline asm
	ld.global.nc.u64 %rd346, [%rd347];
	// end inline asm
	mov.b64 	%fd162, %rd344;
	setp.lt.f64 	%p91, %fd279, %fd162;
	mov.f64 	%fd276, %fd162;
	mov.u64 	%rd491, %rd346;
	@%p91 bra 	$L__BB8_178;
	setp.gt.f64 	%p92, %fd279, %fd162;
	mov.f64 	%fd276, %fd279;
	mov.u64 	%rd491, %rd494;
	@%p92 bra 	$L__BB8_178;
	setp.lt.s64 	%p93, %rd494, %rd346;
	selp.f64 	%fd276, %fd279, %fd162, %p93;
	min.s64 	%rd491, %rd494, %rd346;
$L__BB8_178:
	add.s64 	%rd349, %rd489, -8200;
	// begin inline asm
	ld.global.nc.u64 %rd348, [%rd349];
	// end inline asm
	add.s64 	%rd351, %rd489, -8192;
	// begin inline asm
	ld.global.nc.u64 %rd350, [%rd351];
	// end inline asm
	mov.b64 	%fd165, %rd348;
	setp.lt.f64 	%p94, %fd276, %fd165;
	mov.f64 	%fd277, %fd165;
	mov.u64 	%rd492, %rd350;
	@%p94 bra 	$L__BB8_181;
	setp.gt.f64 	%p95, %fd276, %fd165;
	mov.f64 	%fd277, %fd276;
	mov.u64 	%rd492, %rd491;
	@%p95 bra 	$L__BB8_181;
	setp.lt.s64 	%p96, %rd491, %rd350;
	selp.f64 	%fd277, %fd276, %fd165, %p96;
	min.s64 	%rd492, %rd491, %rd350;
$L__BB8_181:
	add.s64 	%rd353, %rd489, -4104;
	// begin inline asm
	ld.global.nc.u64 %rd352, [%rd353];
	// end inline asm
	add.s64 	%rd355, %rd489, -4096;
	// begin inline asm
	ld.global.nc.u64 %rd354, [%rd355];
	// end inline asm
	mov.b64 	%fd168, %rd352;
	setp.lt.f64 	%p97, %fd277, %fd168;
	mov.f64 	%fd278, %fd168;
	mov.u64 	%rd493, %rd354;
	@%p97 bra 	$L__BB8_184;
	setp.gt.f64 	%p98, %fd277, %fd168;
	mov.f64 	%fd278, %fd277;
	mov.u64 	%rd493, %rd492;
	@%p98 bra 	$L__BB8_184;
	setp.lt.s64 	%p99, %rd492, %rd354;
	selp.f64 	%fd278, %fd277, %fd168, %p99;
	min.s64 	%rd493, %rd492, %rd354;
$L__BB8_184:
	add.s64 	%rd357, %rd489, -8;
	// begin inline asm
	ld.global.nc.u64 %rd356, [%rd357];
	// end inline asm
	// begin inline asm
	ld.global.nc.u64 %rd358, [%rd489];
	// end inline asm
	mov.b64 	%fd171, %rd356;
	setp.lt.f64 	%p100, %fd278, %fd171;
	mov.f64 	%fd279, %fd171;
	mov.u64 	%rd494, %rd358;
	@%p100 bra 	$L__BB8_187;
	setp.gt.f64 	%p101, %fd278, %fd171;
	mov.f64 	%fd279, %fd278;
	mov.u64 	%rd494, %rd493;
	@%p101 bra 	$L__BB8_187;
	setp.lt.s64 	%p102, %rd493, %rd358;
	selp.f64 	%fd279, %fd278, %fd171, %p102;
	min.s64 	%rd494, %rd493, %rd358;
$L__BB8_187:
	add.s32 	%r372, %r372, 1024;
	add.s64 	%rd489, %rd489, 16384;
	setp.lt.s32 	%p103, %r372, %r18;
	@%p103 bra 	$L__BB8_175;
$L__BB8_188:
	// begin inline asm
	mov.u32 %r36, %laneid;
	// end inline asm
	mov.b64 	%rd360, %fd279;
	mov.b64 	{%r38, %r43}, %rd360;
	mov.b32 	%r54, 1;
	mov.b32 	%r55, 31;
	mov.b32 	%r56, -1;
	// begin inline asm
	shfl.sync.down.b32 %r37, %r38, %r54, %r55, %r56;
	// end inline asm
	// begin inline asm
	shfl.sync.down.b32 %r42, %r43, %r54, %r55, %r56;
	// end inline asm
	mov.b64 	%rd361, {%r37, %r42};
	mov.b64 	%fd175, %rd361;
	mov.b64 	{%r48, %r53}, %rd494;
	// begin inline asm
	shfl.sync.down.b32 %r47, %r48, %r54, %r55, %r56;
	// end inline asm
	// begin inline asm
	shfl.sync.down.b32 %r52, %r53, %r54, %r55, %r56;
	// end inline asm
	mov.b64 	%rd201, {%r47, %r52};
	setp.gt.s32 	%p104, %r36, 30;
	mov.f64 	%fd281, %fd279;
	mov.u64 	%rd496, %rd494;
	@%p104 bra 	$L__BB8_192;
	setp.lt.f64 	%p105, %fd279, %fd175;
	mov.f64 	%fd281, %fd175;
	mov.u64 	%rd496, %rd201;
	@%p105 bra 	$L__BB8_192;
	setp.gt.f64 	%p106, %fd279, %fd175;
	mov.f64 	%fd281, %fd279;
	mov.u64 	%rd496, %rd494;
	@%p106 bra 	$L__BB8_192;
	setp.lt.s64 	%p107, %rd494, %rd201;
	selp.f64 	%fd281, %fd279, %fd175, %p107;
	min.s64 	%rd496, %rd494, %rd201;
$L__BB8_192:
	mov.b64 	%rd362, %fd281;
	mov.b64 	{%r58, %r63}, %rd362;
	mov.b32 	%r74, 2;
	mov.b32 	%r75, 31;
	mov.b32 	%r76, -1;
	// begin inline asm
	shfl.sync.down.b32 %r57, %r58, %r74, %r75, %r76;
	// end inline asm
	// begin inline asm
	shfl.sync.down.b32 %r62, %r63, %r74, %r75, %r76;
	// end inline asm
	mov.b64 	%rd363, {%r57, %r62};
	mov.b64 	%fd178, %rd363;
	mov.b64 	{%r68, %r73}, %rd496;
	// begin inline asm
	shfl.sync.down.b32 %r67, %r68, %r74, %r75, %r76;
	// end inline asm
	// begin inline asm
	shfl.sync.down.b32 %r72, %r73, %r74, %r75, %r76;
	// end inline asm
	mov.b64 	%rd204, {%r67, %r72};
	setp.gt.s32 	%p108, %r36, 29;
	mov.f64 	%fd282, %fd281;
	mov.u64 	%rd497, %rd496;
	@%p108 bra 	$L__BB8_196;
	setp.lt.f64 	%p109, %fd281, %fd178;
	mov.f64 	%fd282, %fd178;
	mov.u64 	%rd497, %rd204;
	@%p109 bra 	$L__BB8_196;
	setp.gt.f64 	%p110, %fd281, %fd178;
	mov.f64 	%fd282, %fd281;
	mov.u64 	%rd497, %rd496;
	@%p110 bra 	$L__BB8_196;
	setp.lt.s64 	%p111, %rd496, %rd204;
	selp.f64 	%fd282, %fd281, %fd178, %p111;
	min.s64 	%rd497, %rd496, %rd204;
$L__BB8_196:
	mov.b64 	%rd364, %fd282;
	mov.b64 	{%r78, %r83}, %rd364;
	mov.b32 	%r94, 4;
	mov.b32 	%r95, 31;
	mov.b32 	%r96, -1;
	// begin inline asm
	shfl.sync.down.b32 %r77, %r78, %r94, %r95, %r96;
	// end inline asm
	// begin inline asm
	shfl.sync.down.b32 %r82, %r83, %r94, %r95, %r96;
	// end inline asm
	mov.b64 	%rd365, {%r77, %r82};
	mov.b64 	%fd181, %rd365;
	mov.b64 	{%r88, %r93}, %rd497;
	// begin inline asm
	shfl.sync.down.b32 %r87, %r88, %r94, %r95, %r96;
	// end inline asm
	// begin inline asm
	shfl.sync.down.b32 %r92, %r93, %r94, %r95, %r96;
	// end inline asm
	mov.b64 	%rd207, {%r87, %r92};
	setp.gt.s32 	%p112, %r36, 27;
	mov.f64 	%fd283, %fd282;
	mov.u64 	%rd498, %rd497;
	@%p112 bra 	$L__BB8_200;
	setp.lt.f64 	%p113, %fd282, %fd181;
	mov.f64 	%fd283, %fd181;
	mov.u64 	%rd498, %rd207;
	@%p113 bra 	$L__BB8_200;
	setp.gt.f64 	%p114, %fd282, %fd181;
	mov.f64 	%fd283, %fd282;
	mov.u64 	%rd498, %rd497;
	@%p114 bra 	$L__BB8_200;
	setp.lt.s64 	%p115, %rd497, %rd207;
	selp.f64 	%fd283, %fd282, %fd181, %p115;
	min.s64 	%rd498, %rd497, %rd207;
$L__BB8_200:
	mov.b64 	%rd366, %fd283;
	mov.b64 	{%r98, %r103}, %rd366;
	mov.b32 	%r114, 8;
	mov.b32 	%r115, 31;
	mov.b32 	%r116, -1;
	// begin inline asm
	shfl.sync.down.b32 %r97, %r98, %r114, %r115, %r116;
	// end inline asm
	// begin inline asm
	shfl.sync.down.b32 %r102, %r103, %r114, %r115, %r116;
	// end inline asm
	mov.b64 	%rd367, {%r97, %r102};
	mov.b64 	%fd184, %rd367;
	mov.b64 	{%r108, %r113}, %rd498;
	// begin inline asm
	shfl.sync.down.b32 %r107, %r108, %r114, %r115, %r116;
	// end inline asm
	// begin inline asm
	shfl.sync.down.b32 %r112, %r113, %r114, %r115, %r116;
	// end inline asm
	mov.b64 	%rd210, {%r107, %r112};
	setp.gt.s32 	%p116, %r36, 23;
	mov.f64 	%fd284, %fd283;
	mov.u64 	%rd499, %rd498;
	@%p116 bra 	$L__BB8_204;
	setp.lt.f64 	%p117, %fd283, %fd184;
	mov.f64 	%fd284, %fd184;
	mov.u64 	%rd499, %rd210;
	@%p117 bra 	$L__BB8_204;
	setp.gt.f64 	%p118, %fd283, %fd184;
	mov.f64 	%fd284, %fd283;
	mov.u64 	%rd499, %rd498;
	@%p118 bra 	$L__BB8_204;
	setp.lt.s64 	%p119, %rd498, %rd210;
	selp.f64 	%fd284, %fd283, %fd184, %p119;
	min.s64 	%rd499, %rd498, %rd210;
$L__BB8_204:
	mov.b64 	%rd368, %fd284;
	mov.b64 	{%r118, %r123}, %rd368;
	mov.b32 	%r134, 16;
	mov.b32 	%r135, 31;
	mov.b32 	%r136, -1;
	// begin inline asm
	shfl.sync.down.b32 %r117, %r118, %r134, %r135, %r136;
	// end inline asm
	// begin inline asm
	shfl.sync.down.b32 %r122, %r123, %r134, %r135, %r136;
	// end inline asm
	mov.b64 	%rd369, {%r117, %r122};
	mov.b64 	%fd187, %rd369;
	mov.b64 	{%r128, %r133}, %rd499;
	// begin inline asm
	shfl.sync.down.b32 %r127, %r128, %r134, %r135, %r136;
	// end inline asm
	// begin inline asm
	shfl.sync.down.b32 %r132, %r133, %r134, %r135, %r136;
	// end inline asm
	mov.b64 	%rd213, {%r127, %r132};
	setp.gt.s32 	%p120, %r36, 15;
	mov.f64 	%fd292, %fd284;
	mov.u64 	%rd507, %rd499;
	@%p120 bra 	$L__BB8_208;
	setp.lt.f64 	%p121, %fd284, %fd187;
	mov.f64 	%fd292, %fd187;
	mov.u64 	%rd507, %rd213;
	@%p121 bra 	$L__BB8_208;
	setp.gt.f64 	%p122, %fd284, %fd187;
	mov.f64 	%fd292, %fd284;
	mov.u64 	%rd507, %rd499;
	@%p122 bra 	$L__BB8_208;
	setp.lt.s64 	%p123, %rd499, %rd213;
	selp.f64 	%fd292, %fd284, %fd187, %p123;
	min.s64 	%rd507, %rd499, %rd213;
$L__BB8_208:
	setp.ne.s32 	%p124, %r36, 0;
	@%p124 bra 	$L__BB8_210;
	shr.u32 	%r137, %r16, 1;
	and.b32  	%r138, %r137, 496;
	mov.u32 	%r139, _ZN6thrust24THRUST_300001_SM_1000_NS8cuda_cub4core6detail5shmemE;
	add.s32 	%r140, %r139, %r138;
	st.shared.f64 	[%r140+8], %fd292;
	st.shared.u64 	[%r140+16], %rd507;
$L__BB8_210:
	bar.sync 	0;
	setp.ne.s32 	%p125, %r16, 0;
	@%p125 bra 	$L__BB8_232;
	ld.shared.f64 	%fd190, [_ZN6thrust24THRUST_300001_SM_1000_NS8cuda_cub4core6detail5shmemE+24];
	ld.shared.u64 	%rd216, [_ZN6thrust24THRUST_300001_SM_1000_NS8cuda_cub4core6detail5shmemE+32];
	setp.lt.f64 	%p126, %fd292, %fd190;
	mov.f64 	%fd286, %fd190;
	mov.u64 	%rd501, %rd216;
	@%p126 bra 	$L__BB8_214;
	setp.lt.f64 	%p127, %fd190, %fd292;
	mov.f64 	%fd286, %fd292;
	mov.u64 	%rd501, %rd507;
	@%p127 bra 	$L__BB8_214;
	setp.lt.s64 	%p128, %rd507, %rd216;
	selp.f64 	%fd286, %fd292, %fd190, %p128;
	min.s64 	%rd501, %rd507, %rd216;
$L__BB8_214:
	ld.shared.f64 	%fd193, [_ZN6thrust24THRUST_300001_SM_1000_NS8cuda_cub4core6detail5shmemE+40];
	ld.shared.u64 	%rd219, [_ZN6thrust24THRUST_300001_SM_1000_NS8cuda_cub4core6detail5shmemE+48];
	setp.lt.f64 	%p129, %fd286, %fd193;
	mov.f64 	%fd287, %fd193;
	mov.u64 	%rd502, %rd219;
	@%p129 bra 	$L__BB8_217;
	setp.lt.f64 	%p130, %fd193, %fd286;
	mov.f64 	%fd287, %fd286;
	mov.u64 	%rd502, %rd501;
	@%p130 bra 	$L__BB8_217;
	setp.lt.s64 	%p131, %rd501, %rd219;
	selp.f64 	%fd287, %fd286, %fd193, %p131;
	min.s64 	%rd502, %rd501, %rd219;
$L__BB8_217:
	ld.shared.f64 	%fd196, [_ZN6thrust24THRUST_300001_SM_1000_NS8cuda_cub4core6detail5shmemE+56];
	ld.shared.u64 	%rd222, [_ZN6thrust24THRUST_300001_SM_1000_NS8cuda_cub4core6detail5shmemE+64];
	setp.lt.f64 	%p132, %fd287, %fd196;
	mov.f64 	%fd288, %fd196;
	mov.u64 	%rd503, %rd222;
	@%p132 bra 	$L__BB8_220;
	setp.lt.f64 	%p133, %fd196, %fd287;
	mov.f64 	%fd288, %fd287;
	mov.u64 	%rd503, %rd502;
	@%p133 bra 	$L__BB8_220;
	setp.lt.s64 	%p134, %rd502, %rd222;
	selp.f64 	%fd288, %fd287, %fd196, %p134;
	min.s64 	%rd503, %rd502, %rd222;
$L__BB8_220:
	ld.shared.f64 	%fd199, [_ZN6thrust24THRUST_300001_SM_1000_NS8cuda_cub4core6detail5shmemE+72];
	ld.shared.u64 	%rd225, [_ZN6thrust24THRUST_300001_SM_1000_NS8cuda_cub4core6detail5shmemE+80];
	setp.lt.f64 	%p135, %fd288, %fd199;
	mov.f64 	%fd289, %fd199;
	mov.u64 	%rd504, %rd225;
	@%p135 bra 	$L__BB8_223;
	setp.lt.f64 	%p136, %fd199, %fd288;
	mov.f64 	%fd289, %fd288;
	mov.u64 	%rd504, %rd503;
	@%p136 bra 	$L__BB8_223;
	setp.lt.s64 	%p137, %rd503, %rd225;
	selp.f64 	%fd289, %fd288, %fd199, %p137;
	min.s64 	%rd504, %rd503, %rd225;
$L__BB8_223:
	ld.shared.f64 	%fd202, [_ZN6thrust24THRUST_300001_SM_1000_NS8cuda_cub4core6detail5shmemE+88];
	ld.shared.u64 	%rd228, [_ZN6thrust24THRUST_300001_SM_1000_NS8cuda_cub4core6detail5shmemE+96];
	setp.lt.f64 	%p138, %fd289, %fd202;
	mov.f64 	%fd290, %fd202;
	mov.u64 	%rd505, %rd228;
	@%p138 bra 	$L__BB8_226;
	setp.lt.f64 	%p139, %fd202, %fd289;
	mov.f64 	%fd290, %fd289;
	mov.u64 	%rd505, %rd504;
	@%p139 bra 	$L__BB8_226;
	setp.lt.s64 	%p140, %rd504, %rd228;
	selp.f64 	%fd290, %fd289, %fd202, %p140;
	min.s64 	%rd505, %rd504, %rd228;
$L__BB8_226:
	ld.shared.f64 	%fd205, [_ZN6thrust24THRUST_300001_SM_1000_NS8cuda_cub4core6detail5shmemE+104];
	ld.shared.u64 	%rd231, [_ZN6thrust24THRUST_300001_SM_1000_NS8cuda_cub4core6detail5shmemE+112];
	setp.lt.f64 	%p141, %fd290, %fd205;
	mov.f64 	%fd291, %fd205;
	mov.u64 	%rd506, %rd231;
	@%p141 bra 	$L__BB8_229;
	setp.lt.f64 	%p142, %fd205, %fd290;
	mov.f64 	%fd291, %fd290;
	mov.u64 	%rd506, %rd505;
	@%p142 bra 	$L__BB8_229;
	setp.lt.s64 	%p143, %rd505, %rd231;
	selp.f64 	%fd291, %fd290, %fd205, %p143;
	min.s64 	%rd506, %rd505, %rd231;
$L__BB8_229:
	ld.shared.f64 	%fd208, [_ZN6thrust24THRUST_300001_SM_1000_NS8cuda_cub4core6detail5shmemE+120];
	ld.shared.u64 	%rd234, [_ZN6thrust24THRUST_300001_SM_1000_NS8cuda_cub4core6detail5shmemE+128];
	setp.lt.f64 	%p144, %fd291, %fd208;
	mov.u64 	%rd507, %rd234;
	mov.f64 	%fd292, %fd208;
	@%p144 bra 	$L__BB8_232;
	setp.lt.f64 	%p145, %fd208, %fd291;
	mov.u64 	%rd507, %rd506;
	mov.f64 	%fd292, %fd291;
	@%p145 bra 	$L__BB8_232;
	setp.lt.s64 	%p146, %rd506, %rd234;
	selp.f64 	%fd292, %fd291, %fd208, %p146;
	min.s64 	%rd507, %rd506, %rd234;
$L__BB8_232:
	mov.u32 	%r364, %tid.x;
	setp.ne.s32 	%p263, %r364, 0;
	@%p263 bra 	$L__BB8_234;
	ld.param.u64 	%rd420, [_ZN6thrust24THRUST_300001_SM_1000_NS8cuda_cub4core6detail13_kernel_agentINS1_8__reduce11ReduceAgentIPN4cuda3std3__45tupleIJdlEEESC_SB_lNS1_9__extrema9arg_max_fIdlNS9_4lessIdEEEEEEJSC_SC_iSH_EEEvDpT0__param_1];
	cvta.to.global.u64 	%rd419, %rd420;
	st.global.f64 	[%rd419], %fd292;
	st.global.u64 	[%rd419+8], %rd507;
$L__BB8_234:
	ret;

}
	// .globl	_ZN3cub18CUB_300001_SM_10006detail11EmptyKernelIvEEvv
.visible .entry _ZN3cub18CUB_300001_SM_10006detail11EmptyKernelIvEEvv()
{


	ret;

}


// ===== COMPILED SASS (sm_100) =====

	.target	sm_100

	.elftype	@"ET_EXEC"


//--------------------- .note.nv.tkinfo           --------------------------
	.section	.note.nv.tkinfo,"",@"SHT_NOTE"
	.sectionflags	@"SHF_NOTE_NV_TKINFO"
	.tkinfo
        /*0018*/ 	.word	0x00000002
        /*0030*/ 	.string	""
        /*0030*/ 	.string	"ptxas"
        /*0030*/ 	.string	"Cuda compilation tools, release 13.0, V13.0.88"
        /*0030*/ 	.string	"Build cuda_13.0.r13.0/compiler.36424714_0"
        /*0030*/ 	.string	"-arch sm_100 -m 64 "



//--------------------- .note.nv.cuinfo           --------------------------
	.section	.note.nv.cuinfo,"",@"SHT_NOTE"
	.sectionflags	@"SHF_NOTE_NV_CUINFO"
        /*0018*/ 	.short	0x0002
        /*001a*/ 	.short	0x0064
        /*001c*/ 	.short	0x0082
	.zero		2


//--------------------- .nv.info                  --------------------------
	.section	.nv.info,"",@"SHT_CUDA_INFO"
	.align	4


	//----- nvinfo : EIATTR_REGCOUNT
	.align		4
        /*0000*/ 	.byte	0x04, 0x2f
        /*0002*/ 	.short	(.L_46 - .L_45)
	.align		4
.L_45:
        /*0004*/ 	.word	index@(_Z10U_n_devicePdS_S_d)
        /*0008*/ 	.word	0x0000001e


	//----- nvinfo : EIATTR_FRAME_SIZE
	.align		4
.L_46:
        /*000c*/ 	.byte	0x04, 0x11
        /*000e*/ 	.short	(.L_48 - .L_47)
	.align		4
.L_47:
        /*0010*/ 	.word	index@($__internal_0_$__cuda_sm20_div_rn_f64_full)
        /*0014*/ 	.word	0x00000000


	//----- nvinfo : EIATTR_FRAME_SIZE
	.align		4
.L_48:
        /*0018*/ 	.byte	0x04, 0x11
        /*001a*/ 	.short	(.L_50 - .L_49)
	.align		4
.L_49:
        /*001c*/ 	.word	index@(_Z10U_n_devicePdS_S_d)
        /*0020*/ 	.word	0x00000000


	//----- nvinfo : EIATTR_REGCOUNT
	.align		4
.L_50:
        /*0024*/ 	.byte	0x04, 0x2f
        /*0026*/ 	.short	(.L_52 - .L_51)
	.align		4
.L_51:
        /*0028*/ 	.word	index@(_ZN6thrust24THRUST_300001_SM_1000_NS8cuda_cub4core6detail13_kernel_agentINS1_8__reduce11ReduceAgentINS0_12zip_iteratorIN4cuda3std3__45tupleIJNS0_10device_ptrIdEENS0_17counting_iteratorIlNS0_11use_defaultESF_SF_EEEEEEEPNSB_IJdlEEESJ_iNS1_9__extrema9arg_max_fIdlNSA_4lessIdEEEEEEJSI_SK_iSP_EEEvDpT0_)
        /*002c*/ 	.word	0x00000020


	//----- nvinfo : EIATTR_FRAME_SIZE
	.align		4
.L_52:
        /*0030*/ 	.byte	0x04, 0x11
        /*0032*/ 	.short	(.L_54 - .L_53)
	.align		4
.L_53:
        /*0034*/ 	.word	index@(_ZN6thrust24THRUST_300001_SM_1000_NS8cuda_cub4core6detail13_kernel_agentINS1_8__reduce11ReduceAgentINS0_12zip_iteratorIN4cuda3std3__45tupleIJNS0_10device_ptrIdEENS0_17counting_iteratorIlNS0_11use_defaultESF_SF_EEEEEEEPNSB_IJdlEEESJ_iNS1_9__extrema9arg_max_fIdlNSA_4lessIdEEEEEEJSI_SK_iSP_EEEvDpT0_)
        /*0038*/ 	.word	0x00000000


	//----- nvinfo : EIATTR_REGCOUNT
	.align		4
.L_54:
        /*003c*/ 	.byte	0x04, 0x2f
        /*003e*/ 	.short	(.L_56 - .L_55)
	.align		4
.L_55:
        /*0040*/ 	.word	index@(_ZN6thrust24THRUST_300001_SM_1000_NS8cuda_cub4core6detail13_kernel_agentINS1_8__reduce11ReduceAgentINS0_12zip_iteratorIN4cuda3std3__45tupleIJNS0_10device_ptrIdEENS0_17counting_iteratorIlNS0_11use_defaultESF_SF_EEEEEEEPNSB_IJdlEEESJ_iNS1_9__extrema9arg_max_fIdlNSA_4lessIdEEEEEEJSI_SK_iN3cub18CUB_300001_SM_100013GridEvenShareIiEENSS_9GridQueueIjEESP_EEEvDpT0_)
        /*0044*/ 	.word	0x00000028


	//----- nvinfo : EIATTR_FRAME_SIZE
	.align		4
.L_56:
        /*0048*/ 	.byte	0x04, 0x11
        /*004a*/ 	.short	(.L_58 - .L_57)
	.align		4
.L_57:
        /*004c*/ 	.word	index@(_ZN6thrust24THRUST_300001_SM_1000_NS8cuda_cub4core6detail13_kernel_agentINS1_8__reduce11ReduceAgentINS0_12zip_iteratorIN4cuda3std3__45tupleIJNS0_10device_ptrIdEENS0_17counting_iteratorIlNS0_11use_defaultESF_SF_EEEEEEEPNSB_IJdlEEESJ_iNS1_9__extrema9arg_max_fIdlNSA_4lessIdEEEEEEJSI_SK_iN3cub18CUB_300001_SM_100013GridEvenShareIiEENSS_9GridQueueIjEESP_EEEvDpT0_)
        /*0050*/ 	.word	0x00000000


	//----- nvinfo : EIATTR_REGCOUNT
	.align		4
.L_58:
        /*0054*/ 	.byte	0x04, 0x2f
        /*0056*/ 	.short	(.L_60 - .L_59)
	.align		4
.L_59:
        /*0058*/ 	.word	index@(_ZN6thrust24THRUST_300001_SM_1000_NS8cuda_cub4core6detail13_kernel_agentINS1_8__reduce10DrainAgentIiEEJN3cub18CUB_300001_SM_10009GridQueueIjEEiEEEvDpT0_)
        /*005c*/ 	.word	0x00000008


	//----- nvinfo : EIATTR_FRAME_SIZE
	.align		4
.L_60:
        /*0060*/ 	.byte	0x04, 0x11
        /*0062*/ 	.short	(.L_62 - .L_61)
	.align		4
.L_61:
        /*0064*/ 	.word	index@(_ZN6thrust24THRUST_300001_SM_1000_NS8cuda_cub4core6detail13_kernel_agentINS1_8__reduce10DrainAgentIiEEJN3cub18CUB_300001_SM_10009GridQueueIjEEiEEEvDpT0_)
        /*0068*/ 	.word	0x00000000


	//----- nvinfo : EIATTR_REGCOUNT
	.align		4
.L_62:
        /*006c*/ 	.byte	0x04, 0x2f
        /*006e*/ 	.short	(.L_64 - .L_63)
	.align		4
.L_63:
        /*0070*/ 	.word	index@(_ZN6thrust24THRUST_300001_SM_1000_NS8cuda_cub4core6detail13_kernel_agentINS1_8__reduce11ReduceAgentIPN4cuda3std3__45tupleIJdlEEESC_SB_iNS1_9__extrema9arg_max_fIdlNS9_4lessIdEEEEEEJSC_SC_iSH_EEEvDpT0_)
        /*0074*/ 	.word	0x00000020


	//----- nvinfo : EIATTR_FRAME_SIZE
	.align		4
.L_64:
        /*0078*/ 	.byte	0x04, 0x11
        /*007a*/ 	.short	(.L_66 - .L_65)
	.align		4
.L_65:
        /*007c*/ 	.word	index@(_ZN6thrust24THRUST_300001_SM_1000_NS8cuda_cub4core6detail13_kernel_agentINS1_8__reduce11ReduceAgentIPN4cuda3std3__45tupleIJdlEEESC_SB_iNS1_9__extrema9arg_max_fIdlNS9_4lessIdEEEEEEJSC_SC_iSH_EEEvDpT0_)
        /*0080*/ 	.word	0x00000000


	//----- nvinfo : EIATTR_REGCOUNT
	.align		4
.L_66:
        /*0084*/ 	.byte	0x04, 0x2f
        /*0086*/ 	.short	(.L_68 - .L_67)
	.align		4
.L_67:
        /*0088*/ 	.word	index@(_ZN6thrust24THRUST_300001_SM_1000_NS8cuda_cub4core6detail13_kernel_agentINS1_8__reduce11ReduceAgentINS0_12zip_iteratorIN4cuda3std3__45tupleIJNS0_10device_ptrIdEENS0_17counting_iteratorIlNS0_11use_defaultESF_SF_EEEEEEEPNSB_IJdlEEESJ_lNS1_9__extrema9arg_max_fIdlNSA_4lessIdEEEEEEJSI_SK_lSP_EEEvDpT0_)
        /*008c*/ 	.word	0x00000020


	//----- nvinfo : EIATTR_FRAME_SIZE
	.align		4
.L_68:
        /*0090*/ 	.byte	0x04, 0x11
        /*0092*/ 	.short	(.L_70 - .L_69)
	.align		4
.L_69:
        /*0094*/ 	.word	index@(_ZN6thrust24THRUST_300001_SM_1000_NS8cuda_cub4core6detail13_kernel_agentINS1_8__reduce11ReduceAgentINS0_12zip_iteratorIN4cuda3std3__45tupleIJNS0_10device_ptrIdEENS0_17counting_iteratorIlNS0_11use_defaultESF_SF_EEEEEEEPNSB_IJdlEEESJ_lNS1_9__extrema9arg_max_fIdlNSA_4lessIdEEEEEEJSI_SK_lSP_EEEvDpT0_)
        /*0098*/ 	.word	0x00000000


	//----- nvinfo : EIATTR_REGCOUNT
	.align		4
.L_70:
        /*009c*/ 	.byte	0x04, 0x2f
        /*009e*/ 	.short	(.L_72 - .L_71)
	.align		4
.L_71:
        /*00a0*/ 	.word	index@(_ZN6thrust24THRUST_300001_SM_1000_NS8cuda_cub4core6detail13_kernel_agentINS1_8__reduce11ReduceAgentINS0_12zip_iteratorIN4cuda3std3__45tupleIJNS0_10device_ptrIdEENS0_17counting_iteratorIlNS0_11use_defaultESF_SF_EEEEEEEPNSB_IJdlEEESJ_lNS1_9__extrema9arg_max_fIdlNSA_4lessIdEEEEEEJSI_SK_lN3cub18CUB_300001_SM_100013GridEvenShareIlEENSS_9GridQueueIyEESP_EEEvDpT0_)
        /*00a4*/ 	.word	0x00000020


	//----- nvinfo : EIATTR_FRAME_SIZE
	.align		4
.L_72:
        /*00a8*/ 	.byte	0x04, 0x11
        /*00aa*/ 	.short	(.L_74 - .L_73)
	.align		4
.L_73:
        /*00ac*/ 	.word	index@(_ZN6thrust24THRUST_300001_SM_1000_NS8cuda_cub4core6detail13_kernel_agentINS1_8__reduce11ReduceAgentINS0_12zip_iteratorIN4cuda3std3__45tupleIJNS0_10device_ptrIdEENS0_17counting_iteratorIlNS0_11use_defaultESF_SF_EEEEEEEPNSB_IJdlEEESJ_lNS1_9__extrema9arg_max_fIdlNSA_4lessIdEEEEEEJSI_SK_lN3cub18CUB_300001_SM_100013GridEvenShareIlEENSS_9GridQueueIyEESP_EEEvDpT0_)
        /*00b0*/ 	.word	0x00000000


	//----- nvinfo : EIATTR_REGCOUNT
	.align		4
.L_74:
        /*00b4*/ 	.byte	0x04, 0x2f
        /*00b6*/ 	.short	(.L_76 - .L_75)
	.align		4
.L_75:
        /*00b8*/ 	.word	index@(_ZN6thrust24THRUST_300001_SM_1000_NS8cuda_cub4core6detail13_kernel_agentINS1_8__reduce10DrainAgentIlEEJN3cub18CUB_300001_SM_10009GridQueueIyEElEEEvDpT0_)
        /*00bc*/ 	.word	0x00000008


	//----- nvinfo : EIATTR_FRAME_SIZE
	.align		4
.L_76:
        /*00c0*/ 	.byte	0x04, 0x11
        /*00c2*/ 	.short	(.L_78 - .L_77)
	.align		4
.L_77:
        /*00c4*/ 	.word	index@(_ZN6thrust24THRUST_300001_SM_1000_NS8cuda_cub4core6detail13_kernel_agentINS1_8__reduce10DrainAgentIlEEJN3cub18CUB_300001_SM_10009GridQueueIyEElEEEvDpT0_)
        /*00c8*/ 	.word	0x00000000


	//----- nvinfo : EIATTR_REGCOUNT
	.align		4
.L_78:
        /*00cc*/ 	.byte	0x04, 0x2f
        /*00ce*/ 	.short	(.L_80 - .L_79)
	.align		4
.L_79:
        /*00d0*/ 	.word	index@(_ZN6thrust24THRUST_300001_SM_1000_NS8cuda_cub4core6detail13_kernel_agentINS1_8__reduce11ReduceAgentIPN4cuda3std3__45tupleIJdlEEESC_SB_lNS1_9__extrema9arg_max_fIdlNS9_4lessIdEEEEEEJSC_SC_iSH_EEEvDpT0_)
        /*00d4*/ 	.word	0x00000020


	//----- nvinfo : EIATTR_FRAME_SIZE
	.align		4
.L_80:
        /*00d8*/ 	.byte	0x04, 0x11
        /*00da*/ 	.short	(.L_82 - .L_81)
	.align		4
.L_81:
        /*00dc*/ 	.word	index@(_ZN6thrust24THRUST_300001_SM_1000_NS8cuda_cub4core6detail13_kernel_agentINS1_8__reduce11ReduceAgentIPN4cuda3std3__45tupleIJdlEEESC_SB_lNS1_9__extrema9arg_max_fIdlNS9_4lessIdEEEEEEJSC_SC_iSH_EEEvDpT0_)
        /*00e0*/ 	.word	0x00000000


	//----- nvinfo : EIATTR_REGCOUNT
	.align		4
.L_82:
        /*00e4*/ 	.byte	0x04, 0x2f
        /*00e6*/ 	.short	(.L_84 - .L_83)
	.align		4
.L_83:
        /*00e8*/ 	.word	index@(_ZN3cub18CUB_300001_SM_10006detail11EmptyKernelIvEEvv)
        /*00ec*/ 	.word	0x00000004


	//----- nvinfo : EIATTR_FRAME_SIZE
	.align		4
.L_84:
        /*00f0*/ 	.byte	0x04, 0x11
        /*00f2*/ 	.short	(.L_86 - .L_85)
	.align		4
.L_85:
        /*00f4*/ 	.word	index@(_ZN3cub18CUB_300001_SM_10006detail11EmptyKernelIvEEvv)
        /*00f8*/ 	.word	0x00000000


	//----- nvinfo : EIATTR_MIN_STACK_SIZE
	.align		4
.L_86:
        /*00fc*/ 	.byte	0x04, 0x12
        /*00fe*/ 	.short	(.L_88 - .L_87)
	.align		4
.L_87:
        /*0100*/ 	.word	index@(_ZN3cub18CUB_300001_SM_10006detail11EmptyKernelIvEEvv)
        /*0104*/ 	.word	0x00000000


	//----- nvinfo : EIATTR_MIN_STACK_SIZE
	.align		4
.L_88:
        /*0108*/ 	.byte	0x04, 0x12
        /*010a*/ 	.short	(.L_90 - .L_89)
	.align		4
.L_89:
        /*010c*/ 	.word	index@(_ZN6thrust24THRUST_300001_SM_1000_NS8cuda_cub4core6detail13_kernel_agentINS1_8__reduce11ReduceAgentIPN4cuda3std3__45tupleIJdlEEESC_SB_lNS1_9__extrema9arg_max_fIdlNS9_4lessIdEEEEEEJSC_SC_iSH_EEEvDpT0_)
        /*0110*/ 	.word	0x00000000


	//----- nvinfo : EIATTR_MIN_STACK_SIZE
	.align		4
.L_90:
        /*0114*/ 	.byte	0x04, 0x12
        /*0116*/ 	.short	(.L_92 - .L_91)
	.align		4
.L_91:
        /*0118*/ 	.word	index@(_ZN6thrust24THRUST_300001_SM_1000_NS8cuda_cub4core6detail13_kernel_agentINS1_8__reduce10DrainAgentIlEEJN3cub18CUB_300001_SM_10009GridQueueIyEElEEEvDpT0_)
        /*011c*/ 	.word	0x00000000


	//----- nvinfo : EIATTR_MIN_STACK_SIZE
	.align		4
.L_92:
        /*0120*/ 	.byte	0x04, 0x12
        /*0122*/ 	.short	(.L_94 - .L_93)
	.align		4
.L_93:
        /*0124*/ 	.word	index@(_ZN6thrust24THRUST_300001_SM_1000_NS8cuda_cub4core6detail13_kernel_agentINS1_8__reduce11ReduceAgentINS0_12zip_iteratorIN4cuda3std3__45tupleIJNS0_10device_ptrIdEENS0_17counting_iteratorIlNS0_11use_defaultESF_SF_EEEEEEEPNSB_IJdlEEESJ_lNS1_9__extrema9arg_max_fIdlNSA_4lessIdEEEEEEJSI_SK_lN3cub18CUB_300001_SM_100013GridEvenShareIlEENSS_9GridQueueIyEESP_EEEvDpT0_)
        /*0128*/ 	.word	0x00000000


	//----- nvinfo : EIATTR_MIN_STACK_SIZE
	.align		4
.L_94:
        /*012c*/ 	.byte	0x04, 0x12
        /*012e*/ 	.short	(.L_96 - .L_95)
	.align		4
.L_95:
        /*0130*/ 	.word	index@(_ZN6thrust24THRUST_300001_SM_1000_NS8cuda_cub4core6detail13_kernel_agentINS1_8__reduce11ReduceAgentINS0_12zip_iteratorIN4cuda3std3__45tupleIJNS0_10device_ptrIdEENS0_17counting_iteratorIlNS0_11use_defaultESF_SF_EEEEEEEPNSB_IJdlEEESJ_lNS1_9__extrema9arg_max_fIdlNSA_4lessIdEEEEEEJSI_SK_lSP_EEEvDpT0_)
        /*0134*/ 	.word	0x00000000


	//----- nvinfo : EIATTR_MIN_STACK_SIZE
	.align		4
.L_96:
        /*0138*/ 	.byte	0x04, 0x12
        /*013a*/ 	.short	(.L_98 - .L_97)
	.align		4
.L_97:
        /*013c*/ 	.word	index@(_ZN6thrust24THRUST_300001_SM_1000_NS8cuda_cub4core6detail13_kernel_agentINS1_8__reduce11ReduceAgentIPN4cuda3std3__45tupleIJdlEEESC_SB_iNS1_9__extrema9arg_max_fIdlNS9_4lessIdEEEEEEJSC_SC_iSH_EEEvDpT0_)
        /*0140*/ 	.word	0x00000000


	//----- nvinfo : EIATTR_MIN_STACK_SIZE
	.align		4
.L_98:
        /*0144*/ 	.byte	0x04, 0x12
        /*0146*/ 	.short	(.L_100 - .L_99)
	.align		4
.L_99:
        /*0148*/ 	.word	index@(_ZN6thrust24THRUST_300001_SM_1000_NS8cuda_cub4core6detail13_kernel_agentINS1_8__reduce10DrainAgentIiEEJN3cub18CUB_300001_SM_10009GridQueueIjEEiEEEvDpT0_)
        /*014c*/ 	.word	0x00000000


	//----- nvinfo : EIATTR_MIN_STACK_SIZE
	.align		4
.L_100:
        /*0150*/ 	.byte	0x04, 0x12
        /*0152*/ 	.short	(.L_102 - .L_101)
	.align		4
.L_101:
        /*0154*/ 	.word	index@(_ZN6thrust24THRUST_300001_SM_1000_NS8cuda_cub4core6detail13_kernel_agentINS1_8__reduce11ReduceAgentINS0_12zip_iteratorIN4cuda3std3__45tupleIJNS0_10device_ptrIdEENS0_17counting_iteratorIlNS0_11use_defaultESF_SF_EEEEEEEPNSB_IJdlEEESJ_iNS1_9__extrema9arg_max_fIdlNSA_4lessIdEEEEEEJSI_SK_iN3cub18CUB_300001_SM_100013GridEvenShareIiEENSS_9GridQueueIjEESP_EEEvDpT0_)
        /*0158*/ 	.word	0x00000000


	//----- nvinfo : EIATTR_MIN_STACK_SIZE
	.align		4
.L_102:
        /*015c*/ 	.byte	0x04, 0x12
        /*015e*/ 	.short	(.L_104 - .L_103)
	.align		4
.L_103:
        /*0160*/ 	.word	index@(_ZN6thrust24THRUST_300001_SM_1000_NS8cuda_cub4core6detail13_kernel_agentINS1_8__reduce11ReduceAgentINS0_12zip_iteratorIN4cuda3std3__45tupleIJNS0_10device_ptrIdEENS0_17counting_iteratorIlNS0_11use_defaultESF_SF_EEEEEEEPNSB_IJdlEEESJ_iNS1_9__extrema9arg_max_fIdlNSA_4lessIdEEEEEEJSI_SK_iSP_EEEvDpT0_)
        /*0164*/ 	.word	0x00000000


	//----- nvinfo : EIATTR_MIN_STACK_SIZE
	.align		4
.L_104:
        /*0168*/ 	.byte	0x04, 0x12
        /*016a*/ 	.short	(.L_106 - .L_105)
	.align		4
.L_105:
        /*016c*/ 	.word	index@(_Z10U_n_devicePdS_S_d)
        /*0170*/ 	.word	0x00000000
.L_106:


//--------------------- .nv.compat                --------------------------
	.section	.nv.compat,"",@"SHT_CUDA_COMPAT_INFO"
	.align	4
        /*0000*/ 	.byte	0x02, 0x09, 0x00, 0x00, 0x02, 0x02, 0x01, 0x00, 0x02, 0x05, 0x05, 0x00, 0x03, 0x07, 0x01, 0x01
        /*0010*/ 	.byte	0x02, 0x03, 0x00, 0x00, 0x02, 0x06, 0x01, 0x00, 0x04, 0x0b, 0x08, 0x00, 0x01, 0x00, 0x00, 0x00
        /*0020*/ 	.byte	0x00, 0x00, 0x00, 0x00


//--------------------- .nv.info._ZN3cub18CUB_300001_SM_10006detail11EmptyKernelIvEEvv --------------------------
	.section	.nv.info._ZN3cub18CUB_300001_SM_10006detail11EmptyKernelIvEEvv,"",@"SHT_CUDA_INFO"
	.sectionflags	@""
	.align	4


	//----- nvinfo : EIATTR_CUDA_API_VERSION
	.align		4
        /*0000*/ 	.byte	0x04, 0x37
        /*0002*/ 	.short	(.L_108 - .L_107)
.L_107:
        /*0004*/ 	.word	0x00000082


	//----- nvinfo : EIATTR_SPARSE_MMA_MASK
	.align		4
.L_108:
        /*0008*/ 	.byte	0x03, 0x50
        /*000a*/ 	.short	0x0000


	//----- nvinfo : EIATTR_MAXREG_COUNT
	.align		4
        /*000c*/ 	.byte	0x03, 0x1b
        /*000e*/ 	.short	0x00ff


	//----- nvinfo : EIATTR_MERCURY_ISA_VERSION
	.align		4
        /*0010*/ 	.byte	0x03, 0x5f
        /*0012*/ 	.short	0x0101


	//----- nvinfo : EIATTR_VRC_CTA_INIT_COUNT
	.align		4
        /*0014*/ 	.byte	0x02, 0x4a
	.zero		1
	.zero		1


	//----- nvinfo : EIATTR_EXIT_INSTR_OFFSETS
	.align		4
        /*0018*/ 	.byte	0x04, 0x1c
        /*001a*/ 	.short	(.L_110 - .L_109)


	//   ....[0]....
.L_109:
        /*001c*/ 	.word	0x00000010


	//----- nvinfo : EIATTR_SW_WAR
	.align		4
.L_110:
        /*0020*/ 	.byte	0x04, 0x36
        /*0022*/ 	.short	(.L_112 - .L_111)
.L_111:
        /*0024*/ 	.word	0x00000008
.L_112:


//--------------------- .nv.info._ZN6thrust24THRUST_300001_SM_1000_NS8cuda_cub4core6detail13_kernel_agentINS1_8__reduce11ReduceAgentIPN4cuda3std3__45tupleIJdlEEESC_SB_lNS1_9__extrema9arg_max_fIdlNS9_4lessIdEEEEEEJSC_SC_iSH_EEEvDpT0_ --------------------------
	.section	.nv.info._ZN6thrust24THRUST_300001_SM_1000_NS8cuda_cub4core6detail13_kernel_agentINS1_8__reduce11ReduceAgentIPN4cuda3std3__45tupleIJdlEEESC_SB_lNS1_9__extrema9arg_max_fIdlNS9_4lessIdEEEEEEJSC_SC_iSH_EEEvDpT0_,"",@"SHT_CUDA_INFO"
	.sectionflags	@""
	.align	4


	//----- nvinfo : EIATTR_CUDA_API_VERSION
	.align		4
        /*0000*/ 	.byte	0x04, 0x37
        /*0002*/ 	.short	(.L_114 - .L_113)
.L_113:
        /*0004*/ 	.word	0x00000082


	//----- nvinfo : EIATTR_KPARAM_INFO
	.align		4
.L_114:
        /*0008*/ 	.byte	0x04, 0x17
        /*000a*/ 	.short	(.L_116 - .L_115)
.L_115:
        /*000c*/ 	.word	0x00000000
        /*0010*/ 	.short	0x0003
        /*0012*/ 	.short	0x0014
        /*0014*/ 	.byte	0x00, 0xf0, 0x05, 0x00


	//----- nvinfo : EIATTR_KPARAM_INFO
	.align		4
.L_116:
        /*0018*/ 	.byte	0x04, 0x17
        /*001a*/ 	.short	(.L_118 - .L_117)
.L_117:
        /*001c*/ 	.word	0x00000000
        /*0020*/ 	.short	0x0002
        /*0022*/ 	.short	0x0010
        /*0024*/ 	.byte	0x00, 0xf0, 0x11, 0x00


	//----- nvinfo : EIATTR_KPARAM_INFO
	.align		4
.L_118:
        /*0028*/ 	.byte	0x04, 0x17
        /*002a*/ 	.short	(.L_120 - .L_119)
.L_119:
        /*002c*/ 	.word	0x00000000
        /*0030*/ 	.short	0x0001
        /*0032*/ 	.short	0x0008
        /*0034*/ 	.byte	0x00, 0xf5, 0x21, 0x00


	//----- nvinfo : EIATTR_KPARAM_INFO
	.align		4
.L_120:
        /*0038*/ 	.byte	0x04, 0x17
        /*003a*/ 	.short	(.L_122 - .L_121)
.L_121:
        /*003c*/ 	.word	0x00000000
        /*0040*/ 	.short	0x0000
        /*0042*/ 	.short	0x0000
        /*0044*/ 	.byte	0x00, 0xf5, 0x21, 0x00


	//----- nvinfo : EIATTR_SPARSE_MMA_MASK
	.align		4
.L_122:
        /*0048*/ 	.byte	0x03, 0x50
        /*004a*/ 	.short	0x0000


	//----- nvinfo : EIATTR_MAXREG_COUNT
	.align		4
        /*004c*/ 	.byte	0x03, 0x1b
        /*004e*/ 	.short	0x00ff


	//----- nvinfo : EIATTR_NUM_BARRIERS
	.align		4
        /*0050*/ 	.byte	0x02, 0x4c
        /*0052*/ 	.byte	0x01
	.zero		1


	//----- nvinfo : EIATTR_MERCURY_ISA_VERSION
	.align		4
        /*0054*/ 	.byte	0x03, 0x5f
        /*0056*/ 	.short	0x0101


	//----- nvinfo : EIATTR_COOP_GROUP_MASK_REGIDS
	.align		4
        /*0058*/ 	.byte	0x04, 0x29
        /*005a*/ 	.short	(.L_124 - .L_123)


	//   ....[0]....
.L_123:
        /*005c*/ 	.word	0xffffffff


	//   ....[1]....
        /*0060*/ 	.word	0xffffffff


	//   ....[2]....
        /*0064*/ 	.word	0xffffffff


	//   ....[3]....
        /*0068*/ 	.word	0xffffffff


	//   ....[4]....
        /*006c*/ 	.word	0xffffffff


	//   ....[5]....
        /*0070*/ 	.word	0xffffffff


	//   ....[6]....
        /*0074*/ 	.word	0xffffffff


	//   ....[7]....
        /*0078*/ 	.word	0xffffffff


	//   ....[8]....
        /*007c*/ 	.word	0xffffffff


	//   ....[9]....
        /*0080*/ 	.word	0xffffffff


	//   ....[10]....
        /*0084*/ 	.word	0xffffffff


	//   ....[11]....
        /*0088*/ 	.word	0xffffffff


	//   ....[12]....
        /*008c*/ 	.word	0xffffffff


	//   ....[13]....
        /*0090*/ 	.word	0xffffffff


	//   ....[14]....
        /*0094*/ 	.word	0xffffffff


	//   ....[15]....
        /*0098*/ 	.word	0xffffffff


	//   ....[16]....
        /*009c*/ 	.word	0xffffffff


	//   ....[17]....
        /*00a0*/ 	.word	0xffffffff


	//   ....[18]....
        /*00a4*/ 	.word	0xffffffff


	//   ....[19]....
        /*00a8*/ 	.word	0xffffffff


	//   ....[20]....
        /*00ac*/ 	.word	0xffffffff


	//   ....[21]....
        /*00b0*/ 	.word	0xffffffff


	//   ....[22]....
        /*00b4*/ 	.word	0xffffffff


	//   ....[23]....
        /*00b8*/ 	.word	0xffffffff


	//   ....[24]....
        /*00bc*/ 	.word	0xffffffff


	//   ....[25]....
        /*00c0*/ 	.word	0xffffffff


	//   ....[26]....
        /*00c4*/ 	.word	0xffffffff


	//   ....[27]....
        /*00c8*/ 	.word	0xffffffff


	//   ....[28]....
        /*00cc*/ 	.word	0xffffffff


	//   ....[29]....
        /*00d0*/ 	.word	0xffffffff


	//   ....[30]....
        /*00d4*/ 	.word	0xffffffff


	//   ....[31]....
        /*00d8*/ 	.word	0xffffffff


	//   ....[32]....
        /*00dc*/ 	.word	0xffffffff


	//   ....[33]....
        /*00e0*/ 	.word	0xffffffff


	//   ....[34]....
        /*00e4*/ 	.word	0xffffffff


	//   ....[35]....
        /*00e8*/ 	.word	0xffffffff


	//   ....[36]....
        /*00ec*/ 	.word	0xffffffff


	//   ....[37]....
        /*00f0*/ 	.word	0xffffffff


	//   ....[38]....
        /*00f4*/ 	.word	0xffffffff


	//   ....[39]....
        /*00f8*/ 	.word	0xffffffff


	//   ....[40]....
        /*00fc*/ 	.word	0xffffffff


	//   ....[41]....
        /*0100*/ 	.word	0xffffffff


	//   ....[42]....
        /*0104*/ 	.word	0xffffffff


	//   ....[43]....
        /*0108*/ 	.word	0xffffffff


	//   ....[44]....
        /*010c*/ 	.word	0xffffffff


	//   ....[45]....
        /*0110*/ 	.word	0xffffffff


	//   ....[46]....
        /*0114*/ 	.word	0xffffffff


	//   ....[47]....
        /*0118*/ 	.word	0xffffffff


	//   ....[48]....
        /*011c*/ 	.word	0xffffffff


	//   ....[49]....
        /*0120*/ 	.word	0xffffffff


	//   ....[50]....
        /*0124*/ 	.word	0xffffffff


	//   ....[51]....
        /*0128*/ 	.word	0xffffffff


	//   ....[52]....
        /*012c*/ 	.word	0xffffffff


	//   ....[53]....
        /*0130*/ 	.word	0xffffffff


	//   ....[54]....
        /*0134*/ 	.word	0xffffffff


	//   ....[55]....
        /*0138*/ 	.word	0xffffffff


	//   ....[56]....
        /*013c*/ 	.word	0xffffffff


	//   ....[57]....
        /*0140*/ 	.word	0xffffffff


	//   ....[58]....
        /*0144*/ 	.word	0xffffffff


	//   ....[59]....
        /*0148*/ 	.word	0xffffffff


	//----- nvinfo : EIATTR_COOP_GROUP_INSTR_OFFSETS
	.align		4
.L_124:
        /*014c*/ 	.byte	0x04, 0x28
        /*014e*/ 	.short	(.L_126 - .L_125)


	//   ....[0]....
.L_125:
        /*0150*/ 	.word	0x00000b70


	//   ....[1]....
        /*0154*/ 	.word	0x00000ba0


	//   ....[2]....
        /*0158*/ 	.word	0x00000bc0


	//   ....[3]....
        /*015c*/ 	.word	0x00000bd0


	//   ....[4]....
        /*0160*/ 	.word	0x00000d60


	//   ....[5]....
        /*0164*/ 	.word	0x00000d90


	//   ....[6]....
        /*0168*/ 	.word	0x00000dc0


	//   ....[7]....
        /*016c*/ 	.word	0x00000de0


	//   ....[8]....
        /*0170*/ 	.word	0x00000f60


	//   ....[9]....
        /*0174*/ 	.word	0x00000f90


	//   ....[10]....
        /*0178*/ 	.word	0x00000fc0


	//   ....[11]....
        /*017c*/ 	.word	0x00000fe0


	//   ....[12]....
        /*0180*/ 	.word	0x00001160


	//   ....[13]....
        /*0184*/ 	.word	0x00001190


	//   ....[14]....
        /*0188*/ 	.word	0x000011c0


	//   ....[15]....
        /*018c*/ 	.word	0x000011e0


	//   ....[16]....
        /*0190*/ 	.word	0x00001360


	//   ....[17]....
        /*0194*/ 	.word	0x00001390


	//   ....[18]....
        /*0198*/ 	.word	0x000013c0


	//   ....[19]....
        /*019c*/ 	.word	0x000013e0


	//   ....[20]....
        /*01a0*/ 	.word	0x00002140


	//   ....[21]....
        /*01a4*/ 	.word	0x00002150


	//   ....[22]....
        /*01a8*/ 	.word	0x00002160


	//   ....[23]....
        /*01ac*/ 	.word	0x00002180


	//   ....[24]....
        /*01b0*/ 	.word	0x00002300


	//   ....[25]....
        /*01b4*/ 	.word	0x00002340


	//   ....[26]....
        /*01b8*/ 	.word	0x00002370


	//   ....[27]....
        /*01bc*/ 	.word	0x00002390


	//   ....[28]....
        /*01c0*/ 	.word	0x00002510


	//   ....[29]....
        /*01c4*/ 	.word	0x00002550


	//   ....[30]....
        /*01c8*/ 	.word	0x00002580


	//   ....[31]....
        /*01cc*/ 	.word	0x000025a0


	//   ....[32]....
        /*01d0*/ 	.word	0x00002720


	//   ....[33]....
        /*01d4*/ 	.word	0x00002760


	//   ....[34]....
        /*01d8*/ 	.word	0x00002790


	//   ....[35]....
        /*01dc*/ 	.word	0x000027b0


	//   ....[36]....
        /*01e0*/ 	.word	0x00002930


	//   ....[37]....
        /*01e4*/ 	.word	0x00002970


	//   ....[38]....
        /*01e8*/ 	.word	0x000029a0


	//   ....[39]....
        /*01ec*/ 	.word	0x000029c0


	//   ....[40]....
        /*01f0*/ 	.word	0x00005780


	//   ....[41]....
        /*01f4*/ 	.word	0x000057b0


	//   ....[42]....
        /*01f8*/ 	.word	0x000057d0


	//   ....[43]....
        /*01fc*/ 	.word	0x000057e0


	//   ....[44]....
        /*0200*/ 	.word	0x00005970


	//   ....[45]....
        /*0204*/ 	.word	0x000059a0


	//   ....[46]....
        /*0208*/ 	.word	0x000059d0


	//   ....[47]....
        /*020c*/ 	.word	0x000059f0


	//   ....[48]....
        /*0210*/ 	.word	0x00005b70


	//   ....[49]....
        /*0214*/ 	.word	0x00005ba0


	//   ....[50]....
        /*0218*/ 	.word	0x00005bd0


	//   ....[51]....
        /*021c*/ 	.word	0x00005bf0


	//   ....[52]....
        /*0220*/ 	.word	0x00005d70


	//   ....[53]....
        /*0224*/ 	.word	0x00005da0


	//   ....[54]....
        /*0228*/ 	.word	0x00005dd0


	//   ....[55]....
        /*022c*/ 	.word	0x00005df0


	//   ....[56]....
        /*0230*/ 	.word	0x00005f70


	//   ....[57]....
        /*0234*/ 	.word	0x00005fa0


	//   ....[58]....
        /*0238*/ 	.word	0x00005fd0


	//   ....[59]....
        /*023c*/ 	.word	0x00005ff0


	//----- nvinfo : EIATTR_VRC_CTA_INIT_COUNT
	.align		4
.L_126:
        /*0240*/ 	.byte	0x02, 0x4a
	.zero		1
	.zero		1


	//----- nvinfo : EIATTR_EXIT_INSTR_OFFSETS
	.align		4
        /*0244*/ 	.byte	0x04, 0x1c
        /*0246*/ 	.short	(.L_128 - .L_127)


	//   ....[0]....
.L_127:
        /*0248*/ 	.word	0x00000030


	//   ....[1]....
        /*024c*/ 	.word	0x00006c90


	//   ....[2]....
        /*0250*/ 	.word	0x00006cd0


	//----- nvinfo : EIATTR_MAX_THREADS
	.align		4
.L_128:
        /*0254*/ 	.byte	0x04, 0x05
        /*0256*/ 	.short	(.L_130 - .L_129)
.L_129:
        /*0258*/ 	.word	0x00000100
        /*025c*/ 	.word	0x00000001
        /*0260*/ 	.word	0x00000001


	//----- nvinfo : EIATTR_CRS_STACK_SIZE
	.align		4
.L_130:
        /*0264*/ 	.byte	0x04, 0x1e
        /*0266*/ 	.short	(.L_132 - .L_131)
.L_131:
        /*0268*/ 	.word	0x00000000


	//----- nvinfo : EIATTR_CBANK_PARAM_SIZE
	.align		4
.L_132:
        /*026c*/ 	.byte	0x03, 0x19
        /*026e*/ 	.short	0x0015


	//----- nvinfo : EIATTR_PARAM_CBANK
	.align		4
        /*0270*/ 	.byte	0x04, 0x0a
        /*0272*/ 	.short	(.L_134 - .L_133)
	.align		4
.L_133:
        /*0274*/ 	.word	index@(.nv.constant0._ZN6thrust24THRUST_300001_SM_1000_NS8cuda_cub4core6detail13_kernel_agentINS1_8__reduce11ReduceAgentIPN4cuda3std3__45tupleIJdlEEESC_SB_lNS1_9__extrema9arg_max_fIdlNS9_4lessIdEEEEEEJSC_SC_iSH_EEEvDpT0_)
        /*0278*/ 	.short	0x0380
        /*027a*/ 	.short	0x0015


	//----- nvinfo : EIATTR_SW_WAR
	.align		4
.L_134:
        /*027c*/ 	.byte	0x04, 0x36
        /*027e*/ 	.short	(.L_136 - .L_135)
.L_135:
        /*0280*/ 	.word	0x00000008
.L_136:


//--------------------- .nv.info._ZN6thrust24THRUST_300001_SM_1000_NS8cuda_cub4core6detail13_kernel_agentINS1_8__reduce10DrainAgentIlEEJN3cub18CUB_300001_SM_10009GridQueueIyEElEEEvDpT0_ --------------------------
	.section	.nv.info._ZN6thrust24THRUST_300001_SM_1000_NS8cuda_cub4core6detail13_kernel_agentINS1_8__reduce10DrainAgentIlEEJN3cub18CUB_300001_SM_10009GridQueueIyEElEEEvDpT0_,"",@"SHT_CUDA_INFO"
	.sectionflags	@""
	.align	4


	//----- nvinfo : EIATTR_CUDA_API_VERSION
	.align		4
        /*0000*/ 	.byte	0x04, 0x37
        /*0002*/ 	.short	(.L_138 - .L_137)
.L_137:
        /*0004*/ 	.word	0x00000082


	//----- nvinfo : EIATTR_KPARAM_INFO
	.align		4
.L_138:
        /*0008*/ 	.byte	0x04, 0x17
        /*000a*/ 	.short	(.L_140 - .L_139)
.L_139:
        /*000c*/ 	.word	0x00000000
        /*0010*/ 	.short	0x0001
        /*0012*/ 	.short	0x0008
        /*0014*/ 	.byte	0x00, 0xf0, 0x21, 0x00


	//----- nvinfo : EIATTR_KPARAM_INFO
	.align		4
.L_140:
        /*0018*/ 	.byte	0x04, 0x17
        /*001a*/ 	.short	(.L_142 - .L_141)
.L_141:
        /*001c*/ 	.word	0x00000000
        /*0020*/ 	.short	0x0000
        /*0022*/ 	.short	0x0000
        /*0024*/ 	.byte	0x00, 0xf0, 0x21, 0x00


	//----- nvinfo : EIATTR_SPARSE_MMA_MASK
	.align		4
.L_142:
        /*0028*/ 	.byte	0x03, 0x50
        /*002a*/ 	.short	0x0000


	//----- nvinfo : EIATTR_MAXREG_COUNT
	.align		4
        /*002c*/ 	.byte	0x03, 0x1b
        /*002e*/ 	.short	0x00ff


	//----- nvinfo : EIATTR_MERCURY_ISA_VERSION
	.align		4
        /*0030*/ 	.byte	0x03, 0x5f
        /*0032*/ 	.short	0x0101


	//----- nvinfo : EIATTR_VRC_CTA_INIT_COUNT
	.align		4
        /*0034*/ 	.byte	0x02, 0x4a
	.zero		1
	.zero		1


	//----- nvinfo : EIATTR_EXIT_INSTR_OFFSETS
	.align		4
        /*0038*/ 	.byte	0x04, 0x1c
        /*003a*/ 	.short	(.L_144 - .L_143)


	//   ....[0]....
.L_143:
        /*003c*/ 	.word	0x00000060


	//----- nvinfo : EIATTR_MAX_THREADS
	.align		4
.L_144:
        /*0040*/ 	.byte	0x04, 0x05
        /*0042*/ 	.short	(.L_146 - .L_145)
.L_145:
        /*0044*/ 	.word	0x00000001
        /*0048*/ 	.word	0x00000001
        /*004c*/ 	.word	0x00000001


	//----- nvinfo : EIATTR_CBANK_PARAM_SIZE
	.align		4
.L_146:
        /*0050*/ 	.byte	0x03, 0x19
        /*0052*/ 	.short	0x0010


	//----- nvinfo : EIATTR_PARAM_CBANK
	.align		4
        /*0054*/ 	.byte	0x04, 0x0a
        /*0056*/ 	.short	(.L_148 - .L_147)
	.align		4
.L_147:
        /*0058*/ 	.word	index@(.nv.constant0._ZN6thrust24THRUST_300001_SM_1000_NS8cuda_cub4core6detail13_kernel_agentINS1_8__reduce10DrainAgentIlEEJN3cub18CUB_300001_SM_10009GridQueueIyEElEEEvDpT0_)
        /*005c*/ 	.short	0x0380
        /*005e*/ 	.short	0x0010


	//----- nvinfo : EIATTR_SW_WAR
	.align		4
.L_148:
        /*0060*/ 	.byte	0x04, 0x36
        /*0062*/ 	.short	(.L_150 - .L_149)
.L_149:
        /*0064*/ 	.word	0x00000008
.L_150:


//--------------------- .nv.info._ZN6thrust24THRUST_300001_SM_1000_NS8cuda_cub4core6detail13_kernel_agentINS1_8__reduce11ReduceAgentINS0_12zip_iteratorIN4cuda3std3__45tupleIJNS0_10device_ptrIdEENS0_17counting_iteratorIlNS0_11use_defaultESF_SF_EEEEEEEPNSB_IJdlEEESJ_lNS1_9__extrema9arg_max_fIdlNSA_4lessIdEEEEEEJSI_SK_lN3cub18CUB_300001_SM_100013GridEvenShareIlEENSS_9GridQueueIyEESP_EEEvDpT0_ --------------------------
	.section	.nv.info._ZN6thrust24THRUST_300001_SM_1000_NS8cuda_cub4core6detail13_kernel_agentINS1_8__reduce11ReduceAgentINS0_12zip_iteratorIN4cuda3std3__45tupleIJNS0_10device_ptrIdEENS0_17counting_iteratorIlNS0_11use_defaultESF_SF_EEEEEEEPNSB_IJdlEEESJ_lNS1_9__extrema9arg_max_fIdlNSA_4lessIdEEEEEEJSI_SK_lN3cub18CUB_300001_SM_100013GridEvenShareIlEENSS_9GridQueueIyEESP_EEEvDpT0_,"",@"SHT_CUDA_INFO"
	.sectionflags	@""
	.align	4


	//----- nvinfo : EIATTR_CUDA_API_VERSION
	.align		4
        /*0000*/ 	.byte	0x04, 0x37
        /*0002*/ 	.short	(.L_152 - .L_151)
.L_151:
        /*0004*/ 	.word	0x00000082


	//----- nvinfo : EIATTR_KPARAM_INFO
	.align		4
.L_152:
        /*0008*/ 	.byte	0x04, 0x17
        /*000a*/ 	.short	(.L_154 - .L_153)
.L_153:
        /*000c*/ 	.word	0x00000000
        /*0010*/ 	.short	0x0005
        /*0012*/ 	.short	0x0070
        /*0014*/ 	.byte	0x00, 0xf0, 0x05, 0x00


	//----- nvinfo : EIATTR_KPARAM_INFO
	.align		4
.L_154:
        /*0018*/ 	.byte	0x04, 0x17
        /*001a*/ 	.short	(.L_156 - .L_155)
.L_155:
        /*001c*/ 	.word	0x00000000
        /*0020*/ 	.short	0x0004
        /*0022*/ 	.short	0x0068
        /*0024*/ 	.byte	0x00, 0xf0, 0x21, 0x00


	//----- nvinfo : EIATTR_KPARAM_INFO
	.align		4
.L_156:
        /*0028*/ 	.byte	0x04, 0x17
        /*002a*/ 	.short	(.L_158 - .L_157)
.L_157:
        /*002c*/ 	.word	0x00000000
        /*0030*/ 	.short	0x0003
        /*0032*/ 	.short	0x0020
        /*0034*/ 	.byte	0x00, 0xf0, 0x21, 0x01


	//----- nvinfo : EIATTR_KPARAM_INFO
	.align		4
.L_158:
        /*0038*/ 	.byte	0x04, 0x17
        /*003a*/ 	.short	(.L_160 - .L_159)
.L_159:
        /*003c*/ 	.word	0x00000000
        /*0040*/ 	.short	0x0002
        /*0042*/ 	.short	0x0018
        /*0044*/ 	.byte	0x00, 0xf0, 0x21, 0x00


	//----- nvinfo : EIATTR_KPARAM_INFO
	.align		4
.L_160:
        /*0048*/ 	.byte	0x04, 0x17
        /*004a*/ 	.short	(.L_162 - .L_161)
.L_161:
        /*004c*/ 	.word	0x00000000
        /*0050*/ 	.short	0x0001
        /*0052*/ 	.short	0x0010
        /*0054*/ 	.byte	0x00, 0xf5, 0x21, 0x00


	//----- nvinfo : EIATTR_KPARAM_INFO
	.align		4
.L_162:
        /*0058*/ 	.byte	0x04, 0x17
        /*005a*/ 	.short	(.L_164 - .L_163)
.L_163:
        /*005c*/ 	.word	0x00000000
        /*0060*/ 	.short	0x0000
        /*0062*/ 	.short	0x0000
        /*0064*/ 	.byte	0x00, 0xf0, 0x41, 0x00


	//----- nvinfo : EIATTR_SPARSE_MMA_MASK
	.align		4
.L_164:
        /*0068*/ 	.byte	0x03, 0x50
        /*006a*/ 	.short	0x0000


	//----- nvinfo : EIATTR_MAXREG_COUNT
	.align		4
        /*006c*/ 	.byte	0x03, 0x1b
        /*006e*/ 	.short	0x00ff


	//----- nvinfo : EIATTR_NUM_BARRIERS
	.align		4
        /*0070*/ 	.byte	0x02, 0x4c
        /*0072*/ 	.byte	0x01
	.zero		1


	//----- nvinfo : EIATTR_MERCURY_ISA_VERSION
	.align		4
        /*0074*/ 	.byte	0x03, 0x5f
        /*0076*/ 	.short	0x0101


	//----- nvinfo : EIATTR_COOP_GROUP_MASK_REGIDS
	.align		4
        /*0078*/ 	.byte	0x04, 0x29
        /*007a*/ 	.short	(.L_166 - .L_165)


	//   ....[0]....
.L_165:
        /*007c*/ 	.word	0xffffffff


	//   ....[1]....
        /*0080*/ 	.word	0xffffffff


	//   ....[2]....
        /*0084*/ 	.word	0xffffffff


	//   ....[3]....
        /*0088*/ 	.word	0xffffffff


	//   ....[4]....
        /*008c*/ 	.word	0xffffffff


	//   ....[5]....
        /*0090*/ 	.word	0xffffffff


	//   ....[6]....
        /*0094*/ 	.word	0xffffffff


	//   ....[7]....
        /*0098*/ 	.word	0xffffffff


	//   ....[8]....
        /*009c*/ 	.word	0xffffffff


	//   ....[9]....
        /*00a0*/ 	.word	0xffffffff


	//   ....[10]....
        /*00a4*/ 	.word	0xffffffff


	//   ....[11]....
        /*00a8*/ 	.word	0xffffffff


	//   ....[12]....
        /*00ac*/ 	.word	0xffffffff


	//   ....[13]....
        /*00b0*/ 	.word	0xffffffff


	//   ....[14]....
        /*00b4*/ 	.word	0xffffffff


	//   ....[15]....
        /*00b8*/ 	.word	0xffffffff


	//   ....[16]....
        /*00bc*/ 	.word	0xffffffff


	//   ....[17]....
        /*00c0*/ 	.word	0xffffffff


	//   ....[18]....
        /*00c4*/ 	.word	0xffffffff


	//   ....[19]....
        /*00c8*/ 	.word	0xffffffff


	//   ....[20]....
        /*00cc*/ 	.word	0xffffffff


	//   ....[21]....
        /*00d0*/ 	.word	0xffffffff


	//   ....[22]....
        /*00d4*/ 	.word	0xffffffff


	//   ....[23]....
        /*00d8*/ 	.word	0xffffffff


	//   ....[24]....
        /*00dc*/ 	.word	0xffffffff


	//   ....[25]....
        /*00e0*/ 	.word	0xffffffff


	//   ....[26]....
        /*00e4*/ 	.word	0xffffffff


	//   ....[27]....
        /*00e8*/ 	.word	0xffffffff


	//   ....[28]....
        /*00ec*/ 	.word	0xffffffff


	//   ....[29]....
        /*00f0*/ 	.word	0xffffffff


	//   ....[30]....
        /*00f4*/ 	.word	0xffffffff


	//   ....[31]....
        /*00f8*/ 	.word	0xffffffff


	//   ....[32]....
        /*00fc*/ 	.word	0xffffffff


	//   ....[33]....
        /*0100*/ 	.word	0xffffffff


	//   ....[34]....
        /*0104*/ 	.word	0xffffffff


	//   ....[35]....
        /*0108*/ 	.word	0xffffffff


	//   ....[36]....
        /*010c*/ 	.word	0xffffffff


	//   ....[37]....
        /*0110*/ 	.word	0xffffffff


	//   ....[38]....
        /*0114*/ 	.word	0xffffffff


	//   ....[39]....
        /*0118*/ 	.word	0xffffffff


	//   ....[40]....
        /*011c*/ 	.word	0xffffffff


	//   ....[41]....
        /*0120*/ 	.word	0xffffffff


	//   ....[42]....
        /*0124*/ 	.word	0xffffffff


	//   ....[43]....
        /*0128*/ 	.word	0xffffffff


	//   ....[44]....
        /*012c*/ 	.word	0xffffffff


	//   ....[45]....
        /*0130*/ 	.word	0xffffffff


	//   ....[46]....
        /*0134*/ 	.word	0xffffffff


	//   ....[47]....
        /*0138*/ 	.word	0xffffffff


	//   ....[48]....
        /*013c*/ 	.word	0xffffffff


	//   ....[49]....
        /*0140*/ 	.word	0xffffffff


	//   ....[50]....
        /*0144*/ 	.word	0xffffffff


	//   ....[51]....
        /*0148*/ 	.word	0xffffffff


	//   ....[52]....
        /*014c*/ 	.word	0xffffffff


	//   ....[53]....
        /*0150*/ 	.word	0xffffffff


	//   ....[54]....
        /*0154*/ 	.word	0xffffffff


	//   ....[55]....
        /*0158*/ 	.word	0xffffffff


	//   ....[56]....
        /*015c*/ 	.word	0xffffffff


	//   ....[57]....
        /*0160*/ 	.word	0xffffffff


	//   ....[58]....
        /*0164*/ 	.word	0xffffffff


	//   ....[59]....
        /*0168*/ 	.word	0xffffffff


	//----- nvinfo : EIATTR_COOP_GROUP_INSTR_OFFSETS
	.align		4
.L_166:
        /*016c*/ 	.byte	0x04, 0x28
        /*016e*/ 	.short	(.L_168 - .L_167)


	//   ....[0]....
.L_167:
        /*0170*/ 	.word	0x00000d70


	//   ....[1]....
        /*0174*/ 	.word	0x00000da0


	//   ....[2]....
        /*0178*/ 	.word	0x00000dc0


	//   ....[3]....
        /*017c*/ 	.word	0x00000dd0


	//   ....[4]....
        /*0180*/ 	.word	0x00000f60


	//   ....[5]....
        /*0184*/ 	.word	0x00000f90


	//   ....[6]....
        /*0188*/ 	.word	0x00000fc0


	//   ....[7]....
        /*018c*/ 	.word	0x00000fe0


	//   ....[8]....
        /*0190*/ 	.word	0x00001160


	//   ....[9]....
        /*0194*/ 	.word	0x00001190


	//   ....[10]....
        /*0198*/ 	.word	0x000011c0


	//   ....[11]....
        /*019c*/ 	.word	0x000011e0


	//   ....[12]....
        /*01a0*/ 	.word	0x00001360


	//   ....[13]....
        /*01a4*/ 	.word	0x00001390


	//   ....[14]....
        /*01a8*/ 	.word	0x000013c0


	//   ....[15]....
        /*01ac*/ 	.word	0x000013e0


	//   ....[16]....
        /*01b0*/ 	.word	0x00001560


	//   ....[17]....
        /*01b4*/ 	.word	0x00001590


	//   ....[18]....
        /*01b8*/ 	.word	0x000015c0


	//   ....[19]....
        /*01bc*/ 	.word	0x000015e0


	//   ....[20]....
        /*01c0*/ 	.word	0x00002340


	//   ....[21]....
        /*01c4*/ 	.word	0x00002350


	//   ....[22]....
        /*01c8*/ 	.word	0x00002360


	//   ....[23]....
        /*01cc*/ 	.word	0x00002380


	//   ....[24]....
        /*01d0*/ 	.word	0x00002500


	//   ....[25]....
        /*01d4*/ 	.word	0x00002540


	//   ....[26]....
        /*01d8*/ 	.word	0x00002570


	//   ....[27]....
        /*01dc*/ 	.word	0x00002590


	//   ....[28]....
        /*01e0*/ 	.word	0x00002710


	//   ....[29]....
        /*01e4*/ 	.word	0x00002750


	//   ....[30]....
        /*01e8*/ 	.word	0x00002780


	//   ....[31]....
        /*01ec*/ 	.word	0x000027a0


	//   ....[32]....
        /*01f0*/ 	.word	0x00002920


	//   ....[33]....
        /*01f4*/ 	.word	0x00002960


	//   ....[34]....
        /*01f8*/ 	.word	0x00002990


	//   ....[35]....
        /*01fc*/ 	.word	0x000029b0


	//   ....[36]....
        /*0200*/ 	.word	0x00002b30


	//   ....[37]....
        /*0204*/ 	.word	0x00002b70


	//   ....[38]....
        /*0208*/ 	.word	0x00002ba0


	//   ....[39]....
        /*020c*/ 	.word	0x00002bc0


	//   ....[40]....
        /*0210*/ 	.word	0x000053c0


	//   ....[41]....
        /*0214*/ 	.word	0x000053f0


	//   ....[42]....
        /*0218*/ 	.word	0x00005410


	//   ....[43]....
        /*021c*/ 	.word	0x00005420


	//   ....[44]....
        /*0220*/ 	.word	0x000055b0


	//   ....[45]....
        /*0224*/ 	.word	0x000055e0


	//   ....[46]....
        /*0228*/ 	.word	0x00005610


	//   ....[47]....
        /*022c*/ 	.word	0x00005630


	//   ....[48]....
        /*0230*/ 	.word	0x000057b0


	//   ....[49]....
        /*0234*/ 	.word	0x000057e0


	//   ....[50]....
        /*0238*/ 	.word	0x00005810


	//   ....[51]....
        /*023c*/ 	.word	0x00005830


	//   ....[52]....
        /*0240*/ 	.word	0x000059b0


	//   ....[53]....
        /*0244*/ 	.word	0x000059e0


	//   ....[54]....
        /*0248*/ 	.word	0x00005a10


	//   ....[55]....
        /*024c*/ 	.word	0x00005a30


	//   ....[56]....
        /*0250*/ 	.word	0x00005bb0


	//   ....[57]....
        /*0254*/ 	.word	0x00005be0


	//   ....[58]....
        /*0258*/ 	.word	0x00005c10


	//   ....[59]....
        /*025c*/ 	.word	0x00005c30


	//----- nvinfo : EIATTR_VRC_CTA_INIT_COUNT
	.align		4
.L_168:
        /*0260*/ 	.byte	0x02, 0x4a
	.zero		1
	.zero		1


	//----- nvinfo : EIATTR_EXIT_INSTR_OFFSETS
	.align		4
        /*0264*/ 	.byte	0x04, 0x1c
        /*0266*/ 	.short	(.L_170 - .L_169)


	//   ....[0]....
.L_169:
        /*0268*/ 	.word	0x000068d0


	//   ....[1]....
        /*026c*/ 	.word	0x00006920


	//----- nvinfo : EIATTR_MAX_THREADS
	.align		4
.L_170:
        /*0270*/ 	.byte	0x04, 0x05
        /*0272*/ 	.short	(.L_172 - .L_171)
.L_171:
        /*0274*/ 	.word	0x00000100
        /*0278*/ 	.word	0x00000001
        /*027c*/ 	.word	0x00000001


	//----- nvinfo : EIATTR_CRS_STACK_SIZE
	.align		4
.L_172:
        /*0280*/ 	.byte	0x04, 0x1e
        /*0282*/ 	.short	(.L_174 - .L_173)
.L_173:
        /*0284*/ 	.word	0x00000000


	//----- nvinfo : EIATTR_CBANK_PARAM_SIZE
	.align		4
.L_174:
        /*0288*/ 	.byte	0x03, 0x19
        /*028a*/ 	.short	0x0071


	//----- nvinfo : EIATTR_PARAM_CBANK
	.align		4
        /*028c*/ 	.byte	0x04, 0x0a
        /*028e*/ 	.short	(.L_176 - .L_175)
	.align		4
.L_175:
        /*0290*/ 	.word	index@(.nv.constant0._ZN6thrust24THRUST_300001_SM_1000_NS8cuda_cub4core6detail13_kernel_agentINS1_8__reduce11ReduceAgentINS0_12zip_iteratorIN4cuda3std3__45tupleIJNS0_10device_ptrIdEENS0_17counting_iteratorIlNS0_11use_defaultESF_SF_EEEEEEEPNSB_IJdlEEESJ_lNS1_9__extrema9arg_max_fIdlNSA_4lessIdEEEEEEJSI_SK_lN3cub18CUB_300001_SM_100013GridEvenShareIlEENSS_9GridQueueIyEESP_EEEvDpT0_)
        /*0294*/ 	.short	0x0380
        /*0296*/ 	.short	0x0071


	//----- nvinfo : EIATTR_SW_WAR
	.align		4
.L_176:
        /*0298*/ 	.byte	0x04, 0x36
        /*029a*/ 	.short	(.L_178 - .L_177)
.L_177:
        /*029c*/ 	.word	0x00000008
.L_178:


//--------------------- .nv.info._ZN6thrust24THRUST_300001_SM_1000_NS8cuda_cub4core6detail13_kernel_agentINS1_8__reduce11ReduceAgentINS0_12zip_iteratorIN4cuda3std3__45tupleIJNS0_10device_ptrIdEENS0_17counting_iteratorIlNS0_11use_defaultESF_SF_EEEEEEEPNSB_IJdlEEESJ_lNS1_9__extrema9arg_max_fIdlNSA_4lessIdEEEEEEJSI_SK_lSP_EEEvDpT0_ --------------------------
	.section	.nv.info._ZN6thrust24THRUST_300001_SM_1000_NS8cuda_cub4core6detail13_kernel_agentINS1_8__reduce11ReduceAgentINS0_12zip_iteratorIN4cuda3std3__45tupleIJNS0_10device_ptrIdEENS0_17counting_iteratorIlNS0_11use_defaultESF_SF_EEEEEEEPNSB_IJdlEEESJ_lNS1_9__extrema9arg_max_fIdlNSA_4lessIdEEEEEEJSI_SK_lSP_EEEvDpT0_,"",@"SHT_CUDA_INFO"
	.sectionflags	@""
	.align	4


	//----- nvinfo : EIATTR_CUDA_API_VERSION
	.align		4
        /*0000*/ 	.byte	0x04, 0x37
        /*0002*/ 	.short	(.L_180 - .L_179)
.L_179:
        /*0004*/ 	.word	0x00000082


	//----- nvinfo : EIATTR_KPARAM_INFO
	.align		4
.L_180:
        /*0008*/ 	.byte	0x04, 0x17
        /*000a*/ 	.short	(.L_182 - .L_181)
.L_181:
        /*000c*/ 	.word	0x00000000
        /*0010*/ 	.short	0x0003
        /*0012*/ 	.short	0x0020
        /*0014*/ 	.byte	0x00, 0xf0, 0x05, 0x00


	//----- nvinfo : EIATTR_KPARAM_INFO
	.align		4
.L_182:
        /*0018*/ 	.byte	0x04, 0x17
        /*001a*/ 	.short	(.L_184 - .L_183)
.L_183:
        /*001c*/ 	.word	0x00000000
        /*0020*/ 	.short	0x0002
        /*0022*/ 	.short	0x0018
        /*0024*/ 	.byte	0x00, 0xf0, 0x21, 0x00


	//----- nvinfo : EIATTR_KPARAM_INFO
	.align		4
.L_184:
        /*0028*/ 	.byte	0x04, 0x17
        /*002a*/ 	.short	(.L_186 - .L_185)
.L_185:
        /*002c*/ 	.word	0x00000000
        /*0030*/ 	.short	0x0001
        /*0032*/ 	.short	0x0010
        /*0034*/ 	.byte	0x00, 0xf5, 0x21, 0x00


	//----- nvinfo : EIATTR_KPARAM_INFO
	.align		4
.L_186:
        /*0038*/ 	.byte	0x04, 0x17
        /*003a*/ 	.short	(.L_188 - .L_187)
.L_187:
        /*003c*/ 	.word	0x00000000
        /*0040*/ 	.short	0x0000
        /*0042*/ 	.short	0x0000
        /*0044*/ 	.byte	0x00, 0xf0, 0x41, 0x00


	//----- nvinfo : EIATTR_SPARSE_MMA_MASK
	.align		4
.L_188:
        /*0048*/ 	.byte	0x03, 0x50
        /*004a*/ 	.short	0x0000


	//----- nvinfo : EIATTR_MAXREG_COUNT
	.align		4
        /*004c*/ 	.byte	0x03, 0x1b
        /*004e*/ 	.short	0x00ff


	//----- nvinfo : EIATTR_NUM_BARRIERS
	.align		4
        /*0050*/ 	.byte	0x02, 0x4c
        /*0052*/ 	.byte	0x01
	.zero		1


	//----- nvinfo : EIATTR_MERCURY_ISA_VERSION
	.align		4
        /*0054*/ 	.byte	0x03, 0x5f
        /*0056*/ 	.short	0x0101


	//----- nvinfo : EIATTR_COOP_GROUP_MASK_REGIDS
	.align		4
        /*0058*/ 	.byte	0x04, 0x29
        /*005a*/ 	.short	(.L_190 - .L_189)


	//   ....[0]....
.L_189:
        /*005c*/ 	.word	0xffffffff


	//   ....[1]....
        /*0060*/ 	.word	0xffffffff


	//   ....[2]....
        /*0064*/ 	.word	0xffffffff


	//   ....[3]....
        /*0068*/ 	.word	0xffffffff


	//   ....[4]....
        /*006c*/ 	.word	0xffffffff


	//   ....[5]....
        /*0070*/ 	.word	0xffffffff


	//   ....[6]....
        /*0074*/ 	.word	0xffffffff


	//   ....[7]....
        /*0078*/ 	.word	0xffffffff


	//   ....[8]....
        /*007c*/ 	.word	0xffffffff


	//   ....[9]....
        /*0080*/ 	.word	0xffffffff


	//   ....[10]....
        /*0084*/ 	.word	0xffffffff


	//   ....[11]....
        /*0088*/ 	.word	0xffffffff


	//   ....[12]....
        /*008c*/ 	.word	0xffffffff


	//   ....[13]....
        /*0090*/ 	.word	0xffffffff


	//   ....[14]....
        /*0094*/ 	.word	0xffffffff


	//   ....[15]....
        /*0098*/ 	.word	0xffffffff


	//   ....[16]....
        /*009c*/ 	.word	0xffffffff


	//   ....[17]....
        /*00a0*/ 	.word	0xffffffff


	//   ....[18]....
        /*00a4*/ 	.word	0xffffffff


	//   ....[19]....
        /*00a8*/ 	.word	0xffffffff


	//   ....[20]....
        /*00ac*/ 	.word	0xffffffff


	//   ....[21]....
        /*00b0*/ 	.word	0xffffffff


	//   ....[22]....
        /*00b4*/ 	.word	0xffffffff


	//   ....[23]....
        /*00b8*/ 	.word	0xffffffff


	//   ....[24]....
        /*00bc*/ 	.word	0xffffffff


	//   ....[25]....
        /*00c0*/ 	.word	0xffffffff


	//   ....[26]....
        /*00c4*/ 	.word	0xffffffff


	//   ....[27]....
        /*00c8*/ 	.word	0xffffffff


	//   ....[28]....
        /*00cc*/ 	.word	0xffffffff


	//   ....[29]....
        /*00d0*/ 	.word	0xffffffff


	//   ....[30]....
        /*00d4*/ 	.word	0xffffffff


	//   ....[31]....
        /*00d8*/ 	.word	0xffffffff


	//   ....[32]....
        /*00dc*/ 	.word	0xffffffff


	//   ....[33]....
        /*00e0*/ 	.word	0xffffffff


	//   ....[34]....
        /*00e4*/ 	.word	0xffffffff


	//   ....[35]....
        /*00e8*/ 	.word	0xffffffff


	//   ....[36]....
        /*00ec*/ 	.word	0xffffffff


	//   ....[37]....
        /*00f0*/ 	.word	0xffffffff


	//   ....[38]....
        /*00f4*/ 	.word	0xffffffff


	//   ....[39]....
        /*00f8*/ 	.word	0xffffffff


	//   ....[40]....
        /*00fc*/ 	.word	0xffffffff


	//   ....[41]....
        /*0100*/ 	.word	0xffffffff


	//   ....[42]....
        /*0104*/ 	.word	0xffffffff


	//   ....[43]....
        /*0108*/ 	.word	0xffffffff


	//   ....[44]....
        /*010c*/ 	.word	0xffffffff


	//   ....[45]....
        /*0110*/ 	.word	0xffffffff


	//   ....[46]....
        /*0114*/ 	.word	0xffffffff


	//   ....[47]....
        /*0118*/ 	.word	0xffffffff


	//   ....[48]....
        /*011c*/ 	.word	0xffffffff


	//   ....[49]....
        /*0120*/ 	.word	0xffffffff


	//   ....[50]....
        /*0124*/ 	.word	0xffffffff


	//   ....[51]....
        /*0128*/ 	.word	0xffffffff


	//   ....[52]....
        /*012c*/ 	.word	0xffffffff


	//   ....[53]....
        /*0130*/ 	.word	0xffffffff


	//   ....[54]....
        /*0134*/ 	.word	0xffffffff


	//   ....[55]....
        /*0138*/ 	.word	0xffffffff


	//   ....[56]....
        /*013c*/ 	.word	0xffffffff


	//   ....[57]....
        /*0140*/ 	.word	0xffffffff


	//   ....[58]....
        /*0144*/ 	.word	0xffffffff


	//   ....[59]....
        /*0148*/ 	.word	0xffffffff


	//----- nvinfo : EIATTR_COOP_GROUP_INSTR_OFFSETS
	.align		4
.L_190:
        /*014c*/ 	.byte	0x04, 0x28
        /*014e*/ 	.short	(.L_192 - .L_191)


	//   ....[0]....
.L_191:
        /*0150*/ 	.word	0x00000cb0


	//   ....[1]....
        /*0154*/ 	.word	0x00000ce0


	//   ....[2]....
        /*0158*/ 	.word	0x00000d00


	//   ....[3]....
        /*015c*/ 	.word	0x00000d10


	//   ....[4]....
        /*0160*/ 	.word	0x00000ea0


	//   ....[5]....
        /*0164*/ 	.word	0x00000ed0


	//   ....[6]....
        /*0168*/ 	.word	0x00000f00


	//   ....[7]....
        /*016c*/ 	.word	0x00000f20


	//   ....[8]....
        /*0170*/ 	.word	0x000010a0


	//   ....[9]....
        /*0174*/ 	.word	0x000010d0


	//   ....[10]....
        /*0178*/ 	.word	0x00001100


	//   ....[11]....
        /*017c*/ 	.word	0x00001120


	//   ....[12]....
        /*0180*/ 	.word	0x000012a0


	//   ....[13]....
        /*0184*/ 	.word	0x000012d0


	//   ....[14]....
        /*0188*/ 	.word	0x00001300


	//   ....[15]....
        /*018c*/ 	.word	0x00001320


	//   ....[16]....
        /*0190*/ 	.word	0x000014a0


	//   ....[17]....
        /*0194*/ 	.word	0x000014d0


	//   ....[18]....
        /*0198*/ 	.word	0x00001500


	//   ....[19]....
        /*019c*/ 	.word	0x00001520


	//   ....[20]....
        /*01a0*/ 	.word	0x00002280


	//   ....[21]....
        /*01a4*/ 	.word	0x00002290


	//   ....[22]....
        /*01a8*/ 	.word	0x000022a0


	//   ....[23]....
        /*01ac*/ 	.word	0x000022c0


	//   ....[24]....
        /*01b0*/ 	.word	0x00002440


	//   ....[25]....
        /*01b4*/ 	.word	0x00002480


	//   ....[26]....
        /*01b8*/ 	.word	0x000024b0


	//   ....[27]....
        /*01bc*/ 	.word	0x000024d0


	//   ....[28]....
        /*01c0*/ 	.word	0x00002650


	//   ....[29]....
        /*01c4*/ 	.word	0x00002690


	//   ....[30]....
        /*01c8*/ 	.word	0x000026c0


	//   ....[31]....
        /*01cc*/ 	.word	0x000026e0


	//   ....[32]....
        /*01d0*/ 	.word	0x00002860


	//   ....[33]....
        /*01d4*/ 	.word	0x000028a0


	//   ....[34]....
        /*01d8*/ 	.word	0x000028d0


	//   ....[35]....
        /*01dc*/ 	.word	0x000028f0


	//   ....[36]....
        /*01e0*/ 	.word	0x00002a70


	//   ....[37]....
        /*01e4*/ 	.word	0x00002ab0


	//   ....[38]....
        /*01e8*/ 	.word	0x00002ae0


	//   ....[39]....
        /*01ec*/ 	.word	0x00002b00


	//   ....[40]....
        /*01f0*/ 	.word	0x00004f70


	//   ....[41]....
        /*01f4*/ 	.word	0x00004fa0


	//   ....[42]....
        /*01f8*/ 	.word	0x00004fc0


	//   ....[43]....
        /*01fc*/ 	.word	0x00004fd0


	//   ....[44]....
        /*0200*/ 	.word	0x00005160


	//   ....[45]....
        /*0204*/ 	.word	0x00005190


	//   ....[46]....
        /*0208*/ 	.word	0x000051c0


	//   ....[47]....
        /*020c*/ 	.word	0x000051e0


	//   ....[48]....
        /*0210*/ 	.word	0x00005360


	//   ....[49]....
        /*0214*/ 	.word	0x00005390


	//   ....[50]....
        /*0218*/ 	.word	0x000053c0


	//   ....[51]....
        /*021c*/ 	.word	0x000053e0


	//   ....[52]....
        /*0220*/ 	.word	0x00005560


	//   ....[53]....
        /*0224*/ 	.word	0x00005590


	//   ....[54]....
        /*0228*/ 	.word	0x000055c0


	//   ....[55]....
        /*022c*/ 	.word	0x000055e0


	//   ....[56]....
        /*0230*/ 	.word	0x00005760


	//   ....[57]....
        /*0234*/ 	.word	0x00005790


	//   ....[58]....
        /*0238*/ 	.word	0x000057c0


	//   ....[59]....
        /*023c*/ 	.word	0x000057e0


	//----- nvinfo : EIATTR_VRC_CTA_INIT_COUNT
	.align		4
.L_192:
        /*0240*/ 	.byte	0x02, 0x4a
	.zero		1
	.zero		1


	//----- nvinfo : EIATTR_EXIT_INSTR_OFFSETS
	.align		4
        /*0244*/ 	.byte	0x04, 0x1c
        /*0246*/ 	.short	(.L_194 - .L_193)


	//   ....[0]....
.L_193:
        /*0248*/ 	.word	0x00000040


	//   ....[1]....
        /*024c*/ 	.word	0x00006480


	//   ....[2]....
        /*0250*/ 	.word	0x000064c0


	//----- nvinfo : EIATTR_MAX_THREADS
	.align		4
.L_194:
        /*0254*/ 	.byte	0x04, 0x05
        /*0256*/ 	.short	(.L_196 - .L_195)
.L_195:
        /*0258*/ 	.word	0x00000100
        /*025c*/ 	.word	0x00000001
        /*0260*/ 	.word	0x00000001


	//----- nvinfo : EIATTR_CRS_STACK_SIZE
	.align		4
.L_196:
        /*0264*/ 	.byte	0x04, 0x1e
        /*0266*/ 	.short	(.L_198 - .L_197)
.L_197:
        /*0268*/ 	.word	0x00000000


	//----- nvinfo : EIATTR_CBANK_PARAM_SIZE
	.align		4
.L_198:
        /*026c*/ 	.byte	0x03, 0x19
        /*026e*/ 	.short	0x0021


	//----- nvinfo : EIATTR_PARAM_CBANK
	.align		4
        /*0270*/ 	.byte	0x04, 0x0a
        /*0272*/ 	.short	(.L_200 - .L_199)
	.align		4
.L_199:
        /*0274*/ 	.word	index@(.nv.constant0._ZN6thrust24THRUST_300001_SM_1000_NS8cuda_cub4core6detail13_kernel_agentINS1_8__reduce11ReduceAgentINS0_12zip_iteratorIN4cuda3std3__45tupleIJNS0_10device_ptrIdEENS0_17counting_iteratorIlNS0_11use_defaultESF_SF_EEEEEEEPNSB_IJdlEEESJ_lNS1_9__extrema9arg_max_fIdlNSA_4lessIdEEEEEEJSI_SK_lSP_EEEvDpT0_)
        /*0278*/ 	.short	0x0380
        /*027a*/ 	.short	0x0021


	//----- nvinfo : EIATTR_SW_WAR
	.align		4
.L_200:
        /*027c*/ 	.byte	0x04, 0x36
        /*027e*/ 	.short	(.L_202 - .L_201)
.L_201:
        /*0280*/ 	.word	0x00000008
.L_202:


//--------------------- .nv.info._ZN6thrust24THRUST_300001_SM_1000_NS8cuda_cub4core6detail13_kernel_agentINS1_8__reduce11ReduceAgentIPN4cuda3std3__45tupleIJdlEEESC_SB_iNS1_9__extrema9arg_max_fIdlNS9_4lessIdEEEEEEJSC_SC_iSH_EEEvDpT0_ --------------------------
	.section	.nv.info._ZN6thrust24THRUST_300001_SM_1000_NS8cuda_cub4core6detail13_kernel_agentINS1_8__reduce11ReduceAgentIPN4cuda3std3__45tupleIJdlEEESC_SB_iNS1_9__extrema9arg_max_fIdlNS9_4lessIdEEEEEEJSC_SC_iSH_EEEvDpT0_,"",@"SHT_CUDA_INFO"
	.sectionflags	@""
	.align	4


	//----- nvinfo : EIATTR_CUDA_API_VERSION
	.align		4
        /*0000*/ 	.byte	0x04, 0x37
        /*0002*/ 	.short	(.L_204 - .L_203)
.L_203:
        /*0004*/ 	.word	0x00000082


	//----- nvinfo : EIATTR_KPARAM_INFO
	.align		4
.L_204:
        /*0008*/ 	.byte	0x04, 0x17
        /*000a*/ 	.short	(.L_206 - .L_205)
.L_205:
        /*000c*/ 	.word	0x00000000
        /*0010*/ 	.short	0x0003
        /*0012*/ 	.short	0x0014
        /*0014*/ 	.byte	0x00, 0xf0, 0x05, 0x00


	//----- nvinfo : EIATTR_KPARAM_INFO
	.align		4
.L_206:
        /*0018*/ 	.byte	0x04, 0x17
        /*001a*/ 	.short	(.L_208 - .L_207)
.L_207:
        /*001c*/ 	.word	0x00000000
        /*0020*/ 	.short	0x0002
        /*0022*/ 	.short	0x0010
        /*0024*/ 	.byte	0x00, 0xf0, 0x11, 0x00


	//----- nvinfo : EIATTR_KPARAM_INFO
	.align		4
.L_208:
        /*0028*/ 	.byte	0x04, 0x17
        /*002a*/ 	.short	(.L_210 - .L_209)
.L_209:
        /*002c*/ 	.word	0x00000000
        /*0030*/ 	.short	0x0001
        /*0032*/ 	.short	0x0008
        /*0034*/ 	.byte	0x00, 0xf5, 0x21, 0x00


	//----- nvinfo : EIATTR_KPARAM_INFO
	.align		4
.L_210:
        /*0038*/ 	.byte	0x04, 0x17
        /*003a*/ 	.short	(.L_212 - .L_211)
.L_211:
        /*003c*/ 	.word	0x00000000
        /*0040*/ 	.short	0x0000
        /*0042*/ 	.short	0x0000
        /*0044*/ 	.byte	0x00, 0xf5, 0x21, 0x00


	//----- nvinfo : EIATTR_SPARSE_MMA_MASK
	.align		4
.L_212:
        /*0048*/ 	.byte	0x03, 0x50
        /*004a*/ 	.short	0x0000


	//----- nvinfo : EIATTR_MAXREG_COUNT
	.align		4
        /*004c*/ 	.byte	0x03, 0x1b
        /*004e*/ 	.short	0x00ff


	//----- nvinfo : EIATTR_NUM_BARRIERS
	.align		4
        /*0050*/ 	.byte	0x02, 0x4c
        /*0052*/ 	.byte	0x01
	.zero		1


	//----- nvinfo : EIATTR_MERCURY_ISA_VERSION
	.align		4
        /*0054*/ 	.byte	0x03, 0x5f
        /*0056*/ 	.short	0x0101


	//----- nvinfo : EIATTR_COOP_GROUP_MASK_REGIDS
	.align		4
        /*0058*/ 	.byte	0x04, 0x29
        /*005a*/ 	.short	(.L_214 - .L_213)


	//   ....[0]....
.L_213:
        /*005c*/ 	.word	0xffffffff


	//   ....[1]....
        /*0060*/ 	.word	0xffffffff


	//   ....[2]....
        /*0064*/ 	.word	0xffffffff


	//   ....[3]....
        /*0068*/ 	.word	0xffffffff


	//   ....[4]....
        /*006c*/ 	.word	0xffffffff


	//   ....[5]....
        /*0070*/ 	.word	0xffffffff


	//   ....[6]....
        /*0074*/ 	.word	0xffffffff


	//   ....[7]....
        /*0078*/ 	.word	0xffffffff


	//   ....[8]....
        /*007c*/ 	.word	0xffffffff


	//   ....[9]....
        /*0080*/ 	.word	0xffffffff


	//   ....[10]....
        /*0084*/ 	.word	0xffffffff


	//   ....[11]....
        /*0088*/ 	.word	0xffffffff


	//   ....[12]....
        /*008c*/ 	.word	0xffffffff


	//   ....[13]....
        /*0090*/ 	.word	0xffffffff


	//   ....[14]....
        /*0094*/ 	.word	0xffffffff


	//   ....[15]....
        /*0098*/ 	.word	0xffffffff


	//   ....[16]....
        /*009c*/ 	.word	0xffffffff


	//   ....[17]....
        /*00a0*/ 	.word	0xffffffff


	//   ....[18]....
        /*00a4*/ 	.word	0xffffffff


	//   ....[19]....
        /*00a8*/ 	.word	0xffffffff


	//   ....[20]....
        /*00ac*/ 	.word	0xffffffff


	//   ....[21]....
        /*00b0*/ 	.word	0xffffffff


	//   ....[22]....
        /*00b4*/ 	.word	0xffffffff


	//   ....[23]....
        /*00b8*/ 	.word	0xffffffff


	//   ....[24]....
        /*00bc*/ 	.word	0xffffffff


	//   ....[25]....
        /*00c0*/ 	.word	0xffffffff


	//   ....[26]....
        /*00c4*/ 	.word	0xffffffff


	//   ....[27]....
        /*00c8*/ 	.word	0xffffffff


	//   ....[28]....
        /*00cc*/ 	.word	0xffffffff


	//   ....[29]....
        /*00d0*/ 	.word	0xffffffff


	//   ....[30]....
        /*00d4*/ 	.word	0xffffffff


	//   ....[31]....
        /*00d8*/ 	.word	0xffffffff


	//   ....[32]....
        /*00dc*/ 	.word	0xffffffff


	//   ....[33]....
        /*00e0*/ 	.word	0xffffffff


	//   ....[34]....
        /*00e4*/ 	.word	0xffffffff


	//   ....[35]....
        /*00e8*/ 	.word	0xffffffff


	//   ....[36]....
        /*00ec*/ 	.word	0xffffffff


	//   ....[37]....
        /*00f0*/ 	.word	0xffffffff


	//   ....[38]....
        /*00f4*/ 	.word	0xffffffff


	//   ....[39]....
        /*00f8*/ 	.word	0xffffffff


	//   ....[40]....
        /*00fc*/ 	.word	0xffffffff


	//   ....[41]....
        /*0100*/ 	.word	0xffffffff


	//   ....[42]....
        /*0104*/ 	.word	0xffffffff


	//   ....[43]....
        /*0108*/ 	.word	0xffffffff


	//   ....[44]....
        /*010c*/ 	.word	0xffffffff


	//   ....[45]....
        /*0110*/ 	.word	0xffffffff


	//   ....[46]....
        /*0114*/ 	.word	0xffffffff


	//   ....[47]....
        /*0118*/ 	.word	0xffffffff


	//   ....[48]....
        /*011c*/ 	.word	0xffffffff


	//   ....[49]....
        /*0120*/ 	.word	0xffffffff


	//   ....[50]....
        /*0124*/ 	.word	0xffffffff


	//   ....[51]....
        /*0128*/ 	.word	0xffffffff


	//   ....[52]....
        /*012c*/ 	.word	0xffffffff


	//   ....[53]....
        /*0130*/ 	.word	0xffffffff


	//   ....[54]....
        /*0134*/ 	.word	0xffffffff


	//   ....[55]....
        /*0138*/ 	.word	0xffffffff


	//   ....[56]....
        /*013c*/ 	.word	0xffffffff


	//   ....[57]....
        /*0140*/ 	.word	0xffffffff


	//   ....[58]....
        /*0144*/ 	.word	0xffffffff


	//   ....[59]....
        /*0148*/ 	.word	0xffffffff


	//----- nvinfo : EIATTR_COOP_GROUP_INSTR_OFFSETS
	.align		4
.L_214:
        /*014c*/ 	.byte	0x04, 0x28
        /*014e*/ 	.short	(.L_216 - .L_215)


	//   ....[0]....
.L_215:
        /*0150*/ 	.word	0x00000b70


	//   ....[1]....
        /*0154*/ 	.word	0x00000ba0


	//   ....[2]....
        /*0158*/ 	.word	0x00000bc0


	//   ....[3]....
        /*015c*/ 	.word	0x00000bd0


	//   ....[4]....
        /*0160*/ 	.word	0x00000d60


	//   ....[5]....
        /*0164*/ 	.word	0x00000d90


	//   ....[6]....
        /*0168*/ 	.word	0x00000dc0


	//   ....[7]....
        /*016c*/ 	.word	0x00000de0


	//   ....[8]....
        /*0170*/ 	.word	0x00000f60


	//   ....[9]....
        /*0174*/ 	.word	0x00000f90


	//   ....[10]....
        /*0178*/ 	.word	0x00000fc0


	//   ....[11]....
        /*017c*/ 	.word	0x00000fe0


	//   ....[12]....
        /*0180*/ 	.word	0x00001160


	//   ....[13]....
        /*0184*/ 	.word	0x00001190


	//   ....[14]....
        /*0188*/ 	.word	0x000011c0


	//   ....[15]....
        /*018c*/ 	.word	0x000011e0


	//   ....[16]....
        /*0190*/ 	.word	0x00001360


	//   ....[17]....
        /*0194*/ 	.word	0x000013a0


	//   ....[18]....
        /*0198*/ 	.word	0x000013d0


	//   ....[19]....
        /*019c*/ 	.word	0x000013e0


	//   ....[20]....
        /*01a0*/ 	.word	0x00002140


	//   ....[21]....
        /*01a4*/ 	.word	0x00002150


	//   ....[22]....
        /*01a8*/ 	.word	0x00002160


	//   ....[23]....
        /*01ac*/ 	.word	0x00002180


	//   ....[24]....
        /*01b0*/ 	.word	0x00002300


	//   ....[25]....
        /*01b4*/ 	.word	0x00002340


	//   ....[26]....
        /*01b8*/ 	.word	0x00002370


	//   ....[27]....
        /*01bc*/ 	.word	0x00002390


	//   ....[28]....
        /*01c0*/ 	.word	0x00002510


	//   ....[29]....
        /*01c4*/ 	.word	0x00002550


	//   ....[30]....
        /*01c8*/ 	.word	0x00002580


	//   ....[31]....
        /*01cc*/ 	.word	0x000025a0


	//   ....[32]....
        /*01d0*/ 	.word	0x00002720


	//   ....[33]....
        /*01d4*/ 	.word	0x00002760


	//   ....[34]....
        /*01d8*/ 	.word	0x00002790


	//   ....[35]....
        /*01dc*/ 	.word	0x000027b0


	//   ....[36]....
        /*01e0*/ 	.word	0x00002930


	//   ....[37]....
        /*01e4*/ 	.word	0x00002970


	//   ....[38]....
        /*01e8*/ 	.word	0x000029b0


	//   ....[39]....
        /*01ec*/ 	.word	0x000029c0


	//   ....[40]....
        /*01f0*/ 	.word	0x00004d80


	//   ....[41]....
        /*01f4*/ 	.word	0x00004db0


	//   ....[42]....
        /*01f8*/ 	.word	0x00004dd0


	//   ....[43]....
        /*01fc*/ 	.word	0x00004de0


	//   ....[44]....
        /*0200*/ 	.word	0x00004f70


	//   ....[45]....
        /*0204*/ 	.word	0x00004fa0


	//   ....[46]....
        /*0208*/ 	.word	0x00004fd0


	//   ....[47]....
        /*020c*/ 	.word	0x00004ff0


	//   ....[48]....
        /*0210*/ 	.word	0x00005170


	//   ....[49]....
        /*0214*/ 	.word	0x000051a0


	//   ....[50]....
        /*0218*/ 	.word	0x000051d0


	//   ....[51]....
        /*021c*/ 	.word	0x000051f0


	//   ....[52]....
        /*0220*/ 	.word	0x00005370


	//   ....[53]....
        /*0224*/ 	.word	0x000053a0


	//   ....[54]....
        /*0228*/ 	.word	0x000053d0


	//   ....[55]....
        /*022c*/ 	.word	0x000053f0


	//   ....[56]....
        /*0230*/ 	.word	0x00005570


	//   ....[57]....
        /*0234*/ 	.word	0x000055a0


	//   ....[58]....
        /*0238*/ 	.word	0x000055d0


	//   ....[59]....
        /*023c*/ 	.word	0x000055f0


	//----- nvinfo : EIATTR_VRC_CTA_INIT_COUNT
	.align		4
.L_216:
        /*0240*/ 	.byte	0x02, 0x4a
	.zero		1
	.zero		1


	//----- nvinfo : EIATTR_EXIT_INSTR_OFFSETS
	.align		4
        /*0244*/ 	.byte	0x04, 0x1c
        /*0246*/ 	.short	(.L_218 - .L_217)


	//   ....[0]....
.L_217:
        /*0248*/ 	.word	0x00000030


	//   ....[1]....
        /*024c*/ 	.word	0x00006290


	//   ....[2]....
        /*0250*/ 	.word	0x000062d0


	//----- nvinfo : EIATTR_MAX_THREADS
	.align		4
.L_218:
        /*0254*/ 	.byte	0x04, 0x05
        /*0256*/ 	.short	(.L_220 - .L_219)
.L_219:
        /*0258*/ 	.word	0x00000100
        /*025c*/ 	.word	0x00000001
        /*0260*/ 	.word	0x00000001


	//----- nvinfo : EIATTR_CRS_STACK_SIZE
	.align		4
.L_220:
        /*0264*/ 	.byte	0x04, 0x1e
        /*0266*/ 	.short	(.L_222 - .L_221)
.L_221:
        /*0268*/ 	.word	0x00000000


	//----- nvinfo : EIATTR_CBANK_PARAM_SIZE
	.align		4
.L_222:
        /*026c*/ 	.byte	0x03, 0x19
        /*026e*/ 	.short	0x0015


	//----- nvinfo : EIATTR_PARAM_CBANK
	.align		4
        /*0270*/ 	.byte	0x04, 0x0a
        /*0272*/ 	.short	(.L_224 - .L_223)
	.align		4
.L_223:
        /*0274*/ 	.word	index@(.nv.constant0._ZN6thrust24THRUST_300001_SM_1000_NS8cuda_cub4core6detail13_kernel_agentINS1_8__reduce11ReduceAgentIPN4cuda3std3__45tupleIJdlEEESC_SB_iNS1_9__extrema9arg_max_fIdlNS9_4lessIdEEEEEEJSC_SC_iSH_EEEvDpT0_)
        /*0278*/ 	.short	0x0380
        /*027a*/ 	.short	0x0015


	//----- nvinfo : EIATTR_SW_WAR
	.align		4
.L_224:
        /*027c*/ 	.byte	0x04, 0x36
        /*027e*/ 	.short	(.L_226 - .L_225)
.L_225:
        /*0280*/ 	.word	0x00000008
.L_226:


//--------------------- .nv.info._ZN6thrust24THRUST_300001_SM_1000_NS8cuda_cub4core6detail13_kernel_agentINS1_8__reduce10DrainAgentIiEEJN3cub18CUB_300001_SM_10009GridQueueIjEEiEEEvDpT0_ --------------------------
	.section	.nv.info._ZN6thrust24THRUST_300001_SM_1000_NS8cuda_cub4core6detail13_kernel_agentINS1_8__reduce10DrainAgentIiEEJN3cub18CUB_300001_SM_10009GridQueueIjEEiEEEvDpT0_,"",@"SHT_CUDA_INFO"
	.sectionflags	@""
	.align	4


	//----- nvinfo : EIATTR_CUDA_API_VERSION
	.align		4
        /*0000*/ 	.byte	0x04, 0x37
        /*0002*/ 	.short	(.L_228 - .L_227)
.L_227:
        /*0004*/ 	.word	0x00000082


	//----- nvinfo : EIATTR_KPARAM_INFO
	.align		4
.L_228:
        /*0008*/ 	.byte	0x04, 0x17
        /*000a*/ 	.short	(.L_230 - .L_229)
.L_229:
        /*000c*/ 	.word	0x00000000
        /*0010*/ 	.short	0x0001
        /*0012*/ 	.short	0x0008
        /*0014*/ 	.byte	0x00, 0xf0, 0x11, 0x00


	//----- nvinfo : EIATTR_KPARAM_INFO
	.align		4
.L_230:
        /*0018*/ 	.byte	0x04, 0x17
        /*001a*/ 	.short	(.L_232 - .L_231)
.L_231:
        /*001c*/ 	.word	0x00000000
        /*0020*/ 	.short	0x0000
        /*0022*/ 	.short	0x0000
        /*0024*/ 	.byte	0x00, 0xf0, 0x21, 0x00


	//----- nvinfo : EIATTR_SPARSE_MMA_MASK
	.align		4
.L_232:
        /*0028*/ 	.byte	0x03, 0x50
        /*002a*/ 	.short	0x0000


	//----- nvinfo : EIATTR_MAXREG_COUNT
	.align		4
        /*002c*/ 	.byte	0x03, 0x1b
        /*002e*/ 	.short	0x00ff


	//----- nvinfo : EIATTR_MERCURY_ISA_VERSION
	.align		4
        /*0030*/ 	.byte	0x03, 0x5f
        /*0032*/ 	.short	0x0101


	//----- nvinfo : EIATTR_VRC_CTA_INIT_COUNT
	.align		4
        /*0034*/ 	.byte	0x02, 0x4a
	.zero		1
	.zero		1


	//----- nvinfo : EIATTR_EXIT_INSTR_OFFSETS
	.align		4
        /*0038*/ 	.byte	0x04, 0x1c
        /*003a*/ 	.short	(.L_234 - .L_233)


	//   ....[0]....
.L_233:
        /*003c*/ 	.word	0x00000060


	//----- nvinfo : EIATTR_MAX_THREADS
	.align		4
.L_234:
        /*0040*/ 	.byte	0x04, 0x05
        /*0042*/ 	.short	(.L_236 - .L_235)
.L_235:
        /*0044*/ 	.word	0x00000001
        /*0048*/ 	.word	0x00000001
        /*004c*/ 	.word	0x00000001


	//----- nvinfo : EIATTR_CBANK_PARAM_SIZE
	.align		4
.L_236:
        /*0050*/ 	.byte	0x03, 0x19
        /*0052*/ 	.short	0x000c


	//----- nvinfo : EIATTR_PARAM_CBANK
	.align		4
        /*0054*/ 	.byte	0x04, 0x0a
        /*0056*/ 	.short	(.L_238 - .L_237)
	.align		4
.L_237:
        /*0058*/ 	.word	index@(.nv.constant0._ZN6thrust24THRUST_300001_SM_1000_NS8cuda_cub4core6detail13_kernel_agentINS1_8__reduce10DrainAgentIiEEJN3cub18CUB_300001_SM_10009GridQueueIjEEiEEEvDpT0_)
        /*005c*/ 	.short	0x0380
        /*005e*/ 	.short	0x000c


	//----- nvinfo : EIATTR_SW_WAR
	.align		4
.L_238:
        /*0060*/ 	.byte	0x04, 0x36
        /*0062*/ 	.short	(.L_240 - .L_239)
.L_239:
        /*0064*/ 	.word	0x00000008
.L_240:


//--------------------- .nv.info._ZN6thrust24THRUST_300001_SM_1000_NS8cuda_cub4core6detail13_kernel_agentINS1_8__reduce11ReduceAgentINS0_12zip_iteratorIN4cuda3std3__45tupleIJNS0_10device_ptrIdEENS0_17counting_iteratorIlNS0_11use_defaultESF_SF_EEEEEEEPNSB_IJdlEEESJ_iNS1_9__extrema9arg_max_fIdlNSA_4lessIdEEEEEEJSI_SK_iN3cub18CUB_300001_SM_100013GridEvenShareIiEENSS_9GridQueueIjEESP_EEEvDpT0_ --------------------------
	.section	.nv.info._ZN6thrust24THRUST_300001_SM_1000_NS8cuda_cub4core6detail13_kernel_agentINS1_8__reduce11ReduceAgentINS0_12zip_iteratorIN4cuda3std3__45tupleIJNS0_10device_ptrIdEENS0_17counting_iteratorIlNS0_11use_defaultESF_SF_EEEEEEEPNSB_IJdlEEESJ_iNS1_9__extrema9arg_max_fIdlNSA_4lessIdEEEEEEJSI_SK_iN3cub18CUB_300001_SM_100013GridEvenShareIiEENSS_9GridQueueIjEESP_EEEvDpT0_,"",@"SHT_CUDA_INFO"
	.sectionflags	@""
	.align	4


	//----- nvinfo : EIATTR_CUDA_API_VERSION
	.align		4
        /*0000*/ 	.byte	0x04, 0x37
        /*0002*/ 	.short	(.L_242 - .L_241)
.L_241:
        /*0004*/ 	.word	0x00000082


	//----- nvinfo : EIATTR_KPARAM_INFO
	.align		4
.L_242:
        /*0008*/ 	.byte	0x04, 0x17
        /*000a*/ 	.short	(.L_244 - .L_243)
.L_243:
        /*000c*/ 	.word	0x00000000
        /*0010*/ 	.short	0x0005
        /*0012*/ 	.short	0x0050
        /*0014*/ 	.byte	0x00, 0xf0, 0x05, 0x00


	//----- nvinfo : EIATTR_KPARAM_INFO
	.align		4
.L_244:
        /*0018*/ 	.byte	0x04, 0x17
        /*001a*/ 	.short	(.L_246 - .L_245)
.L_245:
        /*001c*/ 	.word	0x00000000
        /*0020*/ 	.short	0x0004
        /*0022*/ 	.short	0x0048
        /*0024*/ 	.byte	0x00, 0xf0, 0x21, 0x00


	//----- nvinfo : EIATTR_KPARAM_INFO
	.align		4
.L_246:
        /*0028*/ 	.byte	0x04, 0x17
        /*002a*/ 	.short	(.L_248 - .L_247)
.L_247:
        /*002c*/ 	.word	0x00000000
        /*0030*/ 	.short	0x0003
        /*0032*/ 	.short	0x001c
        /*0034*/ 	.byte	0x00, 0xf0, 0xa1, 0x00


	//----- nvinfo : EIATTR_KPARAM_INFO
	.align		4
.L_248:
        /*0038*/ 	.byte	0x04, 0x17
        /*003a*/ 	.short	(.L_250 - .L_249)
.L_249:
        /*003c*/ 	.word	0x00000000
        /*0040*/ 	.short	0x0002
        /*0042*/ 	.short	0x0018
        /*0044*/ 	.byte	0x00, 0xf0, 0x11, 0x00


	//----- nvinfo : EIATTR_KPARAM_INFO
	.align		4
.L_250:
        /*0048*/ 	.byte	0x04, 0x17
        /*004a*/ 	.short	(.L_252 - .L_251)
.L_251:
        /*004c*/ 	.word	0x00000000
        /*0050*/ 	.short	0x0001
        /*0052*/ 	.short	0x0010
        /*0054*/ 	.byte	0x00, 0xf5, 0x21, 0x00


	//----- nvinfo : EIATTR_KPARAM_INFO
	.align		4
.L_252:
        /*0058*/ 	.byte	0x04, 0x17
        /*005a*/ 	.short	(.L_254 - .L_253)
.L_253:
        /*005c*/ 	.word	0x00000000
        /*0060*/ 	.short	0x0000
        /*0062*/ 	.short	0x0000
        /*0064*/ 	.byte	0x00, 0xf0, 0x41, 0x00


	//----- nvinfo : EIATTR_SPARSE_MMA_MASK
	.align		4
.L_254:
        /*0068*/ 	.byte	0x03, 0x50
        /*006a*/ 	.short	0x0000


	//----- nvinfo : EIATTR_MAXREG_COUNT
	.align		4
        /*006c*/ 	.byte	0x03, 0x1b
        /*006e*/ 	.short	0x00ff


	//----- nvinfo : EIATTR_NUM_BARRIERS
	.align		4
        /*0070*/ 	.byte	0x02, 0x4c
        /*0072*/ 	.byte	0x01
	.zero		1


	//----- nvinfo : EIATTR_MERCURY_ISA_VERSION
	.align		4
        /*0074*/ 	.byte	0x03, 0x5f
        /*0076*/ 	.short	0x0101


	//----- nvinfo : EIATTR_COOP_GROUP_MASK_REGIDS
	.align		4
        /*0078*/ 	.byte	0x04, 0x29
        /*007a*/ 	.short	(.L_256 - .L_255)


	//   ....[0]....
.L_255:
        /*007c*/ 	.word	0xffffffff


	//   ....[1]....
        /*0080*/ 	.word	0xffffffff


	//   ....[2]....
        /*0084*/ 	.word	0xffffffff


	//   ....[3]....
        /*0088*/ 	.word	0xffffffff


	//   ....[4]....
        /*008c*/ 	.word	0xffffffff


	//   ....[5]....
        /*0090*/ 	.word	0xffffffff


	//   ....[6]....
        /*0094*/ 	.word	0xffffffff


	//   ....[7]....
        /*0098*/ 	.word	0xffffffff


	//   ....[8]....
        /*009c*/ 	.word	0xffffffff


	//   ....[9]....
        /*00a0*/ 	.word	0xffffffff


	//   ....[10]....
        /*00a4*/ 	.word	0xffffffff


	//   ....[11]....
        /*00a8*/ 	.word	0xffffffff


	//   ....[12]....
        /*00ac*/ 	.word	0xffffffff


	//   ....[13]....
        /*00b0*/ 	.word	0xffffffff


	//   ....[14]....
        /*00b4*/ 	.word	0xffffffff


	//   ....[15]....
        /*00b8*/ 	.word	0xffffffff


	//   ....[16]....
        /*00bc*/ 	.word	0xffffffff


	//   ....[17]....
        /*00c0*/ 	.word	0xffffffff


	//   ....[18]....
        /*00c4*/ 	.word	0xffffffff


	//   ....[19]....
        /*00c8*/ 	.word	0xffffffff


	//   ....[20]....
        /*00cc*/ 	.word	0xffffffff


	//   ....[21]....
        /*00d0*/ 	.word	0xffffffff


	//   ....[22]....
        /*00d4*/ 	.word	0xffffffff


	//   ....[23]....
        /*00d8*/ 	.word	0xffffffff


	//   ....[24]....
        /*00dc*/ 	.word	0xffffffff


	//   ....[25]....
        /*00e0*/ 	.word	0xffffffff


	//   ....[26]....
        /*00e4*/ 	.word	0xffffffff


	//   ....[27]....
        /*00e8*/ 	.word	0xffffffff


	//   ....[28]....
        /*00ec*/ 	.word	0xffffffff


	//   ....[29]....
        /*00f0*/ 	.word	0xffffffff


	//   ....[30]....
        /*00f4*/ 	.word	0xffffffff


	//   ....[31]....
        /*00f8*/ 	.word	0xffffffff


	//   ....[32]....
        /*00fc*/ 	.word	0xffffffff


	//   ....[33]....
        /*0100*/ 	.word	0xffffffff


	//   ....[34]....
        /*0104*/ 	.word	0xffffffff


	//   ....[35]....
        /*0108*/ 	.word	0xffffffff


	//   ....[36]....
        /*010c*/ 	.word	0xffffffff


	//   ....[37]....
        /*0110*/ 	.word	0xffffffff


	//   ....[38]....
        /*0114*/ 	.word	0xffffffff


	//   ....[39]....
        /*0118*/ 	.word	0xffffffff


	//   ....[40]....
        /*011c*/ 	.word	0xffffffff


	//   ....[41]....
        /*0120*/ 	.word	0xffffffff


	//   ....[42]....
        /*0124*/ 	.word	0xffffffff


	//   ....[43]....
        /*0128*/ 	.word	0xffffffff


	//   ....[44]....
        /*012c*/ 	.word	0xffffffff


	//   ....[45]....
        /*0130*/ 	.word	0xffffffff


	//   ....[46]....
        /*0134*/ 	.word	0xffffffff


	//   ....[47]....
        /*0138*/ 	.word	0xffffffff


	//   ....[48]....
        /*013c*/ 	.word	0xffffffff


	//   ....[49]....
        /*0140*/ 	.word	0xffffffff


	//   ....[50]....
        /*0144*/ 	.word	0xffffffff


	//   ....[51]....
        /*0148*/ 	.word	0xffffffff


	//   ....[52]....
        /*014c*/ 	.word	0xffffffff


	//   ....[53]....
        /*0150*/ 	.word	0xffffffff


	//   ....[54]....
        /*0154*/ 	.word	0xffffffff


	//   ....[55]....
        /*0158*/ 	.word	0xffffffff


	//   ....[56]....
        /*015c*/ 	.word	0xffffffff


	//   ....[57]....
        /*0160*/ 	.word	0xffffffff


	//   ....[58]....
        /*0164*/ 	.word	0xffffffff


	//   ....[59]....
        /*0168*/ 	.word	0xffffffff


	//----- nvinfo : EIATTR_COOP_GROUP_INSTR_OFFSETS
	.align		4
.L_256:
        /*016c*/ 	.byte	0x04, 0x28
        /*016e*/ 	.short	(.L_258 - .L_257)


	//   ....[0]....
.L_257:
        /*0170*/ 	.word	0x00000cc0


	//   ....[1]....
        /*0174*/ 	.word	0x00000cf0


	//   ....[2]....
        /*0178*/ 	.word	0x00000d10


	//   ....[3]....
        /*017c*/ 	.word	0x00000d20


	//   ....[4]....
        /*0180*/ 	.word	0x00000eb0


	//   ....[5]....
        /*0184*/ 	.word	0x00000ee0


	//   ....[6]....
        /*0188*/ 	.word	0x00000f10


	//   ....[7]....
        /*018c*/ 	.word	0x00000f30


	//   ....[8]....
        /*0190*/ 	.word	0x000010b0


	//   ....[9]....
        /*0194*/ 	.word	0x000010e0


	//   ....[10]....
        /*0198*/ 	.word	0x00001110


	//   ....[11]....
        /*019c*/ 	.word	0x00001130


	//   ....[12]....
        /*01a0*/ 	.word	0x000012b0


	//   ....[13]....
        /*01a4*/ 	.word	0x000012e0


	//   ....[14]....
        /*01a8*/ 	.word	0x00001310


	//   ....[15]....
        /*01ac*/ 	.word	0x00001330


	//   ....[16]....
        /*01b0*/ 	.word	0x000014b0


	//   ....[17]....
        /*01b4*/ 	.word	0x000014f0


	//   ....[18]....
        /*01b8*/ 	.word	0x00001520


	//   ....[19]....
        /*01bc*/ 	.word	0x00001530


	//   ....[20]....
        /*01c0*/ 	.word	0x000022a0


	//   ....[21]....
        /*01c4*/ 	.word	0x000022b0


	//   ....[22]....
        /*01c8*/ 	.word	0x000022c0


	//   ....[23]....
        /*01cc*/ 	.word	0x000022e0


	//   ....[24]....
        /*01d0*/ 	.word	0x00002460


	//   ....[25]....
        /*01d4*/ 	.word	0x000024a0


	//   ....[26]....
        /*01d8*/ 	.word	0x000024d0


	//   ....[27]....
        /*01dc*/ 	.word	0x000024f0


	//   ....[28]....
        /*01e0*/ 	.word	0x00002670


	//   ....[29]....
        /*01e4*/ 	.word	0x000026b0


	//   ....[30]....
        /*01e8*/ 	.word	0x000026e0


	//   ....[31]....
        /*01ec*/ 	.word	0x00002700


	//   ....[32]....
        /*01f0*/ 	.word	0x00002880


	//   ....[33]....
        /*01f4*/ 	.word	0x000028d0


	//   ....[34]....
        /*01f8*/ 	.word	0x00002900


	//   ....[35]....
        /*01fc*/ 	.word	0x00002910


	//   ....[36]....
        /*0200*/ 	.word	0x00002a90


	//   ....[37]....
        /*0204*/ 	.word	0x00002ad0


	//   ....[38]....
        /*0208*/ 	.word	0x00002b00


	//   ....[39]....
        /*020c*/ 	.word	0x00002b20


	//   ....[40]....
        /*0210*/ 	.word	0x00005200


	//   ....[41]....
        /*0214*/ 	.word	0x00005230


	//   ....[42]....
        /*0218*/ 	.word	0x00005250


	//   ....[43]....
        /*021c*/ 	.word	0x00005260


	//   ....[44]....
        /*0220*/ 	.word	0x000053f0


	//   ....[45]....
        /*0224*/ 	.word	0x00005420


	//   ....[46]....
        /*0228*/ 	.word	0x00005450


	//   ....[47]....
        /*022c*/ 	.word	0x00005470


	//   ....[48]....
        /*0230*/ 	.word	0x000055f0


	//   ....[49]....
        /*0234*/ 	.word	0x00005620


	//   ....[50]....
        /*0238*/ 	.word	0x00005650


	//   ....[51]....
        /*023c*/ 	.word	0x00005670


	//   ....[52]....
        /*0240*/ 	.word	0x000057f0


	//   ....[53]....
        /*0244*/ 	.word	0x00005820


	//   ....[54]....
        /*0248*/ 	.word	0x00005850


	//   ....[55]....
        /*024c*/ 	.word	0x00005870


	//   ....[56]....
        /*0250*/ 	.word	0x000059f0


	//   ....[57]....
        /*0254*/ 	.word	0x00005a20


	//   ....[58]....
        /*0258*/ 	.word	0x00005a50


	//   ....[59]....
        /*025c*/ 	.word	0x00005a70


	//----- nvinfo : EIATTR_VRC_CTA_INIT_COUNT
	.align		4
.L_258:
        /*0260*/ 	.byte	0x02, 0x4a
	.zero		1
	.zero		1


	//----- nvinfo : EIATTR_EXIT_INSTR_OFFSETS
	.align		4
        /*0264*/ 	.byte	0x04, 0x1c
        /*0266*/ 	.short	(.L_260 - .L_259)


	//   ....[0]....
.L_259:
        /*0268*/ 	.word	0x00006720


	//   ....[1]....
        /*026c*/ 	.word	0x00006780


	//----- nvinfo : EIATTR_MAX_THREADS
	.align		4
.L_260:
        /*0270*/ 	.byte	0x04, 0x05
        /*0272*/ 	.short	(.L_262 - .L_261)
.L_261:
        /*0274*/ 	.word	0x00000100
        /*0278*/ 	.word	0x00000001
        /*027c*/ 	.word	0x00000001


	//----- nvinfo : EIATTR_CRS_STACK_SIZE
	.align		4
.L_262:
        /*0280*/ 	.byte	0x04, 0x1e
        /*0282*/ 	.short	(.L_264 - .L_263)
.L_263:
        /*0284*/ 	.word	0x00000000


	//----- nvinfo : EIATTR_CBANK_PARAM_SIZE
	.align		4
.L_264:
        /*0288*/ 	.byte	0x03, 0x19
        /*028a*/ 	.short	0x0051


	//----- nvinfo : EIATTR_PARAM_CBANK
	.align		4
        /*028c*/ 	.byte	0x04, 0x0a
        /*028e*/ 	.short	(.L_266 - .L_265)
	.align		4
.L_265:
        /*0290*/ 	.word	index@(.nv.constant0._ZN6thrust24THRUST_300001_SM_1000_NS8cuda_cub4core6detail13_kernel_agentINS1_8__reduce11ReduceAgentINS0_12zip_iteratorIN4cuda3std3__45tupleIJNS0_10device_ptrIdEENS0_17counting_iteratorIlNS0_11use_defaultESF_SF_EEEEEEEPNSB_IJdlEEESJ_iNS1_9__extrema9arg_max_fIdlNSA_4lessIdEEEEEEJSI_SK_iN3cub18CUB_300001_SM_100013GridEvenShareIiEENSS_9GridQueueIjEESP_EEEvDpT0_)
        /*0294*/ 	.short	0x0380
        /*0296*/ 	.short	0x0051


	//----- nvinfo : EIATTR_SW_WAR
	.align		4
.L_266:
        /*0298*/ 	.byte	0x04, 0x36
        /*029a*/ 	.short	(.L_268 - .L_267)
.L_267:
        /*029c*/ 	.word	0x00000008
.L_268:


//--------------------- .nv.info._ZN6thrust24THRUST_300001_SM_1000_NS8cuda_cub4core6detail13_kernel_agentINS1_8__reduce11ReduceAgentINS0_12zip_iteratorIN4cuda3std3__45tupleIJNS0_10device_ptrIdEENS0_17counting_iteratorIlNS0_11use_defaultESF_SF_EEEEEEEPNSB_IJdlEEESJ_iNS1_9__extrema9arg_max_fIdlNSA_4lessIdEEEEEEJSI_SK_iSP_EEEvDpT0_ --------------------------
	.section	.nv.info._ZN6thrust24THRUST_300001_SM_1000_NS8cuda_cub4core6detail13_kernel_agentINS1_8__reduce11ReduceAgentINS0_12zip_iteratorIN4cuda3std3__45tupleIJNS0_10device_ptrIdEENS0_17counting_iteratorIlNS0_11use_defaultESF_SF_EEEEEEEPNSB_IJdlEEESJ_iNS1_9__extrema9arg_max_fIdlNSA_4lessIdEEEEEEJSI_SK_iSP_EEEvDpT0_,"",@"SHT_CUDA_INFO"
	.sectionflags	@""
	.align	4


	//----- nvinfo : EIATTR_CUDA_API_VERSION
	.align		4
        /*0000*/ 	.byte	0x04, 0x37
        /*0002*/ 	.short	(.L_270 - .L_269)
.L_269:
        /*0004*/ 	.word	0x00000082


	//----- nvinfo : EIATTR_KPARAM_INFO
	.align		4
.L_270:
        /*0008*/ 	.byte	0x04, 0x17
        /*000a*/ 	.short	(.L_272 - .L_271)
.L_271:
        /*000c*/ 	.word	0x00000000
        /*0010*/ 	.short	0x0003
        /*0012*/ 	.short	0x001c
        /*0014*/ 	.byte	0x00, 0xf0, 0x05, 0x00


	//----- nvinfo : EIATTR_KPARAM_INFO
	.align		4
.L_272:
        /*0018*/ 	.byte	0x04, 0x17
        /*001a*/ 	.short	(.L_274 - .L_273)
.L_273:
        /*001c*/ 	.word	0x00000000
        /*0020*/ 	.short	0x0002
        /*0022*/ 	.short	0x0018
        /*0024*/ 	.byte	0x00, 0xf0, 0x11, 0x00


	//----- nvinfo : EIATTR_KPARAM_INFO
	.align		4
.L_274:
        /*0028*/ 	.byte	0x04, 0x17
        /*002a*/ 	.short	(.L_276 - .L_275)
.L_275:
        /*002c*/ 	.word	0x00000000
        /*0030*/ 	.short	0x0001
        /*0032*/ 	.short	0x0010
        /*0034*/ 	.byte	0x00, 0xf5, 0x21, 0x00


	//----- nvinfo : EIATTR_KPARAM_INFO
	.align		4
.L_276:
        /*0038*/ 	.byte	0x04, 0x17
        /*003a*/ 	.short	(.L_278 - .L_277)
.L_277:
        /*003c*/ 	.word	0x00000000
        /*0040*/ 	.short	0x0000
        /*0042*/ 	.short	0x0000
        /*0044*/ 	.byte	0x00, 0xf0, 0x41, 0x00


	//----- nvinfo : EIATTR_SPARSE_MMA_MASK
	.align		4
.L_278:
        /*0048*/ 	.byte	0x03, 0x50
        /*004a*/ 	.short	0x0000


	//----- nvinfo : EIATTR_MAXREG_COUNT
	.align		4
        /*004c*/ 	.byte	0x03, 0x1b
        /*004e*/ 	.short	0x00ff


	//----- nvinfo : EIATTR_NUM_BARRIERS
	.align		4
        /*0050*/ 	.byte	0x02, 0x4c
        /*0052*/ 	.byte	0x01
	.zero		1


	//----- nvinfo : EIATTR_MERCURY_ISA_VERSION
	.align		4
        /*0054*/ 	.byte	0x03, 0x5f
        /*0056*/ 	.short	0x0101


	//----- nvinfo : EIATTR_COOP_GROUP_MASK_REGIDS
	.align		4
        /*0058*/ 	.byte	0x04, 0x29
        /*005a*/ 	.short	(.L_280 - .L_279)


	//   ....[0]....
.L_279:
        /*005c*/ 	.word	0xffffffff


	//   ....[1]....
        /*0060*/ 	.word	0xffffffff


	//   ....[2]....
        /*0064*/ 	.word	0xffffffff


	//   ....[3]....
        /*0068*/ 	.word	0xffffffff


	//   ....[4]....
        /*006c*/ 	.word	0xffffffff


	//   ....[5]....
        /*0070*/ 	.word	0xffffffff


	//   ....[6]....
        /*0074*/ 	.word	0xffffffff


	//   ....[7]....
        /*0078*/ 	.word	0xffffffff


	//   ....[8]....
        /*007c*/ 	.word	0xffffffff


	//   ....[9]....
        /*0080*/ 	.word	0xffffffff


	//   ....[10]....
        /*0084*/ 	.word	0xffffffff


	//   ....[11]....
        /*0088*/ 	.word	0xffffffff


	//   ....[12]....
        /*008c*/ 	.word	0xffffffff


	//   ....[13]....
        /*0090*/ 	.word	0xffffffff


	//   ....[14]....
        /*0094*/ 	.word	0xffffffff


	//   ....[15]....
        /*0098*/ 	.word	0xffffffff


	//   ....[16]....
        /*009c*/ 	.word	0xffffffff


	//   ....[17]....
        /*00a0*/ 	.word	0xffffffff


	//   ....[18]....
        /*00a4*/ 	.word	0xffffffff


	//   ....[19]....
        /*00a8*/ 	.word	0xffffffff


	//   ....[20]....
        /*00ac*/ 	.word	0xffffffff


	//   ....[21]....
        /*00b0*/ 	.word	0xffffffff


	//   ....[22]....
        /*00b4*/ 	.word	0xffffffff


	//   ....[23]....
        /*00b8*/ 	.word	0xffffffff


	//   ....[24]....
        /*00bc*/ 	.word	0xffffffff


	//   ....[25]....
        /*00c0*/ 	.word	0xffffffff


	//   ....[26]....
        /*00c4*/ 	.word	0xffffffff


	//   ....[27]....
        /*00c8*/ 	.word	0xffffffff


	//   ....[28]....
        /*00cc*/ 	.word	0xffffffff


	//   ....[29]....
        /*00d0*/ 	.word	0xffffffff


	//   ....[30]....
        /*00d4*/ 	.word	0xffffffff


	//   ....[31]....
        /*00d8*/ 	.word	0xffffffff


	//   ....[32]....
        /*00dc*/ 	.word	0xffffffff


	//   ....[33]....
        /*00e0*/ 	.word	0xffffffff


	//   ....[34]....
        /*00e4*/ 	.word	0xffffffff


	//   ....[35]....
        /*00e8*/ 	.word	0xffffffff


	//   ....[36]....
        /*00ec*/ 	.word	0xffffffff


	//   ....[37]....
        /*00f0*/ 	.word	0xffffffff


	//   ....[38]....
        /*00f4*/ 	.word	0xffffffff


	//   ....[39]....
        /*00f8*/ 	.word	0xffffffff


	//   ....[40]....
        /*00fc*/ 	.word	0xffffffff


	//   ....[41]....
        /*0100*/ 	.word	0xffffffff


	//   ....[42]....
        /*0104*/ 	.word	0xffffffff


	//   ....[43]....
        /*0108*/ 	.word	0xffffffff


	//   ....[44]....
        /*010c*/ 	.word	0xffffffff


	//   ....[45]....
        /*0110*/ 	.word	0xffffffff


	//   ....[46]....
        /*0114*/ 	.word	0xffffffff


	//   ....[47]....
        /*0118*/ 	.word	0xffffffff


	//   ....[48]....
        /*011c*/ 	.word	0xffffffff


	//   ....[49]....
        /*0120*/ 	.word	0xffffffff


	//   ....[50]....
        /*0124*/ 	.word	0xffffffff


	//   ....[51]....
        /*0128*/ 	.word	0xffffffff


	//   ....[52]....
        /*012c*/ 	.word	0xffffffff


	//   ....[53]....
        /*0130*/ 	.word	0xffffffff


	//   ....[54]....
        /*0134*/ 	.word	0xffffffff


	//   ....[55]....
        /*0138*/ 	.word	0xffffffff


	//   ....[56]....
        /*013c*/ 	.word	0xffffffff


	//   ....[57]....
        /*0140*/ 	.word	0xffffffff


	//   ....[58]....
        /*0144*/ 	.word	0xffffffff


	//   ....[59]....
        /*0148*/ 	.word	0xffffffff


	//----- nvinfo : EIATTR_COOP_GROUP_INSTR_OFFSETS
	.align		4
.L_280:
        /*014c*/ 	.byte	0x04, 0x28
        /*014e*/ 	.short	(.L_282 - .L_281)


	//   ....[0]....
.L_281:
        /*0150*/ 	.word	0x00000c90


	//   ....[1]....
        /*0154*/ 	.word	0x00000cc0


	//   ....[2]....
        /*0158*/ 	.word	0x00000ce0


	//   ....[3]....
        /*015c*/ 	.word	0x00000cf0


	//   ....[4]....
        /*0160*/ 	.word	0x00000e80


	//   ....[5]....
        /*0164*/ 	.word	0x00000eb0


	//   ....[6]....
        /*0168*/ 	.word	0x00000ee0


	//   ....[7]....
        /*016c*/ 	.word	0x00000f00


	//   ....[8]....
        /*0170*/ 	.word	0x00001080


	//   ....[9]....
        /*0174*/ 	.word	0x000010b0


	//   ....[10]....
        /*0178*/ 	.word	0x000010e0


	//   ....[11]....
        /*017c*/ 	.word	0x00001100


	//   ....[12]....
        /*0180*/ 	.word	0x00001280


	//   ....[13]....
        /*0184*/ 	.word	0x000012b0


	//   ....[14]....
        /*0188*/ 	.word	0x000012e0


	//   ....[15]....
        /*018c*/ 	.word	0x00001300


	//   ....[16]....
        /*0190*/ 	.word	0x00001480


	//   ....[17]....
        /*0194*/ 	.word	0x000014b0


	//   ....[18]....
        /*0198*/ 	.word	0x000014e0


	//   ....[19]....
        /*019c*/ 	.word	0x00001500


	//   ....[20]....
        /*01a0*/ 	.word	0x00002260


	//   ....[21]....
        /*01a4*/ 	.word	0x00002270


	//   ....[22]....
        /*01a8*/ 	.word	0x00002280


	//   ....[23]....
        /*01ac*/ 	.word	0x000022a0


	//   ....[24]....
        /*01b0*/ 	.word	0x00002420


	//   ....[25]....
        /*01b4*/ 	.word	0x00002460


	//   ....[26]....
        /*01b8*/ 	.word	0x00002490


	//   ....[27]....
        /*01bc*/ 	.word	0x000024b0


	//   ....[28]....
        /*01c0*/ 	.word	0x00002630


	//   ....[29]....
        /*01c4*/ 	.word	0x00002670


	//   ....[30]....
        /*01c8*/ 	.word	0x000026a0


	//   ....[31]....
        /*01cc*/ 	.word	0x000026c0


	//   ....[32]....
        /*01d0*/ 	.word	0x00002840


	//   ....[33]....
        /*01d4*/ 	.word	0x00002880


	//   ....[34]....
        /*01d8*/ 	.word	0x000028b0


	//   ....[35]....
        /*01dc*/ 	.word	0x000028d0


	//   ....[36]....
        /*01e0*/ 	.word	0x00002a50


	//   ....[37]....
        /*01e4*/ 	.word	0x00002a90


	//   ....[38]....
        /*01e8*/ 	.word	0x00002ac0


	//   ....[39]....
        /*01ec*/ 	.word	0x00002ae0


	//   ....[40]....
        /*01f0*/ 	.word	0x00004ff0


	//   ....[41]....
        /*01f4*/ 	.word	0x00005020


	//   ....[42]....
        /*01f8*/ 	.word	0x00005040


	//   ....[43]....
        /*01fc*/ 	.word	0x00005050


	//   ....[44]....
        /*0200*/ 	.word	0x000051e0


	//   ....[45]....
        /*0204*/ 	.word	0x00005210


	//   ....[46]....
        /*0208*/ 	.word	0x00005240


	//   ....[47]....
        /*020c*/ 	.word	0x00005260


	//   ....[48]....
        /*0210*/ 	.word	0x000053e0


	//   ....[49]....
        /*0214*/ 	.word	0x00005410


	//   ....[50]....
        /*0218*/ 	.word	0x00005440


	//   ....[51]....
        /*021c*/ 	.word	0x00005460


	//   ....[52]....
        /*0220*/ 	.word	0x000055e0


	//   ....[53]....
        /*0224*/ 	.word	0x00005610


	//   ....[54]....
        /*0228*/ 	.word	0x00005640


	//   ....[55]....
        /*022c*/ 	.word	0x00005660


	//   ....[56]....
        /*0230*/ 	.word	0x000057e0


	//   ....[57]....
        /*0234*/ 	.word	0x00005810


	//   ....[58]....
        /*0238*/ 	.word	0x00005840


	//   ....[59]....
        /*023c*/ 	.word	0x00005860


	//----- nvinfo : EIATTR_VRC_CTA_INIT_COUNT
	.align		4
.L_282:
        /*0240*/ 	.byte	0x02, 0x4a
	.zero		1
	.zero		1


	//----- nvinfo : EIATTR_EXIT_INSTR_OFFSETS
	.align		4
        /*0244*/ 	.byte	0x04, 0x1c
        /*0246*/ 	.short	(.L_284 - .L_283)


	//   ....[0]....
.L_283:
        /*0248*/ 	.word	0x00000030


	//   ....[1]....
        /*024c*/ 	.word	0x00006500


	//   ....[2]....
        /*0250*/ 	.word	0x00006540


	//----- nvinfo : EIATTR_MAX_THREADS
	.align		4
.L_284:
        /*0254*/ 	.byte	0x04, 0x05
        /*0256*/ 	.short	(.L_286 - .L_285)
.L_285:
        /*0258*/ 	.word	0x00000100
        /*025c*/ 	.word	0x00000001
        /*0260*/ 	.word	0x00000001


	//----- nvinfo : EIATTR_CRS_STACK_SIZE
	.align		4
.L_286:
        /*0264*/ 	.byte	0x04, 0x1e
        /*0266*/ 	.short	(.L_288 - .L_287)
.L_287:
        /*0268*/ 	.word	0x00000000


	//----- nvinfo : EIATTR_CBANK_PARAM_SIZE
	.align		4
.L_288:
        /*026c*/ 	.byte	0x03, 0x19
        /*026e*/ 	.short	0x001d


	//----- nvinfo : EIATTR_PARAM_CBANK
	.align		4
        /*0270*/ 	.byte	0x04, 0x0a
        /*0272*/ 	.short	(.L_290 - .L_289)
	.align		4
.L_289:
        /*0274*/ 	.word	index@(.nv.constant0._ZN6thrust24THRUST_300001_SM_1000_NS8cuda_cub4core6detail13_kernel_agentINS1_8__reduce11ReduceAgentINS0_12zip_iteratorIN4cuda3std3__45tupleIJNS0_10device_ptrIdEENS0_17counting_iteratorIlNS0_11use_defaultESF_SF_EEEEEEEPNSB_IJdlEEESJ_iNS1_9__extrema9arg_max_fIdlNSA_4lessIdEEEEEEJSI_SK_iSP_EEEvDpT0_)
        /*0278*/ 	.short	0x0380
        /*027a*/ 	.short	0x001d


	//----- nvinfo : EIATTR_SW_WAR
	.align		4
.L_290:
        /*027c*/ 	.byte	0x04, 0x36
        /*027e*/ 	.short	(.L_292 - .L_291)
.L_291:
        /*0280*/ 	.word	0x00000008
.L_292:


//--------------------- .nv.info._Z10U_n_devicePdS_S_d --------------------------
	.section	.nv.info._Z10U_n_devicePdS_S_d,"",@"SHT_CUDA_INFO"
	.sectionflags	@""
	.align	4


	//----- nvinfo : EIATTR_CUDA_API_VERSION
	.align		4
        /*0000*/ 	.byte	0x04, 0x37
        /*0002*/ 	.short	(.L_294 - .L_293)
.L_293:
        /*0004*/ 	.word	0x00000082


	//----- nvinfo : EIATTR_KPARAM_INFO
	.align		4
.L_294:
        /*0008*/ 	.byte	0x04, 0x17
        /*000a*/ 	.short	(.L_296 - .L_295)
.L_295:
        /*000c*/ 	.word	0x00000000
        /*0010*/ 	.short	0x0003
        /*0012*/ 	.short	0x0018
        /*0014*/ 	.byte	0x00, 0xf0, 0x21, 0x00


	//----- nvinfo : EIATTR_KPARAM_INFO
	.align		4
.L_296:
        /*0018*/ 	.byte	0x04, 0x17
        /*001a*/ 	.short	(.L_298 - .L_297)
.L_297:
        /*001c*/ 	.word	0x00000000
        /*0020*/ 	.short	0x0002
        /*0022*/ 	.short	0x0010
        /*0024*/ 	.byte	0x00, 0xf5, 0x21, 0x00


	//----- nvinfo : EIATTR_KPARAM_INFO
	.align		4
.L_298:
        /*0028*/ 	.byte	0x04, 0x17
        /*002a*/ 	.short	(.L_300 - .L_299)
.L_299:
        /*002c*/ 	.word	0x00000000
        /*0030*/ 	.short	0x0001
        /*0032*/ 	.short	0x0008
        /*0034*/ 	.byte	0x00, 0xf5, 0x21, 0x00


	//----- nvinfo : EIATTR_KPARAM_INFO
	.align		4
.L_300:
        /*0038*/ 	.byte	0x04, 0x17
        /*003a*/ 	.short	(.L_302 - .L_301)
.L_301:
        /*003c*/ 	.word	0x00000000
        /*0040*/ 	.short	0x0000
        /*0042*/ 	.short	0x0000
        /*0044*/ 	.byte	0x00, 0xf5, 0x21, 0x00


	//----- nvinfo : EIATTR_SPARSE_MMA_MASK
	.align		4
.L_302:
        /*0048*/ 	.byte	0x03, 0x50
        /*004a*/ 	.short	0x0000


	//----- nvinfo : EIATTR_MAXREG_COUNT
	.align		4
        /*004c*/ 	.byte	0x03, 0x1b
        /*004e*/ 	.short	0x00ff


	//----- nvinfo : EIATTR_MERCURY_ISA_VERSION
	.align		4
        /*0050*/ 	.byte	0x03, 0x5f
        /*0052*/ 	.short	0x0101


	//----- nvinfo : EIATTR_VRC_CTA_INIT_COUNT
	.align		4
        /*0054*/ 	.byte	0x02, 0x4a
	.zero		1
	.zero		1


	//----- nvinfo : EIATTR_EXIT_INSTR_OFFSETS
	.align		4
        /*0058*/ 	.byte	0x04, 0x1c
        /*005a*/ 	.short	(.L_304 - .L_303)


	//   ....[0]....
.L_303:
        /*005c*/ 	.word	0x00000060


	//   ....[1]....
        /*0060*/ 	.word	0x000000e0


	//   ....[2]....
        /*0064*/ 	.word	0x00000840


	//----- nvinfo : EIATTR_CRS_STACK_SIZE
	.align		4
.L_304:
        /*0068*/ 	.byte	0x04, 0x1e
        /*006a*/ 	.short	(.L_306 - .L_305)
.L_305:
        /*006c*/ 	.word	0x00000000


	//----- nvinfo : EIATTR_CBANK_PARAM_SIZE
	.align		4
.L_306:
        /*0070*/ 	.byte	0x03, 0x19
        /*0072*/ 	.short	0x0020


	//----- nvinfo : EIATTR_PARAM_CBANK
	.align		4
        /*0074*/ 	.byte	0x04, 0x0a
        /*0076*/ 	.short	(.L_308 - .L_307)
	.align		4
.L_307:
        /*0078*/ 	.word	index@(.nv.constant0._Z10U_n_devicePdS_S_d)
        /*007c*/ 	.short	0x0380
        /*007e*/ 	.short	0x0020


	//----- nvinfo : EIATTR_SW_WAR
	.align		4
.L_308:
        /*0080*/ 	.byte	0x04, 0x36
        /*0082*/ 	.short	(.L_310 - .L_309)
.L_309:
        /*0084*/ 	.word	0x00000008
.L_310:


//--------------------- .nv.callgraph             --------------------------
	.section	.nv.callgraph,"",@"SHT_CUDA_CALLGRAPH"
	.align	4
	.sectionentsize	8
	.align		4
        /*0000*/ 	.word	0x00000000
	.align		4
        /*0004*/ 	.word	0xffffffff
	.align		4
        /*0008*/ 	.word	0x00000000
	.align		4
        /*000c*/ 	.word	0xfffffffe
	.align		4
        /*0010*/ 	.word	0x00000000
	.align		4
        /*0014*/ 	.word	0xfffffffd
	.align		4
        /*0018*/ 	.word	0x00000000
	.align		4
        /*001c*/ 	.word	0xfffffffc


//--------------------- .nv.constant4             --------------------------
	.section	.nv.constant4,"a",@progbits
	.align	8
	.align		8
.nv.constant4:
        /*0000*/ 	.dword	_ZN34_INTERNAL_4c5b6e5c_4_k_cu__Z3U_0Pd4cuda3std3__45__cpo5beginE
	.align		8
        /*0008*/ 	.dword	_ZN34_INTERNAL_4c5b6e5c_4_k_cu__Z3U_0Pd4cuda3std3__45__cpo3endE
	.align		8
        /*0010*/ 	.dword	_ZN34_INTERNAL_4c5b6e5c_4_k_cu__Z3U_0Pd4cuda3std3__45__cpo6cbeginE
	.align		8
        /*0018*/ 	.dword	_ZN34_INTERNAL_4c5b6e5c_4_k_cu__Z3U_0Pd4cuda3std3__45__cpo4cendE
	.align		8
        /*0020*/ 	.dword	_ZN34_INTERNAL_4c5b6e5c_4_k_cu__Z3U_0Pd4cuda3std3__45__cpo6rbeginE
	.align		8
        /*0028*/ 	.dword	_ZN34_INTERNAL_4c5b6e5c_4_k_cu__Z3U_0Pd4cuda3std3__45__cpo4rendE
	.align		8
        /*0030*/ 	.dword	_ZN34_INTERNAL_4c5b6e5c_4_k_cu__Z3U_0Pd4cuda3std3__45__cpo7crbeginE
	.align		8
        /*0038*/ 	.dword	_ZN34_INTERNAL_4c5b6e5c_4_k_cu__Z3U_0Pd4cuda3std3__45__cpo5crendE
	.align		8
        /*0040*/ 	.dword	_ZN34_INTERNAL_4c5b6e5c_4_k_cu__Z3U_0Pd4cuda3std3__436_GLOBAL__N__4c5b6e5c_4_k_cu__Z3U_0Pd6ignoreE
	.align		8
        /*0048*/ 	.dword	_ZN34_INTERNAL_4c5b6e5c_4_k_cu__Z3U_0Pd4cuda3std3__419piecewise_constructE
	.align		8
        /*0050*/ 	.dword	_ZN34_INTERNAL_4c5b6e5c_4_k_cu__Z3U_0Pd4cuda3std3__48in_placeE
	.align		8
        /*0058*/ 	.dword	_ZN34_INTERNAL_4c5b6e5c_4_k_cu__Z3U_0Pd4cuda3std3__420unreachable_sentinelE
	.align		8
        /*0060*/ 	.dword	_ZN34_INTERNAL_4c5b6e5c_4_k_cu__Z3U_0Pd4cuda3std3__47nulloptE
	.align		8
        /*0068*/ 	.dword	_ZN34_INTERNAL_4c5b6e5c_4_k_cu__Z3U_0Pd4cuda3std3__48unexpectE
	.align		8
        /*0070*/ 	.dword	_ZN34_INTERNAL_4c5b6e5c_4_k_cu__Z3U_0Pd4cuda3std6ranges3__45__cpo4swapE
	.align		8
        /*0078*/ 	.dword	_ZN34_INTERNAL_4c5b6e5c_4_k_cu__Z3U_0Pd4cuda3std6ranges3__45__cpo9iter_moveE
	.align		8
        /*0080*/ 	.dword	_ZN34_INTERNAL_4c5b6e5c_4_k_cu__Z3U_0Pd4cuda3std6ranges3__45__cpo5beginE
	.align		8
        /*0088*/ 	.dword	_ZN34_INTERNAL_4c5b6e5c_4_k_cu__Z3U_0Pd4cuda3std6ranges3__45__cpo3endE
	.align		8
        /*0090*/ 	.dword	_ZN34_INTERNAL_4c5b6e5c_4_k_cu__Z3U_0Pd4cuda3std6ranges3__45__cpo6cbeginE
	.align		8
        /*0098*/ 	.dword	_ZN34_INTERNAL_4c5b6e5c_4_k_cu__Z3U_0Pd4cuda3std6ranges3__45__cpo4cendE
	.align		8
        /*00a0*/ 	.dword	_ZN34_INTERNAL_4c5b6e5c_4_k_cu__Z3U_0Pd4cuda3std6ranges3__45__cpo7advanceE
	.align		8
        /*00a8*/ 	.dword	_ZN34_INTERNAL_4c5b6e5c_4_k_cu__Z3U_0Pd4cuda3std6ranges3__45__cpo9iter_swapE
	.align		8
        /*00b0*/ 	.dword	_ZN34_INTERNAL_4c5b6e5c_4_k_cu__Z3U_0Pd4cuda3std6ranges3__45__cpo4nextE
	.align		8
        /*00b8*/ 	.dword	_ZN34_INTERNAL_4c5b6e5c_4_k_cu__Z3U_0Pd4cuda3std6ranges3__45__cpo4prevE
	.align		8
        /*00c0*/ 	.dword	_ZN34_INTERNAL_4c5b6e5c_4_k_cu__Z3U_0Pd4cuda3std6ranges3__45__cpo4dataE
	.align		8
        /*00c8*/ 	.dword	_ZN34_INTERNAL_4c5b6e5c_4_k_cu__Z3U_0Pd4cuda3std6ranges3__45__cpo5cdataE
	.align		8
        /*00d0*/ 	.dword	_ZN34_INTERNAL_4c5b6e5c_4_k_cu__Z3U_0Pd4cuda3std6ranges3__45__cpo4sizeE
	.align		8
        /*00d8*/ 	.dword	_ZN34_INTERNAL_4c5b6e5c_4_k_cu__Z3U_0Pd4cuda3std6ranges3__45__cpo5ssizeE
	.align		8
        /*00e0*/ 	.dword	_ZN34_INTERNAL_4c5b6e5c_4_k_cu__Z3U_0Pd4cuda3std6ranges3__45__cpo8distanceE
	.align		8
        /*00e8*/ 	.dword	_ZN34_INTERNAL_4c5b6e5c_4_k_cu__Z3U_0Pd6thrust24THRUST_300001_SM_1000_NS8cuda_cub3parE
	.align		8
        /*00f0*/ 	.dword	_ZN34_INTERNAL_4c5b6e5c_4_k_cu__Z3U_0Pd6thrust24THRUST_300001_SM_1000_NS8cuda_cub10par_nosyncE
	.align		8
        /*00f8*/ 	.dword	_ZN34_INTERNAL_4c5b6e5c_4_k_cu__Z3U_0Pd6thrust24THRUST_300001_SM_1000_NS6system6detail10sequential3seqE
	.align		8
        /*0100*/ 	.dword	_ZN34_INTERNAL_4c5b6e5c_4_k_cu__Z3U_0Pd6thrust24THRUST_300001_SM_1000_NS6system3cpp3parE
	.align		8
        /*0108*/ 	.dword	_ZN34_INTERNAL_4c5b6e5c_4_k_cu__Z3U_0Pd6thrust24THRUST_300001_SM_1000_NS12placeholders2_1E
	.align		8
        /*0110*/ 	.dword	_ZN34_INTERNAL_4c5b6e5c_4_k_cu__Z3U_0Pd6thrust24THRUST_300001_SM_1000_NS12placeholders2_2E
	.align		8
        /*0118*/ 	.dword	_ZN34_INTERNAL_4c5b6e5c_4_k_cu__Z3U_0Pd6thrust24THRUST_300001_SM_1000_NS12placeholders2_3E
	.align		8
        /*0120*/ 	.dword	_ZN34_INTERNAL_4c5b6e5c_4_k_cu__Z3U_0Pd6thrust24THRUST_300001_SM_1000_NS12placeholders2_4E
	.align		8
        /*0128*/ 	.dword	_ZN34_INTERNAL_4c5b6e5c_4_k_cu__Z3U_0Pd6thrust24THRUST_300001_SM_1000_NS12placeholders2_5E
	.align		8
        /*0130*/ 	.dword	_ZN34_INTERNAL_4c5b6e5c_4_k_cu__Z3U_0Pd6thrust24THRUST_300001_SM_1000_NS12placeholders2_6E
	.align		8
        /*0138*/ 	.dword	_ZN34_INTERNAL_4c5b6e5c_4_k_cu__Z3U_0Pd6thrust24THRUST_300001_SM_1000_NS12placeholders2_7E
	.align		8
        /*0140*/ 	.dword	_ZN34_INTERNAL_4c5b6e5c_4_k_cu__Z3U_0Pd6thrust24THRUST_300001_SM_1000_NS12placeholders2_8E
	.align		8
        /*0148*/ 	.dword	_ZN34_INTERNAL_4c5b6e5c_4_k_cu__Z3U_0Pd6thrust24THRUST_300001_SM_1000_NS12placeholders2_9E
	.align		8
        /*0150*/ 	.dword	_ZN34_INTERNAL_4c5b6e5c_4_k_cu__Z3U_0Pd6thrust24THRUST_300001_SM_1000_NS12placeholders3_10E
	.align		8
        /*0158*/ 	.dword	_ZN34_INTERNAL_4c5b6e5c_4_k_cu__Z3U_0Pd6thrust24THRUST_300001_SM_1000_NS3seqE
	.align		8
        /*0160*/ 	.dword	_ZN34_INTERNAL_4c5b6e5c_4_k_cu__Z3U_0Pd6thrust24THRUST_300001_SM_1000_NS6deviceE


//--------------------- .text._ZN3cub18CUB_300001_SM_10006detail11EmptyKernelIvEEvv --------------------------
	.section	.text._ZN3cub18CUB_300001_SM_10006detail11EmptyKernelIvEEvv,"ax",@progbits
	.align	128
        .global         _ZN3cub18CUB_300001_SM_10006detail11EmptyKernelIvEEvv
        .type           _ZN3cub18CUB_300001_SM_10006detail11EmptyKernelIvEEvv,@function
        .size           _ZN3cub18CUB_300001_SM_10006detail11EmptyKernelIvEEvv,(.L_x_715 - _ZN3cub18CUB_300001_SM_10006detail11EmptyKernelIvEEvv)
        .other          _ZN3cub18CUB_300001_SM_10006detail11EmptyKernelIvEEvv,@"STO_CUDA_ENTRY STV_DEFAULT"
_ZN3cub18CUB_300001_SM_10006detail11EmptyKernelIvEEvv:
.text._ZN3cub18CUB_300001_SM_10006detail11EmptyKernelIvEEvv:
[----:B------:R-:W-:Y:S01]  /*0000*/  LDC R1, c[0x0][0x37c] ;  /* 0x0000df00ff017b82 */ /* 0x000fe20000000800 */
[----:B------:R-:W-:Y:S05]  /*0010*/  EXIT ;  /* 0x000000000000794d */ /* 0x000fea0003800000 */
.L_x_0:
[----:B------:R-:W-:-:S00]  /*0020*/  BRA `(.L_x_0) ;  /* 0xfffffffc00fc7947 */ /* 0x000fc0000383ffff */
[----:B------:R-:W-:-:S00]  /*0030*/  NOP ;  /* 0x0000000000007918 */ /* 0x000fc00000000000 */
        /* <DEDUP_REMOVED lines=12> */
.L_x_715:


//--------------------- .text._ZN6thrust24THRUST_300001_SM_1000_NS8cuda_cub4core6detail13_kernel_agentINS1_8__reduce11ReduceAgentIPN4cuda3std3__45tupleIJdlEEESC_SB_lNS1_9__extrema9arg_max_fIdlNS9_4lessIdEEEEEEJSC_SC_iSH_EEEvDpT0_ --------------------------
	.section	.text._ZN6thrust24THRUST_300001_SM_1000_NS8cuda_cub4core6detail13_kernel_agentINS1_8__reduce11ReduceAgentIPN4cuda3std3__45tupleIJdlEEESC_SB_lNS1_9__extrema9arg_max_fIdlNS9_4lessIdEEEEEEJSC_SC_iSH_EEEvDpT0_,"ax",@progbits
	.align	128
        .global         _ZN6thrust24THRUST_300001_SM_1000_NS8cuda_cub4core6detail13_kernel_agentINS1_8__reduce11ReduceAgentIPN4cuda3std3__45tupleIJdlEEESC_SB_lNS1_9__extrema9arg_max_fIdlNS9_4lessIdEEEEEEJSC_SC_iSH_EEEvDpT0_
        .type           _ZN6thrust24THRUST_300001_SM_1000_NS8cuda_cub4core6detail13_kernel_agentINS1_8__reduce11ReduceAgentIPN4cuda3std3__45tupleIJdlEEESC_SB_lNS1_9__extrema9arg_max_fIdlNS9_4lessIdEEEEEEJSC_SC_iSH_EEEvDpT0_,@function
        .size           _ZN6thrust24THRUST_300001_SM_1000_NS8cuda_cub4core6detail13_kernel_agentINS1_8__reduce11ReduceAgentIPN4cuda3std3__45tupleIJdlEEESC_SB_lNS1_9__extrema9arg_max_fIdlNS9_4lessIdEEEEEEJSC_SC_iSH_EEEvDpT0_,(.L_x_716 - _ZN6thrust24THRUST_300001_SM_1000_NS8cuda_cub4core6detail13_kernel_agentINS1_8__reduce11ReduceAgentIPN4cuda3std3__45tupleIJdlEEESC_SB_lNS1_9__extrema9arg_max_fIdlNS9_4lessIdEEEEEEJSC_SC_iSH_EEEvDpT0_)
        .other          _ZN6thrust24THRUST_300001_SM_1000_NS8cuda_cub4core6detail13_kernel_agentINS1_8__reduce11ReduceAgentIPN4cuda3std3__45tupleIJdlEEESC_SB_lNS1_9__extrema9arg_max_fIdlNS9_4lessIdEEEEEEJSC_SC_iSH_EEEvDpT0_,@"STO_CUDA_ENTRY STV_DEFAULT"
_ZN6thrust24THRUST_300001_SM_1000_NS8cuda_cub4core6detail13_kernel_agentINS1_8__reduce11ReduceAgentIPN4cuda3std3__45tupleIJdlEEESC_SB_lNS1_9__extrema9arg_max_fIdlNS9_4lessIdEEEEEEJSC_SC_iSH_EEEvDpT0_:
.text._ZN6thrust24THRUST_300001_SM_1000_NS8cuda_cub4core6detail13_kernel_agentINS1_8__reduce11ReduceAgentIPN4cuda3std3__45tupleIJdlEEESC_SB_lNS1_9__extrema9arg_max_fIdlNS9_4lessIdEEEEEEJSC_SC_iSH_EEEvDpT0_:
[----:B------:R-:W-:Y:S01]  /*0000*/  LDC R1, c[0x0][0x37c] ;  /* 0x0000df00ff017b82 */ /* 0x000fe20000000800 */
[----:B------:R-:W0:Y:S02]  /*0010*/  LDCU UR8, c[0x0][0x390] ;  /* 0x00007200ff0877ac */ /* 0x000e240008000800 */
[----:B0-----:R-:W-:-:S13]  /*0020*/  ISETP.NE.AND P0, PT, RZ, UR8, PT ;  /* 0x00000008ff007c0c */ /* 0x001fda000bf05270 */
[----:B------:R-:W-:Y:S05]  /*0030*/  @!P0 EXIT ;  /* 0x000000000000894d */ /* 0x000fea0003800000 */
[----:B------:R-:W-:Y:S01]  /*0040*/  UISETP.GT.AND UP0, UPT, UR8, 0x4ff, UPT ;  /* 0x000004ff0800788c */ /* 0x000fe2000bf04270 */
[----:B------:R-:W-:Y:S01]  /*0050*/  BSSY.RECONVERGENT B0, `(.L_x_1) ;  /* 0x00006c3000007945 */ /* 0x000fe20003800200 */
[----:B------:R-:W0:Y:S07]  /*0060*/  LDCU.64 UR10, c[0x0][0x358] ;  /* 0x00006b00ff0a77ac */ /* 0x000e2e0008000a00 */
[----:B------:R-:W-:Y:S05]  /*0070*/  BRA.U UP0, `(.L_x_2) ;  /* 0x0000003900807547 */ /* 0x000fea000b800000 */
[----:B------:R-:W1:Y:S01]  /*0080*/  S2R R0, SR_TID.X ;  /* 0x0000000000007919 */ /* 0x000e620000002100 */
[----:B------:R-:W2:Y:S01]  /*0090*/  LDCU UR4, c[0x0][0x390] ;  /* 0x00007200ff0477ac */ /* 0x000ea20008000800 */
[----:B------:R-:W-:Y:S01]  /*00a0*/  BSSY.RECONVERGENT B1, `(.L_x_3) ;  /* 0x000000b000017945 */ /* 0x000fe20003800200 */
[----:B------:R-:W-:Y:S02]  /*00b0*/  CS2R R14, SRZ ;  /* 0x00000000000e7805 */ /* 0x000fe4000001ff00 */
[----:B------:R-:W-:Y:S02]  /*00c0*/  CS2R R12, SRZ ;  /* 0x00000000000c7805 */ /* 0x000fe4000001ff00 */
[----:B-1----:R-:W-:Y:S01]  /*00d0*/  ISETP.GE.AND P0, PT, R0, UR8, PT ;  /* 0x0000000800007c0c */ /* 0x002fe2000bf06270 */
[----:B------:R-:W-:-:S12]  /*00e0*/  IMAD.MOV.U32 R19, RZ, RZ, R0 ;  /* 0x000000ffff137224 */ /* 0x000fd800078e0000 */
[----:B--2---:R-:W-:Y:S05]  /*00f0*/  @P0 BRA `(.L_x_4) ;  /* 0x0000000000140947 */ /* 0x004fea0003800000 */
[----:B------:R-:W1:Y:S02]  /*0100*/  LDC.64 R2, c[0x0][0x380] ;  /* 0x0000e000ff027b82 */ /* 0x000e640000000a00 */
[----:B-1----:R-:W-:-:S05]  /*0110*/  IMAD.WIDE.U32 R2, R0, 0x10, R2 ;  /* 0x0000001000027825 */ /* 0x002fca00078e0002 */
[----:B0-----:R1:W5:Y:S04]  /*0120*/  LDG.E.64.CONSTANT R14, desc[UR10][R2.64] ;  /* 0x0000000a020e7981 */ /* 0x001368000c1e9b00 */
[----:B------:R1:W5:Y:S01]  /*0130*/  LDG.E.64.CONSTANT R12, desc[UR10][R2.64+0x8] ;  /* 0x0000080a020c7981 */ /* 0x000362000c1e9b00 */
[----:B------:R-:W-:-:S07]  /*0140*/  VIADD R19, R0, 0x100 ;  /* 0x0000010000137836 */ /* 0x000fce0000000000 */
.L_x_4:
[----:B0-----:R-:W-:Y:S05]  /*0150*/  BSYNC.RECONVERGENT B1 ;  /* 0x0000000000017941 */ /* 0x001fea0003800200 */
.L_x_3:
[----:B------:R-:W-:Y:S01]  /*0160*/  ISETP.GE.AND P0, PT, R19, UR8, PT ;  /* 0x0000000813007c0c */ /* 0x000fe2000bf06270 */
[----:B------:R-:W-:-:S12]  /*0170*/  BSSY.RECONVERGENT B1, `(.L_x_5) ;  /* 0x0000099000017945 */ /* 0x000fd80003800200 */
[----:B------:R-:W-:Y:S05]  /*0180*/  @P0 BRA `(.L_x_6) ;  /* 0x00000008005c0947 */ /* 0x000fea0003800000 */
[----:B------:R-:W-:Y:S01]  /*0190*/  LOP3.LUT R4, RZ, R19, RZ, 0x33, !PT ;  /* 0x00000013ff047212 */ /* 0x000fe200078e33ff */
[----:B------:R-:W-:Y:S04]  /*01a0*/  BSSY.RECONVERGENT B2, `(.L_x_7) ;  /* 0x000002e000027945 */ /* 0x000fe80003800200 */
[----:B------:R-:W-:-:S05]  /*01b0*/  VIADD R4, R4, UR8 ;  /* 0x0000000804047c36 */ /* 0x000fca0008000000 */
[----:B-1----:R-:W-:-:S04]  /*01c0*/  LOP3.LUT R2, R4, 0x300, RZ, 0xc0, !PT ;  /* 0x0000030004027812 */ /* 0x002fc800078ec0ff */
[----:B------:R-:W-:-:S13]  /*01d0*/  ISETP.NE.AND P0, PT, R2, 0x300, PT ;  /* 0x000003000200780c */ /* 0x000fda0003f05270 */
[----:B------:R-:W-:Y:S05]  /*01e0*/  @!P0 BRA `(.L_x_8) ;  /* 0x0000000000a48947 */ /* 0x000fea0003800000 */
[----:B------:R-:W0:Y:S01]  /*01f0*/  LDC.64 R2, c[0x0][0x380] ;  /* 0x0000e000ff027b82 */ /* 0x000e220000000a00 */
[----:B------:R-:W-:-:S04]  /*0200*/  LEA.HI R5, R4, 0x1, RZ, 0x18 ;  /* 0x0000000104057811 */ /* 0x000fc800078fc0ff */
[----:B------:R-:W-:-:S05]  /*0210*/  LOP3.LUT R5, R5, 0x3, RZ, 0xc0, !PT ;  /* 0x0000000305057812 */ /* 0x000fca00078ec0ff */
[----:B------:R-:W-:Y:S02]  /*0220*/  IMAD.MOV R5, RZ, RZ, -R5 ;  /* 0x000000ffff057224 */ /* 0x000fe400078e0a05 */
[----:B0-----:R-:W-:-:S04]  /*0230*/  IMAD.WIDE.U32 R2, R19, 0x10, R2 ;  /* 0x0000001013027825 */ /* 0x001fc800078e0002 */
[----:B------:R-:W-:-:S07]  /*0240*/  IMAD.MOV.U32 R16, RZ, RZ, R2 ;  /* 0x000000ffff107224 */ /* 0x000fce00078e0002 */
.L_x_11:
[----:B------:R-:W-:-:S05]  /*0250*/  IMAD.MOV.U32 R2, RZ, RZ, R16 ;  /* 0x000000ffff027224 */ /* 0x000fca00078e0010 */
[----:B------:R-:W2:Y:S04]  /*0260*/  LDG.E.64.CONSTANT R8, desc[UR10][R2.64] ;  /* 0x0000000a02087981 */ /* 0x000ea8000c1e9b00 */
[----:B------:R-:W3:Y:S01]  /*0270*/  LDG.E.64.CONSTANT R10, desc[UR10][R2.64+0x8] ;  /* 0x0000080a020a7981 */ /* 0x000ee2000c1e9b00 */
[----:B------:R-:W-:Y:S01]  /*0280*/  VIADD R5, R5, 0x1 ;  /* 0x0000000105057836 */ /* 0x000fe20000000000 */
[----:B------:R-:W-:Y:S01]  /*0290*/  BSSY.RECONVERGENT B3, `(.L_x_9) ;  /* 0x000001b000037945 */ /* 0x000fe20003800200 */
[----:B-----5:R-:W-:Y:S01]  /*02a0*/  IMAD.MOV.U32 R21, RZ, RZ, R13 ;  /* 0x000000ffff157224 */ /* 0x020fe200078e000d */
[----:B------:R-:W-:Y:S01]  /*02b0*/  IADD3 R16, P3, PT, R2, 0x1000, RZ ;  /* 0x0000100002107810 */ /* 0x000fe20007f7e0ff */
[----:B------:R-:W-:Y:S01]  /*02c0*/  IMAD.MOV.U32 R17, RZ, RZ, R12 ;  /* 0x000000ffff117224 */ /* 0x000fe200078e000c */
[----:B------:R-:W-:Y:S01]  /*02d0*/  ISETP.NE.AND P2, PT, R5, RZ, PT ;  /* 0x000000ff0500720c */ /* 0x000fe20003f45270 */
[----:B------:R-:W-:-:S02]  /*02e0*/  IMAD.MOV.U32 R6, RZ, RZ, R14 ;  /* 0x000000ffff067224 */ /* 0x000fc400078e000e */
[----:B------:R-:W-:Y:S01]  /*02f0*/  IMAD.MOV.U32 R7, RZ, RZ, R15 ;  /* 0x000000ffff077224 */ /* 0x000fe200078e000f */
[----:B--2---:R-:W-:Y:S01]  /*0300*/  DSETP.GEU.AND P0, PT, R14, R8, PT ;  /* 0x000000080e00722a */ /* 0x004fe20003f0e000 */
[----:B------:R-:W-:Y:S02]  /*0310*/  IMAD.MOV.U32 R14, RZ, RZ, R8 ;  /* 0x000000ffff0e7224 */ /* 0x000fe400078e0008 */
[----:B---3--:R-:W-:Y:S02]  /*0320*/  IMAD.MOV.U32 R12, RZ, RZ, R10 ;  /* 0x000000ffff0c7224 */ /* 0x008fe400078e000a */
[----:B------:R-:W-:Y:S02]  /*0330*/  IMAD.MOV.U32 R13, RZ, RZ, R11 ;  /* 0x000000ffff0d7224 */ /* 0x000fe400078e000b */
[----:B------:R-:W-:-:S07]  /*0340*/  IMAD.MOV.U32 R15, RZ, RZ, R9 ;  /* 0x000000ffff0f7224 */ /* 0x000fce00078e0009 */
[----:B------:R-:W-:Y:S05]  /*0350*/  @!P0 BRA `(.L_x_10) ;  /* 0x0000000000388947 */ /* 0x000fea0003800000 */
[----:B------:R-:W-:Y:S01]  /*0360*/  DSETP.GT.AND P0, PT, R6, R8, PT ;  /* 0x000000080600722a */ /* 0x000fe20003f04000 */
[----:B------:R-:W-:Y:S02]  /*0370*/  IMAD.MOV.U32 R14, RZ, RZ, R6 ;  /* 0x000000ffff0e7224 */ /* 0x000fe400078e0006 */
[----:B------:R-:W-:Y:S02]  /*0380*/  IMAD.MOV.U32 R15, RZ, RZ, R7 ;  /* 0x000000ffff0f7224 */ /* 0x000fe400078e0007 */
[----:B------:R-:W-:Y:S02]  /*0390*/  IMAD.MOV.U32 R12, RZ, RZ, R17 ;  /* 0x000000ffff0c7224 */ /* 0x000fe400078e0011 */
[----:B------:R-:W-:-:S07]  /*03a0*/  IMAD.MOV.U32 R13, RZ, RZ, R21 ;  /* 0x000000ffff0d7224 */ /* 0x000fce00078e0015 */
[----:B------:R-:W-:Y:S05]  /*03b0*/  @P0 BRA `(.L_x_10) ;  /* 0x0000000000200947 */ /* 0x000fea0003800000 */
[CC--:B------:R-:W-:Y:S02]  /*03c0*/  ISETP.GE.U32.AND P1, PT, R17.reuse, R10.reuse, PT ;  /* 0x0000000a1100720c */ /* 0x0c0fe40003f26070 */
[----:B------:R-:W-:Y:S02]  /*03d0*/  ISETP.LT.U32.AND P0, PT, R17, R10, PT ;  /* 0x0000000a1100720c */ /* 0x000fe40003f01070 */
[CC--:B------:R-:W-:Y:S02]  /*03e0*/  ISETP.GE.AND.EX P1, PT, R21.reuse, R11.reuse, PT, P1 ;  /* 0x0000000b1500720c */ /* 0x0c0fe40003f26310 */
[----:B------:R-:W-:Y:S02]  /*03f0*/  ISETP.LT.AND.EX P0, PT, R21, R11, PT, P0 ;  /* 0x0000000b1500720c */ /* 0x000fe40003f01300 */
[----:B------:R-:W-:Y:S02]  /*0400*/  FSEL R14, R6, R8, !P1 ;  /* 0x00000008060e7208 */ /* 0x000fe40004800000 */
[----:B------:R-:W-:-:S02]  /*0410*/  FSEL R15, R7, R9, !P1 ;  /* 0x00000009070f7208 */ /* 0x000fc40004800000 */
[----:B------:R-:W-:Y:S02]  /*0420*/  SEL R12, R17, R10, P0 ;  /* 0x0000000a110c7207 */ /* 0x000fe40000000000 */
[----:B------:R-:W-:-:S07]  /*0430*/  SEL R13, R21, R11, P0 ;  /* 0x0000000b150d7207 */ /* 0x000fce0000000000 */
.L_x_10:
[----:B------:R-:W-:Y:S05]  /*0440*/  BSYNC.RECONVERGENT B3 ;  /* 0x0000000000037941 */ /* 0x000fea0003800200 */
.L_x_9:
[----:B------:R-:W-:Y:S02]  /*0450*/  IMAD.X R3, RZ, RZ, R3, P3 ;  /* 0x000000ffff037224 */ /* 0x000fe400018e0603 */
[----:B------:R-:W-:Y:S01]  /*0460*/  VIADD R19, R19, 0x100 ;  /* 0x0000010013137836 */ /* 0x000fe20000000000 */
[----:B------:R-:W-:Y:S06]  /*0470*/  @P2 BRA `(.L_x_11) ;  /* 0xfffffffc00742947 */ /* 0x000fec000383ffff */
.L_x_8:
[----:B------:R-:W-:Y:S05]  /*0480*/  BSYNC.RECONVERGENT B2 ;  /* 0x0000000000027941 */ /* 0x000fea0003800200 */
.L_x_7:
[----:B------:R-:W0:Y:S01]  /*0490*/  LDC.64 R8, c[0x0][0x380] ;  /* 0x0000e000ff087b82 */ /* 0x000e220000000a00 */
[----:B------:R-:W-:-:S13]  /*04a0*/  ISETP.GE.U32.AND P0, PT, R4, 0x300, PT ;  /* 0x000003000400780c */ /* 0x000fda0003f06070 */
[----:B------:R-:W-:Y:S05]  /*04b0*/  @!P0 BRA `(.L_x_6) ;  /* 0x0000000400908947 */ /* 0x000fea0003800000 */
.L_x_20:
[----:B0-----:R-:W-:-:S05]  /*04c0*/  IMAD.WIDE R20, R19, 0x10, R8 ;  /* 0x0000001013147825 */ /* 0x001fca00078e0208 */
[----:B------:R-:W2:Y:S04]  /*04d0*/  LDG.E.64.CONSTANT R10, desc[UR10][R20.64] ;  /* 0x0000000a140a7981 */ /* 0x000ea8000c1e9b00 */
[----:B------:R-:W3:Y:S04]  /*04e0*/  LDG.E.64.CONSTANT R16, desc[UR10][R20.64+0x8] ;  /* 0x0000080a14107981 */ /* 0x000ee8000c1e9b00 */
[----:B-----5:R0:W5:Y:S04]  /*04f0*/  LDG.E.64.CONSTANT R6, desc[UR10][R20.64+0x1000] ;  /* 0x0010000a14067981 */ /* 0x020168000c1e9b00 */
[----:B------:R0:W5:Y:S01]  /*0500*/  LDG.E.64.CONSTANT R4, desc[UR10][R20.64+0x1008] ;  /* 0x0010080a14047981 */ /* 0x000162000c1e9b00 */
[----:B------:R-:W-:Y:S01]  /*0510*/  BSSY.RECONVERGENT B2, `(.L_x_12) ;  /* 0x0000015000027945 */ /* 0x000fe20003800200 */
[----:B--2---:R-:W-:Y:S01]  /*0520*/  DSETP.GEU.AND P0, PT, R14, R10, PT ;  /* 0x0000000a0e00722a */ /* 0x004fe20003f0e000 */
[----:B------:R-:W-:-:S02]  /*0530*/  IMAD.MOV.U32 R2, RZ, RZ, R10 ;  /* 0x000000ffff027224 */ /* 0x000fc400078e000a */
[----:B------:R-:W-:Y:S02]  /*0540*/  IMAD.MOV.U32 R3, RZ, RZ, R11 ;  /* 0x000000ffff037224 */ /* 0x000fe400078e000b */
[----:B---3--:R-:W-:Y:S02]  /*0550*/  IMAD.MOV.U32 R23, RZ, RZ, R16 ;  /* 0x000000ffff177224 */ /* 0x008fe400078e0010 */
[----:B------:R-:W-:-:S07]  /*0560*/  IMAD.MOV.U32 R25, RZ, RZ, R17 ;  /* 0x000000ffff197224 */ /* 0x000fce00078e0011 */
[----:B0-----:R-:W-:Y:S05]  /*0570*/  @!P0 BRA `(.L_x_13) ;  /* 0x0000000000388947 */ /* 0x001fea0003800000 */
[----:B------:R-:W-:Y:S01]  /*0580*/  DSETP.GT.AND P0, PT, R14, R10, PT ;  /* 0x0000000a0e00722a */ /* 0x000fe20003f04000 */
[----:B------:R-:W-:Y:S02]  /*0590*/  IMAD.MOV.U32 R23, RZ, RZ, R12 ;  /* 0x000000ffff177224 */ /* 0x000fe400078e000c */
[----:B------:R-:W-:Y:S02]  /*05a0*/  IMAD.MOV.U32 R25, RZ, RZ, R13 ;  /* 0x000000ffff197224 */ /* 0x000fe400078e000d */
[----:B------:R-:W-:Y:S02]  /*05b0*/  IMAD.MOV.U32 R2, RZ, RZ, R14 ;  /* 0x000000ffff027224 */ /* 0x000fe400078e000e */
[----:B------:R-:W-:-:S07]  /*05c0*/  IMAD.MOV.U32 R3, RZ, RZ, R15 ;  /* 0x000000ffff037224 */ /* 0x000fce00078e000f */
[----:B------:R-:W-:Y:S05]  /*05d0*/  @P0 BRA `(.L_x_13) ;  /* 0x0000000000200947 */ /* 0x000fea0003800000 */
[CC--:B------:R-:W-:Y:S02]  /*05e0*/  ISETP.LT.U32.AND P1, PT, R12.reuse, R16.reuse, PT ;  /* 0x000000100c00720c */ /* 0x0c0fe40003f21070 */
[CC--:B------:R-:W-:Y:S02]  /*05f0*/  ISETP.GE.U32.AND P0, PT, R12.reuse, R16.reuse, PT ;  /* 0x000000100c00720c */ /* 0x0c0fe40003f06070 */
[CC--:B------:R-:W-:Y:S02]  /*0600*/  ISETP.LT.AND.EX P1, PT, R13.reuse, R17.reuse, PT, P1 ;  /* 0x000000110d00720c */ /* 0x0c0fe40003f21310 */
[CC--:B------:R-:W-:Y:S02]  /*0610*/  ISETP.GE.AND.EX P0, PT, R13.reuse, R17.reuse, PT, P0 ;  /* 0x000000110d00720c */ /* 0x0c0fe40003f06300 */
[----:B------:R-:W-:Y:S02]  /*0620*/  SEL R23, R12, R16, P1 ;  /* 0x000000100c177207 */ /* 0x000fe40000800000 */
[----:B------:R-:W-:-:S02]  /*0630*/  SEL R25, R13, R17, P1 ;  /* 0x000000110d197207 */ /* 0x000fc40000800000 */
[----:B------:R-:W-:Y:S02]  /*0640*/  FSEL R2, R14, R10, !P0 ;  /* 0x0000000a0e027208 */ /* 0x000fe40004000000 */
[----:B------:R-:W-:-:S07]  /*0650*/  FSEL R3, R15, R11, !P0 ;  /* 0x0000000b0f037208 */ /* 0x000fce0004000000 */
.L_x_13:
[----:B------:R-:W-:Y:S05]  /*0660*/  BSYNC.RECONVERGENT B2 ;  /* 0x0000000000027941 */ /* 0x000fea0003800200 */
.L_x_12:
[----:B------:R0:W5:Y:S04]  /*0670*/  LDG.E.64.CONSTANT R14, desc[UR10][R20.64+0x2000] ;  /* 0x0020000a140e7981 */ /* 0x000168000c1e9b00 */
[----:B------:R0:W5:Y:S04]  /*0680*/  LDG.E.64.CONSTANT R12, desc[UR10][R20.64+0x2008] ;  /* 0x0020080a140c7981 */ /* 0x000168000c1e9b00 */
[----:B------:R0:W5:Y:S04]  /*0690*/  LDG.E.64.CONSTANT R10, desc[UR10][R20.64+0x3000] ;  /* 0x0030000a140a7981 */ /* 0x000168000c1e9b00 */
[----:B------:R0:W5:Y:S02]  /*06a0*/  LDG.E.64.CONSTANT R16, desc[UR10][R20.64+0x3008] ;  /* 0x0030080a14107981 */ /* 0x000164000c1e9b00 */
[----:B-----5:R-:W-:Y:S01]  /*06b0*/  DSETP.GEU.AND P0, PT, R2, R6, PT ;  /* 0x000000060200722a */ /* 0x020fe20003f0e000 */
[----:B------:R-:W-:Y:S01]  /*06c0*/  BSSY.RECONVERGENT B2, `(.L_x_14) ;  /* 0x0000014000027945 */ /* 0x000fe20003800200 */
[----:B------:R-:W-:-:S02]  /*06d0*/  IMAD.MOV.U32 R26, RZ, RZ, R6 ;  /* 0x000000ffff1a7224 */ /* 0x000fc400078e0006 */
[----:B------:R-:W-:Y:S02]  /*06e0*/  IMAD.MOV.U32 R27, RZ, RZ, R7 ;  /* 0x000000ffff1b7224 */ /* 0x000fe400078e0007 */
[----:B------:R-:W-:Y:S02]  /*06f0*/  IMAD.MOV.U32 R29, RZ, RZ, R4 ;  /* 0x000000ffff1d7224 */ /* 0x000fe400078e0004 */
[----:B------:R-:W-:-:S06]  /*0700*/  IMAD.MOV.U32 R18, RZ, RZ, R5 ;  /* 0x000000ffff127224 */ /* 0x000fcc00078e0005 */
[----:B0-----:R-:W-:Y:S05]  /*0710*/  @!P0 BRA `(.L_x_15) ;  /* 0x0000000000388947 */ /* 0x001fea0003800000 */
        /* <DEDUP_REMOVED lines=14> */
.L_x_15:
[----:B------:R-:W-:Y:S05]  /*0800*/  BSYNC.RECONVERGENT B2 ;  /* 0x0000000000027941 */ /* 0x000fea0003800200 */
.L_x_14:
[----:B------:R-:W-:Y:S01]  /*0810*/  DSETP.GEU.AND P0, PT, R26, R14, PT ;  /* 0x0000000e1a00722a */ /* 0x000fe20003f0e000 */
[----:B------:R-:W-:Y:S01]  /*0820*/  BSSY.RECONVERGENT B2, `(.L_x_16) ;  /* 0x0000014000027945 */ /* 0x000fe20003800200 */
[----:B------:R-:W-:Y:S02]  /*0830*/  IMAD.MOV.U32 R2, RZ, RZ, R14 ;  /* 0x000000ffff027224 */ /* 0x000fe400078e000e */
[----:B------:R-:W-:Y:S02]  /*0840*/  IMAD.MOV.U32 R3, RZ, RZ, R15 ;  /* 0x000000ffff037224 */ /* 0x000fe400078e000f */
[----:B------:R-:W-:Y:S02]  /*0850*/  IMAD.MOV.U32 R5, RZ, RZ, R12 ;  /* 0x000000ffff057224 */ /* 0x000fe400078e000c */
[----:B------:R-:W-:-:S06]  /*0860*/  IMAD.MOV.U32 R7, RZ, RZ, R13 ;  /* 0x000000ffff077224 */ /* 0x000fcc00078e000d */
        /* <DEDUP_REMOVED lines=15> */
.L_x_17:
[----:B------:R-:W-:Y:S05]  /*0960*/  BSYNC.RECONVERGENT B2 ;  /* 0x0000000000027941 */ /* 0x000fea0003800200 */
.L_x_16:
        /* <DEDUP_REMOVED lines=21> */
.L_x_19:
[----:B------:R-:W-:Y:S05]  /*0ac0*/  BSYNC.RECONVERGENT B2 ;  /* 0x0000000000027941 */ /* 0x000fea0003800200 */
.L_x_18:
[----:B------:R-:W-:-:S05]  /*0ad0*/  VIADD R19, R19, 0x400 ;  /* 0x0000040013137836 */ /* 0x000fca0000000000 */
[----:B------:R-:W-:-:S13]  /*0ae0*/  ISETP.GE.AND P0, PT, R19, UR4, PT ;  /* 0x0000000413007c0c */ /* 0x000fda000bf06270 */
[----:B------:R-:W-:Y:S05]  /*0af0*/  @!P0 BRA `(.L_x_20) ;  /* 0xfffffff800708947 */ /* 0x000fea000383ffff */
.L_x_6:
[----:B------:R-:W-:Y:S05]  /*0b00*/  BSYNC.RECONVERGENT B1 ;  /* 0x0000000000017941 */ /* 0x000fea0003800200 */
.L_x_5:
[----:B------:R-:W2:Y:S02]  /*0b10*/  LDCU UR6, c[0x0][0x390] ;  /* 0x00007200ff0677ac */ /* 0x000ea40008000800 */
[----:B--2---:R-:W-:-:S09]  /*0b20*/  UISETP.GE.AND UP0, UPT, UR6, 0x100, UPT ;  /* 0x000001000600788c */ /* 0x004fd2000bf06270 */
[----:B------:R-:W-:Y:S05]  /*0b30*/  BRA.U !UP0, `(.L_x_21) ;  /* 0x0000001508507547 */ /* 0x000fea000b800000 */
[----:B0-----:R-:W0:Y:S01]  /*0b40*/  S2R R9, SR_LANEID ;  /* 0x0000000000097919 */ /* 0x001e220000000000 */
[----:B------:R-:W-:Y:S01]  /*0b50*/  BSSY.RECONVERGENT B1, `(.L_x_22) ;  /* 0x000001f000017945 */ /* 0x000fe20003800200 */
[----:B-----5:R-:W-:Y:S01]  /*0b60*/  IMAD.MOV.U32 R11, RZ, RZ, R12 ;  /* 0x000000ffff0b7224 */ /* 0x020fe200078e000c */
[----:B------:R2:W3:Y:S01]  /*0b70*/  SHFL.DOWN PT, R4, R14, 0x1, 0x1f ;  /* 0x08201f000e047f89 */ /* 0x0004e200000e0000 */
[----:B------:R-:W-:Y:S02]  /*0b80*/  IMAD.MOV.U32 R16, RZ, RZ, R13 ;  /* 0x000000ffff107224 */ /* 0x000fe400078e000d */
[----:B-1----:R-:W-:Y:S01]  /*0b90*/  IMAD.MOV.U32 R2, RZ, RZ, R14 ;  /* 0x000000ffff027224 */ /* 0x002fe200078e000e */
[----:B------:R2:W1:Y:S01]  /*0ba0*/  SHFL.DOWN PT, R5, R15, 0x1, 0x1f ;  /* 0x08201f000f057f89 */ /* 0x00046200000e0000 */
[----:B------:R-:W-:-:S03]  /*0bb0*/  IMAD.MOV.U32 R3, RZ, RZ, R15 ;  /* 0x000000ffff037224 */ /* 0x000fc600078e000f */
[----:B------:R2:W4:Y:S04]  /*0bc0*/  SHFL.DOWN PT, R7, R12, 0x1, 0x1f ;  /* 0x08201f000c077f89 */ /* 0x00052800000e0000 */
[----:B------:R2:W1:Y:S01]  /*0bd0*/  SHFL.DOWN PT, R17, R13, 0x1, 0x1f ;  /* 0x08201f000d117f89 */ /* 0x00046200000e0000 */
[----:B0-----:R-:W-:-:S13]  /*0be0*/  ISETP.GT.AND P0, PT, R9, 0x1e, PT ;  /* 0x0000001e0900780c */ /* 0x001fda0003f04270 */
[----:B-1234-:R-:W-:Y:S05]  /*0bf0*/  @P0 BRA `(.L_x_23) ;  /* 0x0000000000500947 */ /* 0x01efea0003800000 */
[----:B------:R-:W-:Y:S01]  /*0c00*/  DSETP.GEU.AND P0, PT, R14, R4, PT ;  /* 0x000000040e00722a */ /* 0x000fe20003f0e000 */
[----:B------:R-:W-:Y:S02]  /*0c10*/  IMAD.MOV.U32 R11, RZ, RZ, R7 ;  /* 0x000000ffff0b7224 */ /* 0x000fe400078e0007 */
[----:B------:R-:W-:Y:S02]  /*0c20*/  IMAD.MOV.U32 R16, RZ, RZ, R17 ;  /* 0x000000ffff107224 */ /* 0x000fe400078e0011 */
        /* <DEDUP_REMOVED lines=9> */
[CC--:B------:R-:W-:Y:S02]  /*0cc0*/  ISETP.LT.U32.AND P1, PT, R12.reuse, R7.reuse, PT ;  /* 0x000000070c00720c */ /* 0x0c0fe40003f21070 */
[C---:B------:R-:W-:Y:S02]  /*0cd0*/  ISETP.GE.U32.AND P0, PT, R12.reuse, R7, PT ;  /* 0x000000070c00720c */ /* 0x040fe40003f06070 */
[CC--:B------:R-:W-:Y:S02]  /*0ce0*/  ISETP.LT.AND.EX P1, PT, R13.reuse, R17.reuse, PT, P1 ;  /* 0x000000110d00720c */ /* 0x0c0fe40003f21310 */
[C---:B------:R-:W-:Y:S02]  /*0cf0*/  ISETP.GE.AND.EX P0, PT, R13.reuse, R17, PT, P0 ;  /* 0x000000110d00720c */ /* 0x040fe40003f06300 */
[----:B------:R-:W-:Y:S02]  /*0d00*/  SEL R11, R12, R7, P1 ;  /* 0x000000070c0b7207 */ /* 0x000fe40000800000 */
[----:B------:R-:W-:-:S02]  /*0d10*/  SEL R16, R13, R17, P1 ;  /* 0x000000110d107207 */ /* 0x000fc40000800000 */
[----:B------:R-:W-:Y:S02]  /*0d20*/  FSEL R2, R14, R4, !P0 ;  /* 0x000000040e027208 */ /* 0x000fe40004000000 */
[----:B------:R-:W-:-:S07]  /*0d30*/  FSEL R3, R15, R5, !P0 ;  /* 0x000000050f037208 */ /* 0x000fce0004000000 */
.L_x_23:
[----:B------:R-:W-:Y:S05]  /*0d40*/  BSYNC.RECONVERGENT B1 ;  /* 0x0000000000017941 */ /* 0x000fea0003800200 */
.L_x_22:
[----:B------:R-:W-:Y:S01]  /*0d50*/  ISETP.GT.AND P0, PT, R9, 0x1d, PT ;  /* 0x0000001d0900780c */ /* 0x000fe20003f04270 */
[----:B------:R0:W1:Y:S01]  /*0d60*/  SHFL.DOWN PT, R6, R2, 0x2, 0x1f ;  /* 0x08401f0002067f89 */ /* 0x00006200000e0000 */
[----:B------:R-:W-:Y:S01]  /*0d70*/  BSSY.RECONVERGENT B1, `(.L_x_24) ;  /* 0x000001d000017945 */ /* 0x000fe20003800200 */
[----:B------:R-:W-:Y:S02]  /*0d80*/  IMAD.MOV.U32 R8, RZ, RZ, R11 ;  /* 0x000000ffff087224 */ /* 0x000fe400078e000b */
[----:B------:R0:W2:Y:S01]  /*0d90*/  SHFL.DOWN PT, R7, R3, 0x2, 0x1f ;  /* 0x08401f0003077f89 */ /* 0x0000a200000e0000 */
[----:B------:R-:W-:Y:S02]  /*0da0*/  IMAD.MOV.U32 R10, RZ, RZ, R16 ;  /* 0x000000ffff0a7224 */ /* 0x000fe400078e0010 */
[----:B------:R-:W-:Y:S01]  /*0db0*/  IMAD.MOV.U32 R4, RZ, RZ, R2 ;  /* 0x000000ffff047224 */ /* 0x000fe200078e0002 */
[----:B------:R0:W3:Y:S01]  /*0dc0*/  SHFL.DOWN PT, R12, R11, 0x2, 0x1f ;  /* 0x08401f000b0c7f89 */ /* 0x0000e200000e0000 */
[----:B------:R-:W-:-:S03]  /*0dd0*/  IMAD.MOV.U32 R5, RZ, RZ, R3 ;  /* 0x000000ffff057224 */ /* 0x000fc600078e0003 */
[----:B------:R0:W4:Y:S01]  /*0de0*/  SHFL.DOWN PT, R13, R16, 0x2, 0x1f ;  /* 0x08401f00100d7f89 */ /* 0x00012200000e0000 */
[----:B------:R-:W-:Y:S05]  /*0df0*/  @P0 BRA `(.L_x_25) ;  /* 0x0000000000500947 */ /* 0x000fea0003800000 */
[----:B-12---:R-:W-:Y:S01]  /*0e00*/  DSETP.GEU.AND P0, PT, R2, R6, PT ;  /* 0x000000060200722a */ /* 0x006fe20003f0e000 */
[----:B---3--:R-:W-:Y:S02]  /*0e10*/  IMAD.MOV.U32 R8, RZ, RZ, R12 ;  /* 0x000000ffff087224 */ /* 0x008fe400078e000c */
[----:B----4-:R-:W-:Y:S02]  /*0e20*/  IMAD.MOV.U32 R10, RZ, RZ, R13 ;  /* 0x000000ffff0a7224 */ /* 0x010fe400078e000d */
        /* <DEDUP_REMOVED lines=17> */
.L_x_25:
[----:B------:R-:W-:Y:S05]  /*0f40*/  BSYNC.RECONVERGENT B1 ;  /* 0x0000000000017941 */ /* 0x000fea0003800200 */
.L_x_24:
[----:B------:R-:W-:Y:S01]  /*0f50*/  ISETP.GT.AND P0, PT, R9, 0x1b, PT ;  /* 0x0000001b0900780c */ /* 0x000fe20003f04270 */
[----:B-1----:R1:W1:Y:S01]  /*0f60*/  SHFL.DOWN PT, R6, R4, 0x4, 0x1f ;  /* 0x08801f0004067f89 */ /* 0x00226200000e0000 */
[----:B------:R-:W-:Y:S01]  /*0f70*/  BSSY.RECONVERGENT B1, `(.L_x_26) ;  /* 0x000001d000017945 */ /* 0x000fe20003800200 */
[----:B0-----:R-:W-:Y:S02]  /*0f80*/  IMAD.MOV.U32 R11, RZ, RZ, R8 ;  /* 0x000000ffff0b7224 */ /* 0x001fe400078e0008 */
[----:B--2---:R0:W2:Y:S01]  /*0f90*/  SHFL.DOWN PT, R7, R5, 0x4, 0x1f ;  /* 0x08801f0005077f89 */ /* 0x0040a200000e0000 */
[----:B---3--:R-:W-:Y:S02]  /*0fa0*/  IMAD.MOV.U32 R12, RZ, RZ, R10 ;  /* 0x000000ffff0c7224 */ /* 0x008fe400078e000a */
[----:B------:R-:W-:Y:S01]  /*0fb0*/  IMAD.MOV.U32 R2, RZ, RZ, R4 ;  /* 0x000000ffff027224 */ /* 0x000fe200078e0004 */
[----:B----4-:R0:W3:Y:S01]  /*0fc0*/  SHFL.DOWN PT, R13, R8, 0x4, 0x1f ;  /* 0x08801f00080d7f89 */ /* 0x0100e200000e0000 */
        /* <DEDUP_REMOVED lines=23> */
.L_x_27:
[----:B------:R-:W-:Y:S05]  /*1140*/  BSYNC.RECONVERGENT B1 ;  /* 0x0000000000017941 */ /* 0x000fea0003800200 */
.L_x_26:
[----:B------:R-:W-:Y:S01]  /*1150*/  ISETP.GT.AND P0, PT, R9, 0x17, PT ;  /* 0x000000170900780c */ /* 0x000fe20003f04270 */
[----:B-1----:R1:W1:Y:S01]  /*1160*/  SHFL.DOWN PT, R6, R2, 0x8, 0x1f ;  /* 0x09001f0002067f89 */ /* 0x00226200000e0000 */
[----:B------:R-:W-:Y:S01]  /*1170*/  BSSY.RECONVERGENT B1, `(.L_x_28) ;  /* 0x000001d000017945 */ /* 0x000fe20003800200 */
[----:B0-----:R-:W-:Y:S02]  /*1180*/  IMAD.MOV.U32 R8, RZ, RZ, R11 ;  /* 0x000000ffff087224 */ /* 0x001fe400078e000b */
[----:B--2---:R0:W2:Y:S01]  /*1190*/  SHFL.DOWN PT, R7, R3, 0x8, 0x1f ;  /* 0x09001f0003077f89 */ /* 0x0040a200000e0000 */
[----:B------:R-:W-:Y:S02]  /*11a0*/  IMAD.MOV.U32 R10, RZ, RZ, R12 ;  /* 0x000000ffff0a7224 */ /* 0x000fe400078e000c */
[----:B------:R-:W-:Y:S01]  /*11b0*/  IMAD.MOV.U32 R4, RZ, RZ, R2 ;  /* 0x000000ffff047224 */ /* 0x000fe200078e0002 */
[----:B------:R0:W0:Y:S01]  /*11c0*/  SHFL.DOWN PT, R14, R11, 0x8, 0x1f ;  /* 0x09001f000b0e7f89 */ /* 0x00002200000e0000 */
[----:B------:R-:W-:-:S03]  /*11d0*/  IMAD.MOV.U32 R5, RZ, RZ, R3 ;  /* 0x000000ffff057224 */ /* 0x000fc600078e0003 */
[----:B---3--:R3:W0:Y:S01]  /*11e0*/  SHFL.DOWN PT, R13, R12, 0x8, 0x1f ;  /* 0x09001f000c0d7f89 */ /* 0x00862200000e0000 */
[----:B------:R-:W-:Y:S05]  /*11f0*/  @P0 BRA `(.L_x_29) ;  /* 0x0000000000500947 */ /* 0x000fea0003800000 */
[----:B-12---:R-:W-:Y:S01]  /*1200*/  DSETP.GEU.AND P0, PT, R2, R6, PT ;  /* 0x000000060200722a */ /* 0x006fe20003f0e000 */
[----:B0-----:R-:W-:Y:S02]  /*1210*/  IMAD.MOV.U32 R8, RZ, RZ, R14 ;  /* 0x000000ffff087224 */ /* 0x001fe400078e000e */
        /* <DEDUP_REMOVED lines=18> */
.L_x_29:
[----:B------:R-:W-:Y:S05]  /*1340*/  BSYNC.RECONVERGENT B1 ;  /* 0x0000000000017941 */ /* 0x000fea0003800200 */
.L_x_28:
[----:B------:R-:W-:Y:S01]  /*1350*/  ISETP.GT.AND P0, PT, R9, 0xf, PT ;  /* 0x0000000f0900780c */ /* 0x000fe20003f04270 */
[----:B-1----:R1:W1:Y:S01]  /*1360*/  SHFL.DOWN PT, R2, R4, 0x10, 0x1f ;  /* 0x0a001f0004027f89 */ /* 0x00226200000e0000 */
[----:B------:R-:W-:Y:S01]  /*1370*/  BSSY.RECONVERGENT B1, `(.L_x_30) ;  /* 0x000001d000017945 */ /* 0x000fe20003800200 */
[----:B0-----:R-:W-:Y:S02]  /*1380*/  IMAD.MOV.U32 R14, RZ, RZ, R8 ;  /* 0x000000ffff0e7224 */ /* 0x001fe400078e0008 */
[----:B------:R0:W0:Y:S01]  /*1390*/  SHFL.DOWN PT, R3, R5, 0x10, 0x1f ;  /* 0x0a001f0005037f89 */ /* 0x00002200000e0000 */
[----:B----4-:R-:W-:Y:S02]  /*13a0*/  IMAD.MOV.U32 R15, RZ, RZ, R10 ;  /* 0x000000ffff0f7224 */ /* 0x010fe400078e000a */
[----:B---3--:R-:W-:Y:S01]  /*13b0*/  IMAD.MOV.U32 R12, RZ, RZ, R4 ;  /* 0x000000ffff0c7224 */ /* 0x008fe200078e0004 */
[----:B--2---:R2:W3:Y:S01]  /*13c0*/  SHFL.DOWN PT, R7, R8, 0x10, 0x1f ;  /* 0x0a001f0008077f89 */ /* 0x0044e200000e0000 */
[----:B------:R-:W-:-:S03]  /*13d0*/  IMAD.MOV.U32 R13, RZ, RZ, R5 ;  /* 0x000000ffff0d7224 */ /* 0x000fc600078e0005 */
[----:B------:R2:W4:Y:S01]  /*13e0*/  SHFL.DOWN PT, R11, R10, 0x10, 0x1f ;  /* 0x0a001f000a0b7f89 */ /* 0x00052200000e0000 */
[----:B------:R-:W-:Y:S05]  /*13f0*/  @P0 BRA `(.L_x_31) ;  /* 0x0000000000500947 */ /* 0x000fea0003800000 */
[----:B01----:R-:W-:Y:S01]  /*1400*/  DSETP.GEU.AND P0, PT, R4, R2, PT ;  /* 0x000000020400722a */ /* 0x003fe20003f0e000 */
        /* <DEDUP_REMOVED lines=19> */
.L_x_31:
[----:B------:R-:W-:Y:S05]  /*1540*/  BSYNC.RECONVERGENT B1 ;  /* 0x0000000000017941 */ /* 0x000fea0003800200 */
.L_x_30:
[----:B------:R-:W-:Y:S01]  /*1550*/  ISETP.NE.AND P0, PT, R9, RZ, PT ;  /* 0x000000ff0900720c */ /* 0x000fe20003f05270 */
[----:B------:R-:W-:-:S12]  /*1560*/  BSSY.RECONVERGENT B1, `(.L_x_32) ;  /* 0x000000a000017945 */ /* 0x000fd80003800200 */
[----:B------:R-:W-:Y:S05]  /*1570*/  @P0 BRA `(.L_x_33) ;  /* 0x0000000000200947 */ /* 0x000fea0003800000 */
[----:B-1----:R-:W1:Y:S01]  /*1580*/  S2R R4, SR_CgaCtaId ;  /* 0x0000000000047919 */ /* 0x002e620000008800 */
[----:B0-----:R-:W-:Y:S02]  /*1590*/  MOV R3, 0x400 ;  /* 0x0000040000037802 */ /* 0x001fe40000000f00 */
[----:B------:R-:W-:-:S04]  /*15a0*/  SHF.R.U32.HI R2, RZ, 0x1, R0 ;  /* 0x00000001ff027819 */ /* 0x000fc80000011600 */
[----:B------:R-:W-:Y:S02]  /*15b0*/  LOP3.LUT R2, R2, 0x1f0, RZ, 0xc0, !PT ;  /* 0x000001f002027812 */ /* 0x000fe400078ec0ff */
[----:B-1----:R-:W-:-:S05]  /*15c0*/  LEA R3, R4, R3, 0x18 ;  /* 0x0000000304037211 */ /* 0x002fca00078ec0ff */
[----:B------:R-:W-:-:S05]  /*15d0*/  IMAD.IADD R3, R2, 0x1, R3 ;  /* 0x0000000102037824 */ /* 0x000fca00078e0203 */
[----:B------:R0:W-:Y:S04]  /*15e0*/  STS.64 [R3+0x10], R14 ;  /* 0x0000100e03007388 */ /* 0x0001e80000000a00 */
[----:B------:R0:W-:Y:S02]  /*15f0*/  STS.64 [R3+0x8], R12 ;  /* 0x0000080c03007388 */ /* 0x0001e40000000a00 */
.L_x_33:
[----:B------:R-:W-:Y:S05]  /*1600*/  BSYNC.RECONVERGENT B1 ;  /* 0x0000000000017941 */ /* 0x000fea0003800200 */
.L_x_32:
[----:B------:R-:W-:Y:S01]  /*1610*/  BAR.SYNC.DEFER_BLOCKING 0x0 ;  /* 0x0000000000007b1d */ /* 0x000fe20000010000 */
[----:B------:R-:W-:-:S13]  /*1620*/  ISETP.NE.AND P1, PT, R0, RZ, PT ;  /* 0x000000ff0000720c */ /* 0x000fda0003f25270 */
[----:B------:R-:W-:Y:S05]  /*1630*/  @P1 BRA `(.L_x_34) ;  /* 0x0000005400901947 */ /* 0x000fea0003800000 */
[----:B0-----:R-:W0:Y:S01]  /*1640*/  S2R R3, SR_CgaCtaId ;  /* 0x0000000000037919 */ /* 0x001e220000008800 */
[----:B------:R-:W-:Y:S01]  /*1650*/  MOV R0, 0x400 ;  /* 0x0000040000007802 */ /* 0x000fe20000000f00 */
[----:B------:R-:W-:Y:S03]  /*1660*/  BSSY.RECONVERGENT B1, `(.L_x_35) ;  /* 0x000001a000017945 */ /* 0x000fe60003800200 */
[----:B0-----:R-:W-:-:S05]  /*1670*/  LEA R0, R3, R0, 0x18 ;  /* 0x0000000003007211 */ /* 0x001fca00078ec0ff */
[----:B------:R-:W0:Y:S04]  /*1680*/  LDS.64 R16, [R0+0x18] ;  /* 0x0000180000107984 */ /* 0x000e280000000a00 */
[----:B-1-3--:R-:W1:Y:S04]  /*1690*/  LDS.128 R4, [R0+0x20] ;  /* 0x0000200000047984 */ /* 0x00ae680000000c00 */
[----:B------:R3:W3:Y:S04]  /*16a0*/  LDS.64 R2, [R0+0x80] ;  /* 0x0000800000027984 */ /* 0x0006e80000000a00 */
[----:B--2-4-:R2:W4:Y:S01]  /*16b0*/  LDS.128 R8, [R0+0x30] ;  /* 0x0000300000087984 */ /* 0x0145220000000c00 */
[----:B0-----:R-:W-:Y:S01]  /*16c0*/  DSETP.GEU.AND P0, PT, R12, R16, PT ;  /* 0x000000100c00722a */ /* 0x001fe20003f0e000 */
[----:B------:R-:W-:-:S02]  /*16d0*/  IMAD.MOV.U32 R20, RZ, RZ, R16 ;  /* 0x000000ffff147224 */ /* 0x000fc400078e0010 */
[----:B------:R-:W-:Y:S02]  /*16e0*/  IMAD.MOV.U32 R21, RZ, RZ, R17 ;  /* 0x000000ffff157224 */ /* 0x000fe400078e0011 */
[----:B-1----:R-:W-:Y:S02]  /*16f0*/  IMAD.MOV.U32 R22, RZ, RZ, R4 ;  /* 0x000000ffff167224 */ /* 0x002fe400078e0004 */
[----:B------:R-:W-:-:S07]  /*1700*/  IMAD.MOV.U32 R23, RZ, RZ, R5 ;  /* 0x000000ffff177224 */ /* 0x000fce00078e0005 */
[----:B--234-:R-:W-:Y:S05]  /*1710*/  @!P0 BRA `(.L_x_36) ;  /* 0x0000000000388947 */ /* 0x01cfea0003800000 */
[----:B------:R-:W-:Y:S01]  /*1720*/  DSETP.GEU.AND P0, PT, R16, R12, PT ;  /* 0x0000000c1000722a */ /* 0x000fe20003f0e000 */
[----:B------:R-:W-:Y:S02]  /*1730*/  IMAD.MOV.U32 R20, RZ, RZ, R12 ;  /* 0x000000ffff147224 */ /* 0x000fe400078e000c */
[----:B------:R-:W-:Y:S02]  /*1740*/  IMAD.MOV.U32 R21, RZ, RZ, R13 ;  /* 0x000000ffff157224 */ /* 0x000fe400078e000d */
[----:B------:R-:W-:Y:S02]  /*1750*/  IMAD.MOV.U32 R22, RZ, RZ, R14 ;  /* 0x000000ffff167224 */ /* 0x000fe400078e000e */
[----:B------:R-:W-:-:S07]  /*1760*/  IMAD.MOV.U32 R23, RZ, RZ, R15 ;  /* 0x000000ffff177224 */ /* 0x000fce00078e000f */
[----:B------:R-:W-:Y:S05]  /*1770*/  @!P0 BRA `(.L_x_36) ;  /* 0x0000000000208947 */ /* 0x000fea0003800000 */
        /* <DEDUP_REMOVED lines=8> */
.L_x_36:
[----:B------:R-:W-:Y:S05]  /*1800*/  BSYNC.RECONVERGENT B1 ;  /* 0x0000000000017941 */ /* 0x000fea0003800200 */
.L_x_35:
[----:B------:R0:W1:Y:S01]  /*1810*/  LDS.128 R12, [R0+0x40] ;  /* 0x00004000000c7984 */ /* 0x0000620000000c00 */
[----:B------:R-:W-:Y:S01]  /*1820*/  DSETP.GEU.AND P0, PT, R20, R6, PT ;  /* 0x000000061400722a */ /* 0x000fe20003f0e000 */
[----:B------:R-:W-:Y:S01]  /*1830*/  BSSY.RECONVERGENT B1, `(.L_x_37) ;  /* 0x0000015000017945 */ /* 0x000fe20003800200 */
[----:B------:R-:W-:Y:S01]  /*1840*/  IMAD.MOV.U32 R4, RZ, RZ, R6 ;  /* 0x000000ffff047224 */ /* 0x000fe200078e0006 */
[----:B------:R0:W2:Y:S01]  /*1850*/  LDS.128 R16, [R0+0x50] ;  /* 0x0000500000107984 */ /* 0x0000a20000000c00 */
[----:B------:R-:W-:Y:S02]  /*1860*/  IMAD.MOV.U32 R5, RZ, RZ, R7 ;  /* 0x000000ffff057224 */ /* 0x000fe400078e0007 */
[----:B------:R-:W-:Y:S02]  /*1870*/  IMAD.MOV.U32 R27, RZ, RZ, R8 ;  /* 0x000000ffff1b7224 */ /* 0x000fe400078e0008 */
[----:B------:R-:W-:-:S06]  /*1880*/  IMAD.MOV.U32 R29, RZ, RZ, R9 ;  /* 0x000000ffff1d7224 */ /* 0x000fcc00078e0009 */
[----:B0-----:R-:W-:Y:S05]  /*1890*/  @!P0 BRA `(.L_x_38) ;  /* 0x0000000000388947 */ /* 0x001fea0003800000 */
[----:B------:R-:W-:Y:S01]  /*18a0*/  DSETP.GEU.AND P0, PT, R6, R20, PT ;  /* 0x000000140600722a */ /* 0x000fe20003f0e000 */
[----:B------:R-:W-:Y:S02]  /*18b0*/  IMAD.MOV.U32 R27, RZ, RZ, R22 ;  /* 0x000000ffff1b7224 */ /* 0x000fe400078e0016 */
[----:B------:R-:W-:Y:S02]  /*18c0*/  IMAD.MOV.U32 R29, RZ, RZ, R23 ;  /* 0x000000ffff1d7224 */ /* 0x000fe400078e0017 */
[----:B------:R-:W-:Y:S02]  /*18d0*/  IMAD.MOV.U32 R4, RZ, RZ, R20 ;  /* 0x000000ffff047224 */ /* 0x000fe400078e0014 */
[----:B------:R-:W-:-:S07]  /*18e0*/  IMAD.MOV.U32 R5, RZ, RZ, R21 ;  /* 0x000000ffff057224 */ /* 0x000fce00078e0015 */
[----:B------:R-:W-:Y:S05]  /*18f0*/  @!P0 BRA `(.L_x_38) ;  /* 0x0000000000208947 */ /* 0x000fea0003800000 */
        /* <DEDUP_REMOVED lines=8> */
.L_x_38:
[----:B------:R-:W-:Y:S05]  /*1980*/  BSYNC.RECONVERGENT B1 ;  /* 0x0000000000017941 */ /* 0x000fea0003800200 */
.L_x_37:
[----:B------:R-:W-:Y:S01]  /*1990*/  DSETP.GEU.AND P0, PT, R4, R10, PT ;  /* 0x0000000a0400722a */ /* 0x000fe20003f0e000 */
[----:B------:R-:W-:Y:S01]  /*19a0*/  BSSY.RECONVERGENT B1, `(.L_x_39) ;  /* 0x0000014000017945 */ /* 0x000fe20003800200 */
[----:B------:R-:W-:Y:S02]  /*19b0*/  IMAD.MOV.U32 R20, RZ, RZ, R10 ;  /* 0x000000ffff147224 */ /* 0x000fe400078e000a */
[----:B------:R-:W-:Y:S02]  /*19c0*/  IMAD.MOV.U32 R21, RZ, RZ, R11 ;  /* 0x000000ffff157224 */ /* 0x000fe400078e000b */
[----:B-1----:R-:W-:Y:S02]  /*19d0*/  IMAD.MOV.U32 R25, RZ, RZ, R12 ;  /* 0x000000ffff197224 */ /* 0x002fe400078e000c */
[----:B------:R-:W-:-:S06]  /*19e0*/  IMAD.MOV.U32 R23, RZ, RZ, R13 ;  /* 0x000000ffff177224 */ /* 0x000fcc00078e000d */
[----:B------:R-:W-:Y:S05]  /*19f0*/  @!P0 BRA `(.L_x_40) ;  /* 0x0000000000388947 */ /* 0x000fea0003800000 */
        /* <DEDUP_REMOVED lines=14> */
.L_x_40:
[----:B------:R-:W-:Y:S05]  /*1ae0*/  BSYNC.RECONVERGENT B1 ;  /* 0x0000000000017941 */ /* 0x000fea0003800200 */
.L_x_39:
[----:B------:R0:W1:Y:S01]  /*1af0*/  LDS.128 R8, [R0+0x60] ;  /* 0x0000600000087984 */ /* 0x0000620000000c00 */
[----:B------:R-:W-:Y:S01]  /*1b00*/  DSETP.GEU.AND P0, PT, R20, R14, PT ;  /* 0x0000000e1400722a */ /* 0x000fe20003f0e000 */
[----:B------:R-:W-:Y:S01]  /*1b10*/  BSSY.RECONVERGENT B1, `(.L_x_41) ;  /* 0x0000015000017945 */ /* 0x000fe20003800200 */
[----:B------:R-:W-:Y:S01]  /*1b20*/  IMAD.MOV.U32 R12, RZ, RZ, R14 ;  /* 0x000000ffff0c7224 */ /* 0x000fe200078e000e */
[----:B------:R0:W3:Y:S01]  /*1b30*/  LDS.128 R4, [R0+0x70] ;  /* 0x0000700000047984 */ /* 0x0000e20000000c00 */
[----:B------:R-:W-:Y:S02]  /*1b40*/  IMAD.MOV.U32 R13, RZ, RZ, R15 ;  /* 0x000000ffff0d7224 */ /* 0x000fe400078e000f */
[----:B--2---:R-:W-:Y:S02]  /*1b50*/  IMAD.MOV.U32 R27, RZ, RZ, R16 ;  /* 0x000000ffff1b7224 */ /* 0x004fe400078e0010 */
        /* <DEDUP_REMOVED lines=16> */
.L_x_42:
[----:B------:R-:W-:Y:S05]  /*1c60*/  BSYNC.RECONVERGENT B1 ;  /* 0x0000000000017941 */ /* 0x000fea0003800200 */
.L_x_41:
        /* <DEDUP_REMOVED lines=21> */
.L_x_44:
[----:B------:R-:W-:Y:S05]  /*1dc0*/  BSYNC.RECONVERGENT B1 ;  /* 0x0000000000017941 */ /* 0x000fea0003800200 */
.L_x_43:
[----:B------:R-:W-:Y:S01]  /*1dd0*/  DSETP.GEU.AND P0, PT, R14, R10, PT ;  /* 0x0000000a0e00722a */ /* 0x000fe20003f0e000 */
[----:B------:R-:W-:Y:S01]  /*1de0*/  BSSY.RECONVERGENT B1, `(.L_x_45) ;  /* 0x0000014000017945 */ /* 0x000fe20003800200 */
[----:B------:R-:W-:Y:S02]  /*1df0*/  IMAD.MOV.U32 R8, RZ, RZ, R10 ;  /* 0x000000ffff087224 */ /* 0x000fe400078e000a */
[----:B------:R-:W-:Y:S02]  /*1e00*/  IMAD.MOV.U32 R9, RZ, RZ, R11 ;  /* 0x000000ffff097224 */ /* 0x000fe400078e000b */
[----:B---3--:R-:W-:Y:S02]  /*1e10*/  IMAD.MOV.U32 R17, RZ, RZ, R4 ;  /* 0x000000ffff117224 */ /* 0x008fe400078e0004 */
        /* <DEDUP_REMOVED lines=16> */
.L_x_46:
[----:B------:R-:W-:Y:S05]  /*1f20*/  BSYNC.RECONVERGENT B1 ;  /* 0x0000000000017941 */ /* 0x000fea0003800200 */
.L_x_45:
[----:B------:R-:W-:Y:S01]  /*1f30*/  DSETP.GEU.AND P0, PT, R8, R6, PT ;  /* 0x000000060800722a */ /* 0x000fe20003f0e000 */
[----:B------:R-:W-:Y:S02]  /*1f40*/  IMAD.MOV.U32 R12, RZ, RZ, R6 ;  /* 0x000000ffff0c7224 */ /* 0x000fe400078e0006 */
[----:B------:R-:W-:Y:S02]  /*1f50*/  IMAD.MOV.U32 R13, RZ, RZ, R7 ;  /* 0x000000ffff0d7224 */ /* 0x000fe400078e0007 */
[----:B------:R-:W-:Y:S02]  /*1f60*/  IMAD.MOV.U32 R14, RZ, RZ, R2 ;  /* 0x000000ffff0e7224 */ /* 0x000fe400078e0002 */
[----:B------:R-:W-:-:S07]  /*1f70*/  IMAD.MOV.U32 R15, RZ, RZ, R3 ;  /* 0x000000ffff0f7224 */ /* 0x000fce00078e0003 */
        /* <DEDUP_REMOVED lines=14> */
[----:B------:R-:W-:Y:S01]  /*2060*/  SEL R15, R0, R3, P2 ;  /* 0x00000003000f7207 */ /* 0x000fe20001000000 */
[----:B------:R-:W-:Y:S06]  /*2070*/  BRA `(.L_x_34) ;  /* 0x0000004c00007947 */ /* 0x000fec0003800000 */
.L_x_21:
[----:B-1----:R-:W1:Y:S01]  /*2080*/  S2R R2, SR_LANEID ;  /* 0x0000000000027919 */ /* 0x002e620000000000 */
[----:B------:R-:W-:Y:S01]  /*2090*/  LOP3.LUT R3, R0, 0x3e0, RZ, 0xc0, !PT ;  /* 0x000003e000037812 */ /* 0x000fe200078ec0ff */
[----:B------:R-:W-:Y:S01]  /*20a0*/  BSSY.RECONVERGENT B1, `(.L_x_47) ;  /* 0x0000024000017945 */ /* 0x000fe20003800200 */
[----:B-----5:R-:W-:Y:S02]  /*20b0*/  IMAD.MOV.U32 R18, RZ, RZ, R12 ;  /* 0x000000ffff127224 */ /* 0x020fe400078e000c */
[----:B------:R-:W-:Y:S02]  /*20c0*/  IMAD.MOV.U32 R20, RZ, RZ, R13 ;  /* 0x000000ffff147224 */ /* 0x000fe400078e000d */
[----:B------:R-:W-:Y:S01]  /*20d0*/  VIADD R4, R3, 0x20 ;  /* 0x0000002003047836 */ /* 0x000fe20000000000 */
[----:B------:R-:W-:Y:S01]  /*20e0*/  LOP3.LUT R3, RZ, R3, RZ, 0x33, !PT ;  /* 0x00000003ff037212 */ /* 0x000fe200078e33ff */
[----:B------:R-:W-:Y:S02]  /*20f0*/  IMAD.MOV.U32 R6, RZ, RZ, R14 ;  /* 0x000000ffff067224 */ /* 0x000fe400078e000e */
[----:B------:R-:W-:Y:S01]  /*2100*/  IMAD.MOV.U32 R7, RZ, RZ, R15 ;  /* 0x000000ffff077224 */ /* 0x000fe200078e000f */
[----:B------:R-:W-:Y:S01]  /*2110*/  ISETP.GT.AND P0, PT, R4, UR6, PT ;  /* 0x0000000604007c0c */ /* 0x000fe2000bf04270 */
[----:B------:R-:W-:-:S05]  /*2120*/  VIADD R3, R3, UR6 ;  /* 0x0000000603037c36 */ /* 0x000fca0008000000 */
[----:B------:R-:W-:-:S05]  /*2130*/  SEL R3, R3, 0x1f, P0 ;  /* 0x0000001f03037807 */ /* 0x000fca0000000000 */
[----:B------:R2:W3:Y:S04]  /*2140*/  SHFL.DOWN PT, R4, R14, 0x1, R3 ;  /* 0x082000000e047989 */ /* 0x0004e800000e0003 */
[----:B------:R2:W4:Y:S04]  /*2150*/  SHFL.DOWN PT, R5, R15, 0x1, R3 ;  /* 0x082000000f057989 */ /* 0x00052800000e0003 */
[----:B0-----:R2:W0:Y:S01]  /*2160*/  SHFL.DOWN PT, R9, R12, 0x1, R3 ;  /* 0x082000000c097989 */ /* 0x00142200000e0003 */
[----:B-1----:R-:W-:-:S03]  /*2170*/  ISETP.GE.AND P0, PT, R2, R3, PT ;  /* 0x000000030200720c */ /* 0x002fc60003f06270 */
[----:B------:R2:W1:Y:S10]  /*2180*/  SHFL.DOWN PT, R11, R13, 0x1, R3 ;  /* 0x082000000d0b7989 */ /* 0x00047400000e0003 */
[----:B--2---:R-:W-:Y:S05]  /*2190*/  @P0 BRA `(.L_x_48) ;  /* 0x0000000000500947 */ /* 0x004fea0003800000 */
[----:B---34-:R-:W-:Y:S01]  /*21a0*/  DSETP.GEU.AND P0, PT, R14, R4, PT ;  /* 0x000000040e00722a */ /* 0x018fe20003f0e000 */
[----:B0-----:R-:W-:Y:S02]  /*21b0*/  IMAD.MOV.U32 R18, RZ, RZ, R9 ;  /* 0x000000ffff127224 */ /* 0x001fe400078e0009 */
[----:B-1----:R-:W-:Y:S02]  /*21c0*/  IMAD.MOV.U32 R20, RZ, RZ, R11 ;  /* 0x000000ffff147224 */ /* 0x002fe400078e000b */
        /* <DEDUP_REMOVED lines=17> */
.L_x_48:
[----:B------:R-:W-:Y:S05]  /*22e0*/  BSYNC.RECONVERGENT B1 ;  /* 0x0000000000017941 */ /* 0x000fea0003800200 */
.L_x_47:
[----:B---3--:R-:W-:Y:S01]  /*22f0*/  VIADD R4, R2, 0x2 ;  /* 0x0000000202047836 */ /* 0x008fe20000000000 */
[----:B------:R2:W3:Y:S01]  /*2300*/  SHFL.DOWN PT, R8, R6, 0x2, R3 ;  /* 0x0840000006087989 */ /* 0x0004e200000e0003 */
[----:B------:R-:W-:Y:S01]  /*2310*/  BSSY.RECONVERGENT B1, `(.L_x_49) ;  /* 0x000001e000017945 */ /* 0x000fe20003800200 */
[----:B------:R-:W-:Y:S02]  /*2320*/  IMAD.MOV.U32 R10, RZ, RZ, R18 ;  /* 0x000000ffff0a7224 */ /* 0x000fe400078e0012 */
[----:B------:R-:W-:Y:S01]  /*2330*/  ISETP.GT.AND P0, PT, R4, R3, PT ;  /* 0x000000030400720c */ /* 0x000fe20003f04270 */
[----:B0-----:R2:W0:Y:S01]  /*2340*/  SHFL.DOWN PT, R9, R7, 0x2, R3 ;  /* 0x0840000007097989 */ /* 0x00142200000e0003 */
[----:B------:R-:W-:Y:S02]  /*2350*/  IMAD.MOV.U32 R16, RZ, RZ, R20 ;  /* 0x000000ffff107224 */ /* 0x000fe400078e0014 */
[----:B------:R-:W-:Y:S01]  /*2360*/  IMAD.MOV.U32 R4, RZ, RZ, R6 ;  /* 0x000000ffff047224 */ /* 0x000fe200078e0006 */
[----:B-1----:R2:W1:Y:S01]  /*2370*/  SHFL.DOWN PT, R11, R18, 0x2, R3 ;  /* 0x08400000120b7989 */ /* 0x00246200000e0003 */
[----:B----4-:R-:W-:-:S03]  /*2380*/  IMAD.MOV.U32 R5, RZ, RZ, R7 ;  /* 0x000000ffff057224 */ /* 0x010fc600078e0007 */
[----:B------:R2:W4:Y:S04]  /*2390*/  SHFL.DOWN PT, R13, R20, 0x2, R3 ;  /* 0x08400000140d7989 */ /* 0x00052800000e0003 */
[----:B------:R-:W-:Y:S05]  /*23a0*/  @P0 BRA `(.L_x_50) ;  /* 0x0000000000500947 */ /* 0x000fea0003800000 */
[----:B0--3--:R-:W-:Y:S01]  /*23b0*/  DSETP.GEU.AND P0, PT, R6, R8, PT ;  /* 0x000000080600722a */ /* 0x009fe20003f0e000 */
[----:B-1----:R-:W-:Y:S02]  /*23c0*/  IMAD.MOV.U32 R10, RZ, RZ, R11 ;  /* 0x000000ffff0a7224 */ /* 0x002fe400078e000b */
        /* <DEDUP_REMOVED lines=18> */
.L_x_50:
[----:B------:R-:W-:Y:S05]  /*24f0*/  BSYNC.RECONVERGENT B1 ;  /* 0x0000000000017941 */ /* 0x000fea0003800200 */
.L_x_49:
[----:B--2---:R-:W-:Y:S01]  /*2500*/  VIADD R6, R2, 0x4 ;  /* 0x0000000402067836 */ /* 0x004fe20000000000 */
[----:B---3--:R2:W3:Y:S01]  /*2510*/  SHFL.DOWN PT, R8, R4, 0x4, R3 ;  /* 0x0880000004087989 */ /* 0x0084e200000e0003 */
[----:B------:R-:W-:Y:S01]  /*2520*/  BSSY.RECONVERGENT B1, `(.L_x_51) ;  /* 0x000001e000017945 */ /* 0x000fe20003800200 */
[----:B------:R-:W-:Y:S02]  /*2530*/  IMAD.MOV.U32 R12, RZ, RZ, R10 ;  /* 0x000000ffff0c7224 */ /* 0x000fe400078e000a */
[----:B------:R-:W-:Y:S01]  /*2540*/  ISETP.GT.AND P0, PT, R6, R3, PT ;  /* 0x000000030600720c */ /* 0x000fe20003f04270 */
[----:B0-----:R2:W0:Y:S01]  /*2550*/  SHFL.DOWN PT, R9, R5, 0x4, R3 ;  /* 0x0880000005097989 */ /* 0x00142200000e0003 */
[----:B------:R-:W-:Y:S02]  /*2560*/  IMAD.MOV.U32 R14, RZ, RZ, R16 ;  /* 0x000000ffff0e7224 */ /* 0x000fe400078e0010 */
[----:B------:R-:W-:Y:S01]  /*2570*/  IMAD.MOV.U32 R6, RZ, RZ, R4 ;  /* 0x000000ffff067224 */ /* 0x000fe200078e0004 */
[----:B-1----:R2:W1:Y:S01]  /*2580*/  SHFL.DOWN PT, R11, R10, 0x4, R3 ;  /* 0x088000000a0b7989 */ /* 0x00246200000e0003 */
[----:B------:R-:W-:-:S03]  /*2590*/  IMAD.MOV.U32 R7, RZ, RZ, R5 ;  /* 0x000000ffff077224 */ /* 0x000fc600078e0005 */
[----:B----4-:R2:W4:Y:S04]  /*25a0*/  SHFL.DOWN PT, R13, R16, 0x4, R3 ;  /* 0x08800000100d7989 */ /* 0x01052800000e0003 */
        /* <DEDUP_REMOVED lines=21> */
.L_x_52:
[----:B------:R-:W-:Y:S05]  /*2700*/  BSYNC.RECONVERGENT B1 ;  /* 0x0000000000017941 */ /* 0x000fea0003800200 */
.L_x_51:
        /* <DEDUP_REMOVED lines=32> */
.L_x_54:
[----:B------:R-:W-:Y:S05]  /*2910*/  BSYNC.RECONVERGENT B1 ;  /* 0x0000000000017941 */ /* 0x000fea0003800200 */
.L_x_53:
[----:B---3--:R-:W-:Y:S01]  /*2920*/  VIADD R8, R2, 0x10 ;  /* 0x0000001002087836 */ /* 0x008fe20000000000 */
[----:B--2---:R2:W3:Y:S01]  /*2930*/  SHFL.DOWN PT, R6, R4, 0x10, R3 ;  /* 0x0a00000004067989 */ /* 0x0044e200000e0003 */
[----:B------:R-:W-:Y:S01]  /*2940*/  BSSY.RECONVERGENT B1, `(.L_x_55) ;  /* 0x000001e000017945 */ /* 0x000fe20003800200 */
[----:B------:R-:W-:Y:S02]  /*2950*/  IMAD.MOV.U32 R14, RZ, RZ, R10 ;  /* 0x000000ffff0e7224 */ /* 0x000fe400078e000a */
[----:B------:R-:W-:Y:S01]  /*2960*/  ISETP.GT.AND P0, PT, R8, R3, PT ;  /* 0x000000030800720c */ /* 0x000fe20003f04270 */
[----:B------:R2:W2:Y:S01]  /*2970*/  SHFL.DOWN PT, R7, R5, 0x10, R3 ;  /* 0x0a00000005077989 */ /* 0x0004a200000e0003 */
[----:B------:R-:W-:Y:S02]  /*2980*/  IMAD.MOV.U32 R15, RZ, RZ, R16 ;  /* 0x000000ffff0f7224 */ /* 0x000fe400078e0010 */
[----:B------:R-:W-:Y:S01]  /*2990*/  IMAD.MOV.U32 R12, RZ, RZ, R4 ;  /* 0x000000ffff0c7224 */ /* 0x000fe200078e0004 */
[----:B0-----:R0:W0:Y:S01]  /*29a0*/  SHFL.DOWN PT, R9, R10, 0x10, R3 ;  /* 0x0a0000000a097989 */ /* 0x00102200000e0003 */
[----:B----4-:R-:W-:-:S03]  /*29b0*/  IMAD.MOV.U32 R13, RZ, RZ, R5 ;  /* 0x000000ffff0d7224 */ /* 0x010fc600078e0005 */
[----:B-1----:R1:W4:Y:S04]  /*29c0*/  SHFL.DOWN PT, R11, R16, 0x10, R3 ;  /* 0x0a000000100b7989 */ /* 0x00232800000e0003 */
[----:B------:R-:W-:Y:S05]  /*29d0*/  @P0 BRA `(.L_x_56) ;  /* 0x0000000000500947 */ /* 0x000fea0003800000 */
[----:B--23--:R-:W-:Y:S01]  /*29e0*/  DSETP.GEU.AND P0, PT, R4, R6, PT ;  /* 0x000000060400722a */ /* 0x00cfe20003f0e000 */
[----:B0-----:R-:W-:Y:S02]  /*29f0*/  IMAD.MOV.U32 R14, RZ, RZ, R9 ;  /* 0x000000ffff0e7224 */ /* 0x001fe400078e0009 */
        /* <DEDUP_REMOVED lines=18> */
.L_x_56:
[----:B------:R-:W-:Y:S05]  /*2b20*/  BSYNC.RECONVERGENT B1 ;  /* 0x0000000000017941 */ /* 0x000fea0003800200 */
.L_x_55:
[----:B------:R-:W-:Y:S01]  /*2b30*/  ISETP.NE.AND P0, PT, R2, RZ, PT ;  /* 0x000000ff0200720c */ /* 0x000fe20003f05270 */
[----:B------:R-:W-:-:S12]  /*2b40*/  BSSY.RECONVERGENT B1, `(.L_x_57) ;  /* 0x000000a000017945 */ /* 0x000fd80003800200 */
[----:B------:R-:W-:Y:S05]  /*2b50*/  @P0 BRA `(.L_x_58) ;  /* 0x0000000000200947 */ /* 0x000fea0003800000 */
[----:B--2---:R-:W2:Y:S01]  /*2b60*/  S2R R4, SR_CgaCtaId ;  /* 0x0000000000047919 */ /* 0x004ea20000008800 */
[----:B01----:R-:W-:Y:S02]  /*2b70*/  MOV R3, 0x400 ;  /* 0x0000040000037802 */ /* 0x003fe40000000f00 */
[----:B------:R-:W-:-:S04]  /*2b80*/  SHF.R.U32.HI R2, RZ, 0x1, R0 ;  /* 0x00000001ff027819 */ /* 0x000fc80000011600 */
[----:B------:R-:W-:Y:S02]  /*2b90*/  LOP3.LUT R2, R2, 0x1f0, RZ, 0xc0, !PT ;  /* 0x000001f002027812 */ /* 0x000fe400078ec0ff */
[----:B--2---:R-:W-:-:S05]  /*2ba0*/  LEA R3, R4, R3, 0x18 ;  /* 0x0000000304037211 */ /* 0x004fca00078ec0ff */
[----:B------:R-:W-:-:S05]  /*2bb0*/  IMAD.IADD R3, R2, 0x1, R3 ;  /* 0x0000000102037824 */ /* 0x000fca00078e0203 */
[----:B------:R0:W-:Y:S04]  /*2bc0*/  STS.64 [R3+0x10], R14 ;  /* 0x0000100e03007388 */ /* 0x0001e80000000a00 */
[----:B------:R0:W-:Y:S02]  /*2bd0*/  STS.64 [R3+0x8], R12 ;  /* 0x0000080c03007388 */ /* 0x0001e40000000a00 */
.L_x_58:
[----:B------:R-:W-:Y:S05]  /*2be0*/  BSYNC.RECONVERGENT B1 ;  /* 0x0000000000017941 */ /* 0x000fea0003800200 */
.L_x_57:
[----:B------:R-:W-:Y:S01]  /*2bf0*/  BAR.SYNC.DEFER_BLOCKING 0x0 ;  /* 0x0000000000007b1d */ /* 0x000fe20000010000 */
[----:B------:R-:W-:-:S13]  /*2c00*/  ISETP.NE.AND P1, PT, R0, RZ, PT ;  /* 0x000000ff0000720c */ /* 0x000fda0003f25270 */
[----:B------:R-:W-:Y:S05]  /*2c10*/  @P1 BRA `(.L_x_34) ;  /* 0x0000004000181947 */ /* 0x000fea0003800000 */
[----:B------:R-:W-:Y:S01]  /*2c20*/  UISETP.GE.AND UP0, UPT, UR6, 0x21, UPT ;  /* 0x000000210600788c */ /* 0x000fe2000bf06270 */
[----:B----4-:R-:W-:Y:S02]  /*2c30*/  IMAD.MOV.U32 R11, RZ, RZ, R14 ;  /* 0x000000ffff0b7224 */ /* 0x010fe400078e000e */
[----:B------:R-:W-:Y:S02]  /*2c40*/  IMAD.MOV.U32 R8, RZ, RZ, R15 ;  /* 0x000000ffff087224 */ /* 0x000fe400078e000f */
[----:B------:R-:W-:Y:S02]  /*2c50*/  IMAD.MOV.U32 R2, RZ, RZ, R12 ;  /* 0x000000ffff027224 */ /* 0x000fe400078e000c */
[----:B012---:R-:W-:Y:S02]  /*2c60*/  IMAD.MOV.U32 R3, RZ, RZ, R13 ;  /* 0x000000ffff037224 */ /* 0x007fe400078e000d */
[----:B------:R-:W-:Y:S05]  /*2c70*/  BRA.U !UP0, `(.L_x_59) ;  /* 0x00000001086c7547 */ /* 0x000fea000b800000 */
[----:B------:R-:W0:Y:S01]  /*2c80*/  S2UR UR5, SR_CgaCtaId ;  /* 0x00000000000579c3 */ /* 0x000e220000008800 */
[----:B------:R-:W-:Y:S01]  /*2c90*/  UMOV UR4, 0x400 ;  /* 0x0000040000047882 */ /* 0x000fe20000000000 */
[----:B------:R-:W-:Y:S01]  /*2ca0*/  BSSY.RECONVERGENT B1, `(.L_x_59) ;  /* 0x0000018000017945 */ /* 0x000fe20003800200 */
[----:B0-----:R-:W-:-:S09]  /*2cb0*/  ULEA UR4, UR5, UR4, 0x18 ;  /* 0x0000000405047291 */ /* 0x001fd2000f8ec0ff */
[----:B------:R-:W0:Y:S04]  /*2cc0*/  LDS.64 R4, [UR4+0x18] ;  /* 0x00001804ff047984 */ /* 0x000e280008000a00 */
[----:B---3--:R-:W1:Y:S01]  /*2cd0*/  LDS.64 R6, [UR4+0x20] ;  /* 0x00002004ff067984 */ /* 0x008e620008000a00 */
[----:B0-----:R-:W-:Y:S01]  /*2ce0*/  DSETP.GEU.AND P0, PT, R12, R4, PT ;  /* 0x000000040c00722a */ /* 0x001fe20003f0e000 */
[----:B------:R-:W-:Y:S02]  /*2cf0*/  IMAD.MOV.U32 R2, RZ, RZ, R4 ;  /* 0x000000ffff027224 */ /* 0x000fe400078e0004 */
[----:B------:R-:W-:Y:S02]  /*2d00*/  IMAD.MOV.U32 R3, RZ, RZ, R5 ;  /* 0x000000ffff037224 */ /* 0x000fe400078e0005 */
[----:B-1----:R-:W-:-:S02]  /*2d10*/  IMAD.MOV.U32 R11, RZ, RZ, R6 ;  /* 0x000000ffff0b7224 */ /* 0x002fc400078e0006 */
        /* <DEDUP_REMOVED lines=16> */
.L_x_60:
[----:B------:R-:W-:Y:S05]  /*2e20*/  BSYNC.RECONVERGENT B1 ;  /* 0x0000000000017941 */ /* 0x000fea0003800200 */
.L_x_59:
[----:B------:R-:W-:Y:S01]  /*2e30*/  UISETP.GE.AND UP0, UPT, UR6, 0x41, UPT ;  /* 0x000000410600788c */ /* 0x000fe2000bf06270 */
[----:B------:R-:W-:Y:S02]  /*2e40*/  IMAD.MOV.U32 R9, RZ, RZ, R11 ;  /* 0x000000ffff097224 */ /* 0x000fe400078e000b */
[----:B------:R-:W-:Y:S02]  /*2e50*/  IMAD.MOV.U32 R0, RZ, RZ, R8 ;  /* 0x000000ffff007224 */ /* 0x000fe400078e0008 */
[----:B------:R-:W-:Y:S02]  /*2e60*/  IMAD.MOV.U32 R4, RZ, RZ, R2 ;  /* 0x000000ffff047224 */ /* 0x000fe400078e0002 */
[----:B------:R-:W-:Y:S02]  /*2e70*/  IMAD.MOV.U32 R5, RZ, RZ, R3 ;  /* 0x000000ffff057224 */ /* 0x000fe400078e0003 */
[----:B------:R-:W-:Y:S05]  /*2e80*/  BRA.U !UP0, `(.L_x_61) ;  /* 0x00000001086c7547 */ /* 0x000fea000b800000 */
[----:B------:R-:W0:Y:S01]  /*2e90*/  S2UR UR5, SR_CgaCtaId ;  /* 0x00000000000579c3 */ /* 0x000e220000008800 */
[----:B------:R-:W-:Y:S01]  /*2ea0*/  UMOV UR4, 0x400 ;  /* 0x0000040000047882 */ /* 0x000fe20000000000 */
[----:B------:R-:W-:Y:S01]  /*2eb0*/  BSSY.RECONVERGENT B1, `(.L_x_61) ;  /* 0x0000018000017945 */ /* 0x000fe20003800200 */
[----:B0-----:R-:W-:-:S09]  /*2ec0*/  ULEA UR4, UR5, UR4, 0x18 ;  /* 0x0000000405047291 */ /* 0x001fd2000f8ec0ff */
[----:B---3--:R-:W0:Y:S04]  /*2ed0*/  LDS.64 R6, [UR4+0x28] ;  /* 0x00002804ff067984 */ /* 0x008e280008000a00 */
[----:B------:R-:W1:Y:S01]  /*2ee0*/  LDS.64 R12, [UR4+0x30] ;  /* 0x00003004ff0c7984 */ /* 0x000e620008000a00 */
        /* <DEDUP_REMOVED lines=20> */
.L_x_62:
[----:B------:R-:W-:Y:S05]  /*3030*/  BSYNC.RECONVERGENT B1 ;  /* 0x0000000000017941 */ /* 0x000fea0003800200 */
.L_x_61:
        /* <DEDUP_REMOVED lines=32> */
.L_x_64:
[----:B------:R-:W-:Y:S05]  /*3240*/  BSYNC.RECONVERGENT B1 ;  /* 0x0000000000017941 */ /* 0x000fea0003800200 */
.L_x_63:
        /* <DEDUP_REMOVED lines=32> */
.L_x_66:
[----:B------:R-:W-:Y:S05]  /*3450*/  BSYNC.RECONVERGENT B1 ;  /* 0x0000000000017941 */ /* 0x000fea0003800200 */
.L_x_65:
        /* <DEDUP_REMOVED lines=32> */
.L_x_68:
[----:B------:R-:W-:Y:S05]  /*3660*/  BSYNC.RECONVERGENT B1 ;  /* 0x0000000000017941 */ /* 0x000fea0003800200 */
.L_x_67:
        /* <DEDUP_REMOVED lines=32> */
.L_x_70:
[----:B------:R-:W-:Y:S05]  /*3870*/  BSYNC.RECONVERGENT B1 ;  /* 0x0000000000017941 */ /* 0x000fea0003800200 */
.L_x_69:
[----:B------:R-:W-:Y:S01]  /*3880*/  UISETP.GE.AND UP0, UPT, UR6, 0xe1, UPT ;  /* 0x000000e10600788c */ /* 0x000fe2000bf06270 */
[----:B------:R-:W-:Y:S02]  /*3890*/  IMAD.MOV.U32 R14, RZ, RZ, R9 ;  /* 0x000000ffff0e7224 */ /* 0x000fe400078e0009 */
[----:B------:R-:W-:Y:S02]  /*38a0*/  IMAD.MOV.U32 R15, RZ, RZ, R0 ;  /* 0x000000ffff0f7224 */ /* 0x000fe400078e0000 */
[----:B------:R-:W-:Y:S02]  /*38b0*/  IMAD.MOV.U32 R12, RZ, RZ, R4 ;  /* 0x000000ffff0c7224 */ /* 0x000fe400078e0004 */
[----:B------:R-:W-:Y:S02]  /*38c0*/  IMAD.MOV.U32 R13, RZ, RZ, R5 ;  /* 0x000000ffff0d7224 */ /* 0x000fe400078e0005 */
[----:B------:R-:W-:Y:S05]  /*38d0*/  BRA.U !UP0, `(.L_x_34) ;  /* 0x0000003108e87547 */ /* 0x000fea000b800000 */
[----:B------:R-:W0:Y:S01]  /*38e0*/  S2UR UR5, SR_CgaCtaId ;  /* 0x00000000000579c3 */ /* 0x000e220000008800 */
[----:B------:R-:W-:Y:S02]  /*38f0*/  UMOV UR4, 0x400 ;  /* 0x0000040000047882 */ /* 0x000fe40000000000 */
        /* <DEDUP_REMOVED lines=24> */
.L_x_2:
[----:B------:R-:W1:Y:S01]  /*3a80*/  S2R R0, SR_TID.X ;  /* 0x0000000000007919 */ /* 0x000e620000002100 */
[----:B------:R-:W1:Y:S02]  /*3a90*/  LDC.64 R2, c[0x0][0x380] ;  /* 0x0000e000ff027b82 */ /* 0x000e640000000a00 */
[----:B-1----:R-:W-:-:S05]  /*3aa0*/  IMAD.WIDE.U32 R2, R0, 0x10, R2 ;  /* 0x0000001000027825 */ /* 0x002fca00078e0002 */
[----:B0-----:R-:W2:Y:S04]  /*3ab0*/  LDG.E.64.CONSTANT R18, desc[UR10][R2.64] ;  /* 0x0000000a02127981 */ /* 0x001ea8000c1e9b00 */
[----:B------:R-:W2:Y:S04]  /*3ac0*/  LDG.E.64.CONSTANT R16, desc[UR10][R2.64+0x1000] ;  /* 0x0010000a02107981 */ /* 0x000ea8000c1e9b00 */
[----:B------:R-:W3:Y:S04]  /*3ad0*/  LDG.E.64.CONSTANT R20, desc[UR10][R2.64+0x8] ;  /* 0x0000080a02147981 */ /* 0x000ee8000c1e9b00 */
[----:B------:R-:W3:Y:S04]  /*3ae0*/  LDG.E.64.CONSTANT R14, desc[UR10][R2.64+0x1008] ;  /* 0x0010080a020e7981 */ /* 0x000ee8000c1e9b00 */
[----:B------:R-:W4:Y:S04]  /*3af0*/  LDG.E.64.CONSTANT R12, desc[UR10][R2.64+0x2000] ;  /* 0x0020000a020c7981 */ /* 0x000f28000c1e9b00 */
[----:B------:R-:W5:Y:S04]  /*3b00*/  LDG.E.64.CONSTANT R10, desc[UR10][R2.64+0x2008] ;  /* 0x0020080a020a7981 */ /* 0x000f68000c1e9b00 */
[----:B------:R-:W5:Y:S04]  /*3b10*/  LDG.E.64.CONSTANT R6, desc[UR10][R2.64+0x3000] ;  /* 0x0030000a02067981 */ /* 0x000f68000c1e9b00 */
[----:B------:R-:W5:Y:S04]  /*3b20*/  LDG.E.64.CONSTANT R4, desc[UR10][R2.64+0x3008] ;  /* 0x0030080a02047981 */ /* 0x000f68000c1e9b00 */
[----:B------:R-:W5:Y:S04]  /*3b30*/  LDG.E.64.CONSTANT R28, desc[UR10][R2.64+0x4000] ;  /* 0x0040000a021c7981 */ /* 0x000f68000c1e9b00 */
[----:B------:R-:W5:Y:S01]  /*3b40*/  LDG.E.64.CONSTANT R8, desc[UR10][R2.64+0x4008] ;  /* 0x0040080a02087981 */ /* 0x000f62000c1e9b00 */
[----:B------:R-:W-:Y:S01]  /*3b50*/  UISETP.GE.U32.AND UP0, UPT, UR8, 0xa00, UPT ;  /* 0x00000a000800788c */ /* 0x000fe2000bf06070 */
[----:B------:R-:W-:Y:S01]  /*3b60*/  UMOV UR9, 0x500 ;  /* 0x0000050000097882 */ /* 0x000fe20000000000 */
[----:B------:R-:W-:Y:S01]  /*3b70*/  UMOV UR4, URZ ;  /* 0x000000ff00047c82 */ /* 0x000fe20008000000 */
[----:B--2---:R-:W-:-:S14]  /*3b80*/  DSETP.GEU.AND P2, PT, R18, R16, PT ;  /* 0x000000101200722a */ /* 0x004fdc0003f4e000 */
[----:B---3--:R-:W-:-:S04]  /*3b90*/  @P2 ISETP.GE.U32.AND P0, PT, R20, R14, PT ;  /* 0x0000000e1400220c */ /* 0x008fc80003f06070 */
[----:B------:R-:W-:-:S13]  /*3ba0*/  @P2 ISETP.GE.AND.EX P0, PT, R21, R15, PT, P0 ;  /* 0x0000000f1500220c */ /* 0x000fda0003f06300 */
[----:B------:R-:W-:-:S06]  /*3bb0*/  @P2 DSETP.LT.OR P0, PT, R16, R18, !P0 ;  /* 0x000000121000222a */ /* 0x000fcc0004701400 */
[----:B------:R-:W-:Y:S02]  /*3bc0*/  @P2 FSEL R18, R18, R16, P0 ;  /* 0x0000001012122208 */ /* 0x000fe40000000000 */
[----:B------:R-:W-:Y:S02]  /*3bd0*/  @P2 FSEL R19, R19, R17, P0 ;  /* 0x0000001113132208 */ /* 0x000fe40000000000 */
[----:B------:R-:W-:Y:S01]  /*3be0*/  @P2 SEL R14, R20, R14, P0 ;  /* 0x0000000e140e2207 */ /* 0x000fe20000000000 */
[----:B------:R-:W-:Y:S01]  /*3bf0*/  @P2 IMAD.MOV.U32 R16, RZ, RZ, R18 ;  /* 0x000000ffff102224 */ /* 0x000fe200078e0012 */
[----:B------:R-:W-:Y:S01]  /*3c00*/  @P2 SEL R15, R21, R15, P0 ;  /* 0x0000000f150f2207 */ /* 0x000fe20000000000 */
[----:B------:R-:W-:-:S06]  /*3c10*/  @P2 IMAD.MOV.U32 R17, RZ, RZ, R19 ;  /* 0x000000ffff112224 */ /* 0x000fcc00078e0013 */
[----:B----4-:R-:W-:-:S14]  /*3c20*/  DSETP.GEU.AND P1, PT, R16, R12, PT ;  /* 0x0000000c1000722a */ /* 0x010fdc0003f2e000 */
[----:B-----5:R-:W-:-:S04]  /*3c30*/  @P1 ISETP.GE.U32.AND P0, PT, R14, R10, PT ;  /* 0x0000000a0e00120c */ /* 0x020fc80003f06070 */
[----:B------:R-:W-:-:S13]  /*3c40*/  @P1 ISETP.GE.AND.EX P0, PT, R15, R11, PT, P0 ;  /* 0x0000000b0f00120c */ /* 0x000fda0003f06300 */
[----:B------:R-:W-:-:S06]  /*3c50*/  @P1 DSETP.GT.OR P0, PT, R16, R12, !P0 ;  /* 0x0000000c1000122a */ /* 0x000fcc0004704400 */
[----:B------:R-:W-:Y:S02]  /*3c60*/  @P1 FSEL R16, R16, R12, P0 ;  /* 0x0000000c10101208 */ /* 0x000fe40000000000 */
[----:B------:R-:W-:Y:S02]  /*3c70*/  @P1 FSEL R17, R17, R13, P0 ;  /* 0x0000000d11111208 */ /* 0x000fe40000000000 */
[----:B------:R-:W-:Y:S01]  /*3c80*/  @P1 SEL R10, R14, R10, P0 ;  /* 0x0000000a0e0a1207 */ /* 0x000fe20000000000 */
[----:B------:R-:W-:Y:S01]  /*3c90*/  @P1 IMAD.MOV.U32 R12, RZ, RZ, R16 ;  /* 0x000000ffff0c1224 */ /* 0x000fe200078e0010 */
[----:B------:R-:W-:Y:S01]  /*3ca0*/  @P1 SEL R11, R15, R11, P0 ;  /* 0x0000000b0f0b1207 */ /* 0x000fe20000000000 */
[----:B------:R-:W-:-:S06]  /*3cb0*/  @P1 IMAD.MOV.U32 R13, RZ, RZ, R17 ;  /* 0x000000ffff0d1224 */ /* 0x000fcc00078e0011 */
[----:B------:R-:W-:-:S14]  /*3cc0*/  DSETP.GEU.AND P2, PT, R12, R6, PT ;  /* 0x000000060c00722a */ /* 0x000fdc0003f4e000 */
[----:B------:R-:W-:-:S04]  /*3cd0*/  @P2 ISETP.GE.U32.AND P0, PT, R10, R4, PT ;  /* 0x000000040a00220c */ /* 0x000fc80003f06070 */
        /* <DEDUP_REMOVED lines=17> */
[----:B------:R-:W-:Y:S01]  /*3df0*/  @P1 IMAD.MOV.U32 R29, RZ, RZ, R7 ;  /* 0x000000ffff1d1224 */ /* 0x000fe200078e0007 */
[----:B------:R-:W-:Y:S06]  /*3e00*/  BRA.U !UP0, `(.L_x_71) ;  /* 0x0000000d08987547 */ /* 0x000fec000b800000 */
[----:B------:R-:W-:-:S04]  /*3e10*/  UIADD3 UR9, UP0, UPT, UR8, -0xa00, URZ ;  /* 0xfffff60008097890 */ /* 0x000fc8000ff1e0ff */
[----:B------:R-:W-:Y:S02]  /*3e20*/  ULEA.HI.X.SX32 UR8, UR8, 0xffffffff, 0x1, UP0 ;  /* 0xffffffff08087891 */ /* 0x000fe400080f0eff */
[----:B------:R-:W-:Y:S02]  /*3e30*/  UIMAD.WIDE.U32 UR12, UR9, -0x33333333, URZ ;  /* 0xcccccccd090c78a5 */ /* 0x000fe4000f8e00ff */
[----:B------:R-:W-:Y:S02]  /*3e40*/  UIMAD.WIDE.U32 UR4, UR8, -0x33333333, URZ ;  /* 0xcccccccd080478a5 */ /* 0x000fe4000f8e00ff */
[----:B------:R-:W-:Y:S02]  /*3e50*/  UISETP.GE.U32.AND UP1, UPT, UR9, 0x500, UPT ;  /* 0x000005000900788c */ /* 0x000fe4000bf26070 */
[----:B------:R-:W-:Y:S02]  /*3e60*/  UIMAD.WIDE.U32 UR4, UP0, UR9, -0x33333334, UR4 ;  /* 0xcccccccc090478a5 */ /* 0x000fe4000f800004 */
[----:B------:R-:W-:-:S02]  /*3e70*/  UISETP.GE.U32.AND.EX UP1, UPT, UR8, URZ, UPT, UP1 ;  /* 0x000000ff0800728c */ /* 0x000fc4000bf26110 */
[----:B------:R-:W-:Y:S02]  /*3e80*/  UIADD3.X UR7, UPT, UPT, URZ, URZ, URZ, UP0, !UPT ;  /* 0x000000ffff077290 */ /* 0x000fe400087fe4ff */
[----:B------:R-:W-:Y:S01]  /*3e90*/  UIADD3 URZ, UP0, UPT, UR13, UR4, URZ ;  /* 0x000000040dff7290 */ /* 0x000fe2000ff1e0ff */
[----:B------:R-:W-:Y:S01]  /*3ea0*/  UMOV UR6, UR5 ;  /* 0x0000000500067c82 */ /* 0x000fe20008000000 */
[----:B------:R-:W-:Y:S02]  /*3eb0*/  UMOV UR9, 0x500 ;  /* 0x0000050000097882 */ /* 0x000fe40000000000 */
[----:B------:R-:W-:-:S04]  /*3ec0*/  UIMAD.WIDE.U32.X UR6, UR8, -0x33333334, UR6, UP0 ;  /* 0xcccccccc080678a5 */ /* 0x000fc800080e0406 */
[----:B------:R-:W-:-:S04]  /*3ed0*/  USHF.R.U64 UR5, UR6, 0xa, UR7 ;  /* 0x0000000a06057899 */ /* 0x000fc80008001207 */
[----:B------:R-:W-:-:S04]  /*3ee0*/  ULOP3.LUT UR4, UR5, 0x1, URZ, 0xc0, !UPT ;  /* 0x0000000105047892 */ /* 0x000fc8000f8ec0ff */
[----:B------:R-:W-:-:S03]  /*3ef0*/  UISETP.NE.U32.AND UP0, UPT, UR4, 0x1, UPT ;  /* 0x000000010400788c */ /* 0x000fc6000bf05070 */
[----:B------:R-:W-:Y:S01]  /*3f00*/  UMOV UR4, URZ ;  /* 0x000000ff00047c82 */ /* 0x000fe20008000000 */
[----:B------:R-:W-:Y:S01]  /*3f10*/  UISETP.NE.U32.AND.EX UP0, UPT, URZ, URZ, UPT, UP0 ;  /* 0x000000ffff00728c */ /* 0x000fe2000bf05100 */
[----:B------:R-:W-:Y:S10]  /*3f20*/  BRA.U !UP1, `(.L_x_72) ;  /* 0x0000000909307547 */ /* 0x000ff4000b800000 */
[----:B------:R-:W0:Y:S01]  /*3f30*/  LDCU.64 UR8, c[0x0][0x380] ;  /* 0x00007000ff0877ac */ /* 0x000e220008000a00 */
[----:B------:R-:W-:Y:S01]  /*3f40*/  UIADD3 UR5, UP1, UPT, UR5, 0x1, URZ ;  /* 0x0000000105057890 */ /* 0x000fe2000ff3e0ff */
[----:B------:R-:W-:-:S03]  /*3f50*/  UMOV UR4, URZ ;  /* 0x000000ff00047c82 */ /* 0x000fc60008000000 */
[----:B------:R-:W-:Y:S02]  /*3f60*/  ULEA.HI.X UR6, UR7, URZ, URZ, 0x16, UP1 ;  /* 0x000000ff07067291 */ /* 0x000fe400088fb4ff */
[----:B------:R-:W-:Y:S02]  /*3f70*/  ULOP3.LUT UR5, UR5, 0xfffffffe, URZ, 0xc0, !UPT ;  /* 0xfffffffe05057892 */ /* 0x000fe4000f8ec0ff */
[----:B------:R-:W-:Y:S01]  /*3f80*/  ULOP3.LUT UR6, UR6, 0x7fffff, URZ, 0xc0, !UPT ;  /* 0x007fffff06067892 */ /* 0x000fe2000f8ec0ff */
[----:B0-----:R-:W-:-:S04]  /*3f90*/  LEA R4, P0, R0, UR8, 0x4 ;  /* 0x0000000800047c11 */ /* 0x001fc8000f8020ff */
[----:B------:R-:W-:Y:S02]  /*3fa0*/  IADD3 R4, P1, PT, R4, 0xe008, RZ ;  /* 0x0000e00804047810 */ /* 0x000fe40007f3e0ff */
[----:B------:R-:W-:Y:S01]  /*3fb0*/  LEA.HI.X R0, R0, UR9, RZ, 0x4, P0 ;  /* 0x0000000900007c11 */ /* 0x000fe200080f24ff */
[----:B------:R-:W-:-:S04]  /*3fc0*/  UMOV UR9, 0x500 ;  /* 0x0000050000097882 */ /* 0x000fc80000000000 */
[----:B------:R-:W-:-:S07]  /*3fd0*/  IMAD.X R5, RZ, RZ, R0, P1 ;  /* 0x000000ffff057224 */ /* 0x000fce00008e0600 */
.L_x_73:
[----:B------:R-:W2:Y:S04]  /*3fe0*/  LDG.E.64.CONSTANT R12, desc[UR10][R4.64+-0x9008] ;  /* 0xff6ff80a040c7981 */ /* 0x000ea8000c1e9b00 */
[----:B------:R-:W3:Y:S04]  /*3ff0*/  LDG.E.64.CONSTANT R16, desc[UR10][R4.64+-0x9000] ;  /* 0xff70000a04107981 */ /* 0x000ee8000c1e9b00 */
[----:B------:R-:W4:Y:S04]  /*4000*/  LDG.E.64.CONSTANT R18, desc[UR10][R4.64+-0x8008] ;  /* 0xff7ff80a04127981 */ /* 0x000f28000c1e9b00 */
[----:B------:R-:W5:Y:S04]  /*4010*/  LDG.E.64.CONSTANT R20, desc[UR10][R4.64+-0x8000] ;  /* 0xff80000a04147981 */ /* 0x000f68000c1e9b00 */
[----:B------:R-:W5:Y:S04]  /*4020*/  LDG.E.64.CONSTANT R22, desc[UR10][R4.64+-0x7008] ;  /* 0xff8ff80a04167981 */ /* 0x000f68000c1e9b00 */
[----:B------:R-:W5:Y:S04]  /*4030*/  LDG.E.64.CONSTANT R24, desc[UR10][R4.64+-0x7000] ;  /* 0xff90000a04187981 */ /* 0x000f68000c1e9b00 */
[----:B------:R-:W5:Y:S04]  /*4040*/  LDG.E.64.CONSTANT R26, desc[UR10][R4.64+-0x6008] ;  /* 0xff9ff80a041a7981 */ /* 0x000f68000c1e9b00 */
[----:B------:R-:W5:Y:S04]  /*4050*/  LDG.E.64.CONSTANT R6, desc[UR10][R4.64+-0x6000] ;  /* 0xffa0000a04067981 */ /* 0x000f68000c1e9b00 */
[----:B------:R-:W5:Y:S01]  /*4060*/  LDG.E.64.CONSTANT R14, desc[UR10][R4.64+-0x4000] ;  /* 0xffc0000a040e7981 */ /* 0x000f62000c1e9b00 */
[----:B--2---:R-:W-:-:S14]  /*4070*/  DSETP.GEU.AND P2, PT, R28, R12, PT ;  /* 0x0000000c1c00722a */ /* 0x004fdc0003f4e000 */
[----:B---3--:R-:W-:-:S04]  /*4080*/  @P2 ISETP.GE.U32.AND P0, PT, R8, R16, PT ;  /* 0x000000100800220c */ /* 0x008fc80003f06070 */
[----:B------:R-:W-:-:S13]  /*4090*/  @P2 ISETP.GE.AND.EX P0, PT, R9, R17, PT, P0 ;  /* 0x000000110900220c */ /* 0x000fda0003f06300 */
[----:B------:R-:W-:-:S06]  /*40a0*/  @P2 DSETP.GT.OR P0, PT, R28, R12, !P0 ;  /* 0x0000000c1c00222a */ /* 0x000fcc0004704400 */
[----:B------:R-:W-:Y:S02]  /*40b0*/  @P2 FSEL R11, R29, R13, P0 ;  /* 0x0000000d1d0b2208 */ /* 0x000fe40000000000 */
[----:B------:R-:W-:Y:S02]  /*40c0*/  @P2 FSEL R0, R28, R12, P0 ;  /* 0x0000000c1c002208 */ /* 0x000fe40000000000 */
[----:B------:R-:W2:Y:S01]  /*40d0*/  LDG.E.64.CONSTANT R28, desc[UR10][R4.64+-0x5008] ;  /* 0xffaff80a041c7981 */ /* 0x000ea2000c1e9b00 */
[----:B------:R-:W-:Y:S02]  /*40e0*/  @P2 IMAD.MOV.U32 R13, RZ, RZ, R11 ;  /* 0x000000ffff0d2224 */ /* 0x000fe400078e000b */
[----:B------:R-:W-:Y:S01]  /*40f0*/  @P2 IMAD.MOV.U32 R12, RZ, RZ, R0 ;  /* 0x000000ffff0c2224 */ /* 0x000fe200078e0000 */
[----:B------:R-:W3:Y:S05]  /*4100*/  LDG.E.64.CONSTANT R10, desc[UR10][R4.64+-0x5000] ;  /* 0xffb0000a040a7981 */ /* 0x000eea000c1e9b00 */
[----:B----4-:R-:W-:Y:S01]  /*4110*/  DSETP.GEU.AND P1, PT, R12, R18, PT ;  /* 0x000000120c00722a */ /* 0x010fe20003f2e000 */
[----:B------:R-:W-:-:S02]  /*4120*/  @P2 SEL R16, R8, R16, P0 ;  /* 0x0000001008102207 */ /* 0x000fc40000000000 */
[----:B------:R-:W-:-:S11]  /*4130*/  @P2 SEL R17, R9, R17, P0 ;  /* 0x0000001109112207 */ /* 0x000fd60000000000 */
[----:B-----5:R-:W-:-:S04]  /*4140*/  @P1 ISETP.GE.U32.AND P0, PT, R16, R20, PT ;  /* 0x000000141000120c */ /* 0x020fc80003f06070 */
[----:B------:R-:W-:-:S13]  /*4150*/  @P1 ISETP.GE.AND.EX P0, PT, R17, R21, PT, P0 ;  /* 0x000000151100120c */ /* 0x000fda0003f06300 */
[----:B------:R-:W-:-:S06]  /*4160*/  @P1 DSETP.GT.OR P0, PT, R12, R18, !P0 ;  /* 0x000000120c00122a */ /* 0x000fcc0004704400 */
[----:B------:R-:W-:Y:S02]  /*4170*/  @P1 FSEL R0, R12, R18, P0 ;  /* 0x000000120c001208 */ /* 0x000fe40000000000 */
[----:B------:R-:W-:Y:S02]  /*4180*/  @P1 FSEL R9, R13, R19, P0 ;  /* 0x000000130d091208 */ /* 0x000fe40000000000 */
[----:B------:R-:W4:Y:S01]  /*4190*/  LDG.E.64.CONSTANT R12, desc[UR10][R4.64+-0x4008] ;  /* 0xffbff80a040c7981 */ /* 0x000f22000c1e9b00 */
[----:B------:R-:W-:Y:S02]  /*41a0*/  @P1 IMAD.MOV.U32 R18, RZ, RZ, R0 ;  /* 0x000000ffff121224 */ /* 0x000fe400078e0000 */
[----:B------:R-:W-:Y:S01]  /*41b0*/  @P1 IMAD.MOV.U32 R19, RZ, RZ, R9 ;  /* 0x000000ffff131224 */ /* 0x000fe200078e0009 */
[----:B------:R-:W-:Y:S01]  /*41c0*/  @P1 SEL R20, R16, R20, P0 ;  /* 0x0000001410141207 */ /* 0x000fe20000000000 */
[----:B------:R-:W5:Y:S04]  /*41d0*/  LDG.E.64.CONSTANT R8, desc[UR10][R4.64] ;  /* 0x0000000a04087981 */ /* 0x000f68000c1e9b00 */
[----:B------:R-:W-:Y:S01]  /*41e0*/  DSETP.GEU.AND P2, PT, R18, R22, PT ;  /* 0x000000161200722a */ /* 0x000fe20003f4e000 */
[----:B------:R-:W-:-:S02]  /*41f0*/  @P1 SEL R21, R17, R21, P0 ;  /* 0x0000001511151207 */ /* 0x000fc40000000000 */
[----:B------:R-:W5:Y:S11]  /*4200*/  LDG.E.64.CONSTANT R16, desc[UR10][R4.64+-0x3008] ;  /* 0xffcff80a04107981 */ /* 0x000f76000c1e9b00 */
[----:B------:R-:W-:-:S04]  /*4210*/  @P2 ISETP.GE.U32.AND P0, PT, R20, R24, PT ;  /* 0x000000181400220c */ /* 0x000fc80003f06070 */
[----:B------:R-:W-:-:S13]  /*4220*/  @P2 ISETP.GE.AND.EX P0, PT, R21, R25, PT, P0 ;  /* 0x000000191500220c */ /* 0x000fda0003f06300 */
[----:B------:R-:W-:-:S06]  /*4230*/  @P2 DSETP.GT.OR P0, PT, R18, R22, !P0 ;  /* 0x000000161200222a */ /* 0x000fcc0004704400 */
[----:B------:R-:W-:Y:S02]  /*4240*/  @P2 FSEL R0, R18, R22, P0 ;  /* 0x0000001612002208 */ /* 0x000fe40000000000 */
[----:B------:R-:W-:-:S03]  /*4250*/  @P2 FSEL R19, R19, R23, P0 ;  /* 0x0000001713132208 */ /* 0x000fc60000000000 */
[----:B------:R-:W-:Y:S02]  /*4260*/  @P2 IMAD.MOV.U32 R22, RZ, RZ, R0 ;  /* 0x000000ffff162224 */ /* 0x000fe400078e0000 */
[----:B------:R-:W-:Y:S02]  /*4270*/  @P2 IMAD.MOV.U32 R23, RZ, RZ, R19 ;  /* 0x000000ffff172224 */ /* 0x000fe400078e0013 */
[----:B------:R-:W5:Y:S04]  /*4280*/  LDG.E.64.CONSTANT R18, desc[UR10][R4.64+-0x3000] ;  /* 0xffd0000a04127981 */ /* 0x000f68000c1e9b00 */
[----:B------:R-:W-:Y:S01]  /*4290*/  DSETP.GEU.AND P1, PT, R22, R26, PT ;  /* 0x0000001a1600722a */ /* 0x000fe20003f2e000 */
[----:B------:R-:W-:Y:S02]  /*42a0*/  @P2 SEL R24, R20, R24, P0 ;  /* 0x0000001814182207 */ /* 0x000fe40000000000 */
[----:B------:R-:W-:-:S02]  /*42b0*/  @P2 SEL R25, R21, R25, P0 ;  /* 0x0000001915192207 */ /* 0x000fc40000000000 */
[----:B------:R-:W5:Y:S09]  /*42c0*/  LDG.E.64.CONSTANT R20, desc[UR10][R4.64+-0x2008] ;  /* 0xffdff80a04147981 */ /* 0x000f72000c1e9b00 */
[----:B------:R-:W-:-:S04]  /*42d0*/  @P1 ISETP.GE.U32.AND P0, PT, R24, R6, PT ;  /* 0x000000061800120c */ /* 0x000fc80003f06070 */
[----:B------:R-:W-:-:S13]  /*42e0*/  @P1 ISETP.GE.AND.EX P0, PT, R25, R7, PT, P0 ;  /* 0x000000071900120c */ /* 0x000fda0003f06300 */
[----:B------:R-:W-:-:S06]  /*42f0*/  @P1 DSETP.GT.OR P0, PT, R22, R26, !P0 ;  /* 0x0000001a1600122a */ /* 0x000fcc0004704400 */
[----:B------:R-:W-:Y:S02]  /*4300*/  @P1 FSEL R0, R22, R26, P0 ;  /* 0x0000001a16001208 */ /* 0x000fe40000000000 */
[----:B------:R-:W-:-:S03]  /*4310*/  @P1 FSEL R23, R23, R27, P0 ;  /* 0x0000001b17171208 */ /* 0x000fc60000000000 */
[----:B------:R-:W-:Y:S02]  /*4320*/  @P1 IMAD.MOV.U32 R26, RZ, RZ, R0 ;  /* 0x000000ffff1a1224 */ /* 0x000fe400078e0000 */
[----:B------:R-:W-:Y:S02]  /*4330*/  @P1 IMAD.MOV.U32 R27, RZ, RZ, R23 ;  /* 0x000000ffff1b1224 */ /* 0x000fe400078e0017 */
[----:B------:R-:W5:Y:S01]  /*4340*/  LDG.E.64.CONSTANT R22, desc[UR10][R4.64+-0x2000] ;  /* 0xffe0000a04167981 */ /* 0x000f62000c1e9b00 */
[----:B------:R-:W-:Y:S02]  /*4350*/  @P1 SEL R6, R24, R6, P0 ;  /* 0x0000000618061207 */ /* 0x000fe40000000000 */
[----:B------:R-:W-:Y:S02]  /*4360*/  @P1 SEL R7, R25, R7, P0 ;  /* 0x0000000719071207 */ /* 0x000fe40000000000 */
[----:B------:R-:W5:Y:S01]  /*4370*/  LDG.E.64.CONSTANT R24, desc[UR10][R4.64+-0x1008] ;  /* 0xffeff80a04187981 */ /* 0x000f62000c1e9b00 */
[----:B--2---:R-:W-:-:S14]  /*4380*/  DSETP.GEU.AND P2, PT, R26, R28, PT ;  /* 0x0000001c1a00722a */ /* 0x004fdc0003f4e000 */
[----:B---3--:R-:W-:-:S04]  /*4390*/  @P2 ISETP.GE.U32.AND P0, PT, R6, R10, PT ;  /* 0x0000000a0600220c */ /* 0x008fc80003f06070 */
[----:B------:R-:W-:-:S13]  /*43a0*/  @P2 ISETP.GE.AND.EX P0, PT, R7, R11, PT, P0 ;  /* 0x0000000b0700220c */ /* 0x000fda0003f06300 */
[----:B------:R-:W-:-:S06]  /*43b0*/  @P2 DSETP.GT.OR P0, PT, R26, R28, !P0 ;  /* 0x0000001c1a00222a */ /* 0x000fcc0004704400 */
[----:B------:R-:W-:Y:S02]  /*43c0*/  @P2 FSEL R0, R26, R28, P0 ;  /* 0x0000001c1a002208 */ /* 0x000fe40000000000 */
[----:B------:R-:W-:-:S03]  /*43d0*/  @P2 FSEL R27, R27, R29, P0 ;  /* 0x0000001d1b1b2208 */ /* 0x000fc60000000000 */
[----:B------:R-:W-:Y:S02]  /*43e0*/  @P2 IMAD.MOV.U32 R28, RZ, RZ, R0 ;  /* 0x000000ffff1c2224 */ /* 0x000fe400078e0000 */
[----:B------:R-:W-:Y:S02]  /*43f0*/  @P2 IMAD.MOV.U32 R29, RZ, RZ, R27 ;  /* 0x000000ffff1d2224 */ /* 0x000fe400078e001b */
[----:B------:R-:W2:Y:S04]  /*4400*/  LDG.E.64.CONSTANT R26, desc[UR10][R4.64+-0x1000] ;  /* 0xfff0000a041a7981 */ /* 0x000ea8000c1e9b00 */
[----:B----4-:R-:W-:Y:S01]  /*4410*/  DSETP.GEU.AND P1, PT, R28, R12, PT ;  /* 0x0000000c1c00722a */ /* 0x010fe20003f2e000 */
[----:B------:R-:W-:Y:S02]  /*4420*/  @P2 SEL R10, R6, R10, P0 ;  /* 0x0000000a060a2207 */ /* 0x000fe40000000000 */
[----:B------:R-:W-:-:S11]  /*4430*/  @P2 SEL R11, R7, R11, P0 ;  /* 0x0000000b070b2207 */ /* 0x000fd60000000000 */
[----:B------:R-:W-:-:S04]  /*4440*/  @P1 ISETP.GE.U32.AND P0, PT, R10, R14, PT ;  /* 0x0000000e0a00120c */ /* 0x000fc80003f06070 */
[----:B------:R-:W-:-:S13]  /*4450*/  @P1 ISETP.GE.AND.EX P0, PT, R11, R15, PT, P0 ;  /* 0x0000000f0b00120c */ /* 0x000fda0003f06300 */
[----:B------:R-:W-:-:S06]  /*4460*/  @P1 DSETP.GT.OR P0, PT, R28, R12, !P0 ;  /* 0x0000000c1c00122a */ /* 0x000fcc0004704400 */
[----:B------:R-:W-:Y:S02]  /*4470*/  @P1 FSEL R0, R28, R12, P0 ;  /* 0x0000000c1c001208 */ /* 0x000fe40000000000 */
[----:B------:R-:W-:Y:S02]  /*4480*/  @P1 FSEL R7, R29, R13, P0 ;  /* 0x0000000d1d071208 */ /* 0x000fe40000000000 */
[----:B------:R-:W3:Y:S01]  /*4490*/  LDG.E.64.CONSTANT R28, desc[UR10][R4.64+-0x8] ;  /* 0xfffff80a041c7981 */ /* 0x000ee2000c1e9b00 */
[----:B------:R-:W-:Y:S02]  /*44a0*/  @P1 IMAD.MOV.U32 R12, RZ, RZ, R0 ;  /* 0x000000ffff0c1224 */ /* 0x000fe400078e0000 */
[----:B------:R-:W-:-:S06]  /*44b0*/  @P1 IMAD.MOV.U32 R13, RZ, RZ, R7 ;  /* 0x000000ffff0d1224 */ /* 0x000fcc00078e0007 */
[----:B-----5:R-:W-:Y:S01]  /*44c0*/  DSETP.GEU.AND P2, PT, R12, R16, PT ;  /* 0x000000100c00722a */ /* 0x020fe20003f4e000 */
[----:B------:R-:W-:Y:S02]  /*44d0*/  @P1 SEL R14, R10, R14, P0 ;  /* 0x0000000e0a0e1207 */ /* 0x000fe40000000000 */
[----:B------:R-:W-:-:S11]  /*44e0*/  @P1 SEL R15, R11, R15, P0 ;  /* 0x0000000f0b0f1207 */ /* 0x000fd60000000000 */
[----:B------:R-:W-:-:S04]  /*44f0*/  @P2 ISETP.GE.U32.AND P0, PT, R14, R18, PT ;  /* 0x000000120e00220c */ /* 0x000fc80003f06070 */
[----:B------:R-:W-:-:S13]  /*4500*/  @P2 ISETP.GE.AND.EX P0, PT, R15, R19, PT, P0 ;  /* 0x000000130f00220c */ /* 0x000fda0003f06300 */
[----:B------:R-:W-:-:S06]  /*4510*/  @P2 DSETP.GT.OR P0, PT, R12, R16, !P0 ;  /* 0x000000100c00222a */ /* 0x000fcc0004704400 */
[----:B------:R-:W-:Y:S02]  /*4520*/  @P2 FSEL R0, R12, R16, P0 ;  /* 0x000000100c002208 */ /* 0x000fe40000000000 */
[----:B------:R-:W-:-:S03]  /*4530*/  @P2 FSEL R13, R13, R17, P0 ;  /* 0x000000110d0d2208 */ /* 0x000fc60000000000 */
[----:B------:R-:W-:Y:S02]  /*4540*/  @P2 IMAD.MOV.U32 R16, RZ, RZ, R0 ;  /* 0x000000ffff102224 */ /* 0x000fe400078e0000 */
[----:B------:R-:W-:-:S06]  /*4550*/  @P2 IMAD.MOV.U32 R17, RZ, RZ, R13 ;  /* 0x000000ffff112224 */ /* 0x000fcc00078e000d */
[----:B------:R-:W-:Y:S01]  /*4560*/  DSETP.GEU.AND P1, PT, R16, R20, PT ;  /* 0x000000141000722a */ /* 0x000fe20003f2e000 */
        /* <DEDUP_REMOVED lines=11> */
[----:B------:R-:W-:Y:S01]  /*4620*/  @P1 SEL R23, R19, R23, P0 ;  /* 0x0000001713171207 */ /* 0x000fe20000000000 */
[----:B------:R-:W-:-:S04]  /*4630*/  UIADD3 UR5, UP1, UPT, UR5, -0x2, URZ ;  /* 0xfffffffe05057890 */ /* 0x000fc8000ff3e0ff */
[----:B------:R-:W-:Y:S02]  /*4640*/  UIADD3.X UR6, UPT, UPT, UR6, -0x1, URZ, UP1, !UPT ;  /* 0xffffffff06067890 */ /* 0x000fe40008ffe4ff */
[----:B------:R-:W-:-:S04]  /*4650*/  UISETP.NE.U32.AND UP1, UPT, UR5, URZ, UPT ;  /* 0x000000ff0500728c */ /* 0x000fc8000bf25070 */
[----:B------:R-:W-:Y:S02]  /*4660*/  UISETP.NE.AND.EX UP1, UPT, UR6, URZ, UPT, UP1 ;  /* 0x000000ff0600728c */ /* 0x000fe4000bf25310 */
[----:B------:R-:W-:-:S04]  /*4670*/  UIADD3 UR9, UP2, UPT, UR9, 0xa00, URZ ;  /* 0x00000a0009097890 */ /* 0x000fc8000ff5e0ff */
[----:B------:R-:W-:Y:S01]  /*4680*/  UIADD3.X UR4, UPT, UPT, URZ, UR4, URZ, UP2, !UPT ;  /* 0x00000004ff047290 */ /* 0x000fe200097fe4ff */
[----:B--2---:R-:W-:-:S04]  /*4690*/  @P2 ISETP.GE.U32.AND P0, PT, R22, R26, PT ;  /* 0x0000001a1600220c */ /* 0x004fc80003f06070 */
[----:B------:R-:W-:-:S13]  /*46a0*/  @P2 ISETP.GE.AND.EX P0, PT, R23, R27, PT, P0 ;  /* 0x0000001b1700220c */ /* 0x000fda0003f06300 */
[----:B------:R-:W-:-:S06]  /*46b0*/  @P2 DSETP.GT.OR P0, PT, R20, R24, !P0 ;  /* 0x000000181400222a */ /* 0x000fcc0004704400 */
[----:B------:R-:W-:Y:S02]  /*46c0*/  @P2 FSEL R0, R20, R24, P0 ;  /* 0x0000001814002208 */ /* 0x000fe40000000000 */
[----:B------:R-:W-:-:S03]  /*46d0*/  @P2 FSEL R21, R21, R25, P0 ;  /* 0x0000001915152208 */ /* 0x000fc60000000000 */
[----:B------:R-:W-:Y:S02]  /*46e0*/  @P2 IMAD.MOV.U32 R24, RZ, RZ, R0 ;  /* 0x000000ffff182224 */ /* 0x000fe400078e0000 */
[----:B------:R-:W-:Y:S01]  /*46f0*/  @P2 IMAD.MOV.U32 R25, RZ, RZ, R21 ;  /* 0x000000ffff192224 */ /* 0x000fe200078e0015 */
[----:B------:R-:W-:-:S05]  /*4700*/  @P2 SEL R26, R22, R26, P0 ;  /* 0x0000001a161a2207 */ /* 0x000fca0000000000 */
[----:B---3--:R-:W-:Y:S01]  /*4710*/  DSETP.GEU.AND P1, PT, R24, R28, PT ;  /* 0x0000001c1800722a */ /* 0x008fe20003f2e000 */
[----:B------:R-:W-:-:S13]  /*4720*/  @P2 SEL R27, R23, R27, P0 ;  /* 0x0000001b171b2207 */ /* 0x000fda0000000000 */
[----:B------:R-:W-:-:S04]  /*4730*/  @P1 ISETP.GE.U32.AND P0, PT, R26, R8, PT ;  /* 0x000000081a00120c */ /* 0x000fc80003f06070 */
[----:B------:R-:W-:Y:S02]  /*4740*/  @P1 ISETP.GE.AND.EX P0, PT, R27, R9, PT, P0 ;  /* 0x000000091b00120c */ /* 0x000fe40003f06300 */
[----:B------:R-:W-:-:S11]  /*4750*/  IADD3 R4, P2, PT, R4, 0xa000, RZ ;  /* 0x0000a00004047810 */ /* 0x000fd60007f5e0ff */
[----:B------:R-:W-:Y:S01]  /*4760*/  @P1 DSETP.GT.OR P0, PT, R24, R28, !P0 ;  /* 0x0000001c1800122a */ /* 0x000fe20004704400 */
[----:B------:R-:W-:-:S05]  /*4770*/  IMAD.X R5, RZ, RZ, R5, P2 ;  /* 0x000000ffff057224 */ /* 0x000fca00010e0605 */
[----:B------:R-:W-:Y:S02]  /*4780*/  @P1 FSEL R0, R24, R28, P0 ;  /* 0x0000001c18001208 */ /* 0x000fe40000000000 */
[----:B------:R-:W-:Y:S02]  /*4790*/  @P1 FSEL R25, R25, R29, P0 ;  /* 0x0000001d19191208 */ /* 0x000fe40000000000 */
[----:B------:R-:W-:Y:S01]  /*47a0*/  @P1 SEL R8, R26, R8, P0 ;  /* 0x000000081a081207 */ /* 0x000fe20000000000 */
[----:B------:R-:W-:Y:S01]  /*47b0*/  @P1 IMAD.MOV.U32 R28, RZ, RZ, R0 ;  /* 0x000000ffff1c1224 */ /* 0x000fe200078e0000 */
[----:B------:R-:W-:Y:S01]  /*47c0*/  @P1 SEL R9, R27, R9, P0 ;  /* 0x000000091b091207 */ /* 0x000fe20000000000 */
[----:B------:R-:W-:Y:S01]  /*47d0*/  @P1 IMAD.MOV.U32 R29, RZ, RZ, R25 ;  /* 0x000000ffff1d1224 */ /* 0x000fe200078e0019 */
[----:B------:R-:W-:Y:S06]  /*47e0*/  BRA.U UP1, `(.L_x_73) ;  /* 0xfffffff501fc7547 */ /* 0x000fec000b83ffff */
.L_x_72:
[----:B------:R-:W-:Y:S05]  /*47f0*/  BRA.U !UP0, `(.L_x_71) ;  /* 0x00000005081c7547 */ /* 0x000fea000b800000 */
[----:B------:R-:W-:Y:S02]  /*4800*/  IMAD.U32 R25, RZ, RZ, UR9 ;  /* 0x00000009ff197e24 */ /* 0x000fe4000f8e00ff */
[----:B------:R-:W-:Y:S02]  /*4810*/  IMAD.U32 R5, RZ, RZ, UR9 ;  /* 0x00000009ff057e24 */ /* 0x000fe4000f8e00ff */
[----:B------:R-:W-:Y:S01]  /*4820*/  IMAD.U32 R0, RZ, RZ, UR4 ;  /* 0x00000004ff007e24 */ /* 0x000fe2000f8e00ff */
[----:B------:R-:W-:-:S04]  /*4830*/  LEA R24, P0, R25, R2, 0x4 ;  /* 0x0000000219187211 */ /* 0x000fc800078020ff */
[----:B------:R-:W-:-:S05]  /*4840*/  LEA.HI.X R25, R5, R3, R0, 0x4, P0 ;  /* 0x0000000305197211 */ /* 0x000fca00000f2400 */
        /* <DEDUP_REMOVED lines=8> */
[----:B------:R-:W5:Y:S04]  /*48d0*/  LDG.E.64.CONSTANT R2, desc[UR10][R24.64+0x4000] ;  /* 0x0040000a18027981 */ /* 0x000f68000c1e9b00 */
[----:B------:R-:W5:Y:S01]  /*48e0*/  LDG.E.64.CONSTANT R6, desc[UR10][R24.64+0x4008] ;  /* 0x0040080a18067981 */ /* 0x000f62000c1e9b00 */
[----:B------:R-:W-:-:S04]  /*48f0*/  UIADD3 UR9, UP0, UPT, UR9, 0x500, URZ ;  /* 0x0000050009097890 */ /* 0x000fc8000ff1e0ff */
[----:B------:R-:W-:Y:S01]  /*4900*/  UIADD3.X UR4, UPT, UPT, URZ, UR4, URZ, UP0, !UPT ;  /* 0x00000004ff047290 */ /* 0x000fe200087fe4ff */
[----:B--2---:R-:W-:-:S14]  /*4910*/  DSETP.GEU.AND P2, PT, R28, R22, PT ;  /* 0x000000161c00722a */ /* 0x004fdc0003f4e000 */
[----:B---3--:R-:W-:-:S04]  /*4920*/  @P2 ISETP.GE.U32.AND P0, PT, R8, R20, PT ;  /* 0x000000140800220c */ /* 0x008fc80003f06070 */
        /* <DEDUP_REMOVED lines=47> */
[----:B------:R-:W-:Y:S02]  /*4c20*/  @P2 IMAD.MOV.U32 R3, RZ, RZ, R11 ;  /* 0x000000ffff032224 */ /* 0x000fe400078e000b */
[----:B------:R-:W-:Y:S02]  /*4c30*/  IMAD.MOV.U32 R8, RZ, RZ, R6 ;  /* 0x000000ffff087224 */ /* 0x000fe400078e0006 */
[----:B------:R-:W-:-:S02]  /*4c40*/  IMAD.MOV.U32 R9, RZ, RZ, R7 ;  /* 0x000000ffff097224 */ /* 0x000fc400078e0007 */
[----:B------:R-:W-:Y:S02]  /*4c50*/  IMAD.MOV.U32 R28, RZ, RZ, R2 ;  /* 0x000000ffff1c7224 */ /* 0x000fe400078e0002 */
[----:B------:R-:W-:-:S07]  /*4c60*/  IMAD.MOV.U32 R29, RZ, RZ, R3 ;  /* 0x000000ffff1d7224 */ /* 0x000fce00078e0003 */
.L_x_71:
[----:B------:R-:W0:Y:S01]  /*4c70*/  LDCU UR6, c[0x0][0x390] ;  /* 0x00007200ff0677ac */ /* 0x000e220008000800 */
[----:B------:R-:W1:Y:S01]  /*4c80*/  S2R R0, SR_TID.X ;  /* 0x0000000000007919 */ /* 0x000e620000002100 */
[----:B0-----:R-:W-:Y:S02]  /*4c90*/  USHF.R.S32.HI UR5, URZ, 0x1f, UR6 ;  /* 0x0000001fff057899 */ /* 0x001fe40008011406 */
[----:B------:R-:W-:-:S04]  /*4ca0*/  UISETP.GE.U32.AND UP0, UPT, UR9, UR6, UPT ;  /* 0x000000060900728c */ /* 0x000fc8000bf06070 */
[----:B------:R-:W-:-:S09]  /*4cb0*/  UISETP.GE.AND.EX UP0, UPT, UR4, UR5, UPT, UP0 ;  /* 0x000000050400728c */ /* 0x000fd2000bf06300 */
[----:B-1----:R-:W-:Y:S05]  /*4cc0*/  BRA.U UP0, `(.L_x_74) ;  /* 0x0000000900a07547 */ /* 0x002fea000b800000 */
[----:B------:R-:W-:Y:S01]  /*4cd0*/  UIADD3 UR5, UPT, UPT, -UR9, UR6, URZ ;  /* 0x0000000609057290 */ /* 0x000fe2000fffe1ff */
[----:B------:R-:W-:Y:S05]  /*4ce0*/  BSSY.RECONVERGENT B1, `(.L_x_74) ;  /* 0x00000a6000017945 */ /* 0x000fea0003800200 */
[----:B------:R-:W-:-:S13]  /*4cf0*/  ISETP.GE.AND P0, PT, R0, UR5, PT ;  /* 0x0000000500007c0c */ /* 0x000fda000bf06270 */
[----:B------:R-:W-:Y:S05]  /*4d00*/  @P0 BRA `(.L_x_75) ;  /* 0x00000008008c0947 */ /* 0x000fea0003800000 */
[----:B------:R-:W-:Y:S01]  /*4d10*/  IMAD.U32 R3, RZ, RZ, UR6 ;  /* 0x00000006ff037e24 */ /* 0x000fe2000f8e00ff */
[----:B------:R-:W-:Y:S01]  /*4d20*/  LOP3.LUT R2, RZ, R0, RZ, 0x33, !PT ;  /* 0x00000000ff027212 */ /* 0x000fe200078e33ff */
[----:B------:R-:W-:Y:S01]  /*4d30*/  BSSY.RECONVERGENT B2, `(.L_x_76) ;  /* 0x0000032000027945 */ /* 0x000fe20003800200 */
[----:B------:R-:W-:Y:S02]  /*4d40*/  IMAD.MOV.U32 R16, RZ, RZ, R0 ;  /* 0x000000ffff107224 */ /* 0x000fe400078e0000 */
[----:B------:R-:W-:-:S04]  /*4d50*/  IADD3 R14, PT, PT, R3, -UR9, R2 ;  /* 0x80000009030e7c10 */ /* 0x000fc8000fffe002 */
[----:B------:R-:W-:-:S04]  /*4d60*/  LOP3.LUT R2, R14, 0x300, RZ, 0xc0, !PT ;  /* 0x000003000e027812 */ /* 0x000fc800078ec0ff */
[----:B------:R-:W-:-:S13]  /*4d70*/  ISETP.NE.AND P0, PT, R2, 0x300, PT ;  /* 0x000003000200780c */ /* 0x000fda0003f05270 */
[----:B------:R-:W-:Y:S05]  /*4d80*/  @!P0 BRA `(.L_x_77) ;  /* 0x0000000000b08947 */ /* 0x000fea0003800000 */
[----:B------:R-:W0:Y:S01]  /*4d90*/  LDCU.64 UR12, c[0x0][0x380] ;  /* 0x00007000ff0c77ac */ /* 0x000e220008000a00 */
[----:B------:R-:W-:Y:S01]  /*4da0*/  IADD3 R5, P0, PT, R0, UR9, RZ ;  /* 0x0000000900057c10 */ /* 0x000fe2000ff1e0ff */
[----:B------:R-:W-:Y:S01]  /*4db0*/  IMAD.MOV.U32 R16, RZ, RZ, R0 ;  /* 0x000000ffff107224 */ /* 0x000fe200078e0000 */
[----:B------:R-:W-:-:S03]  /*4dc0*/  LEA.HI R2, R14, 0x1, RZ, 0x18 ;  /* 0x000000010e027811 */ /* 0x000fc600078fc0ff */
[----:B------:R-:W-:Y:S01]  /*4dd0*/  IMAD.X R4, RZ, RZ, UR4, P0 ;  /* 0x00000004ff047e24 */ /* 0x000fe200080e06ff */
[----:B------:R-:W-:-:S05]  /*4de0*/  LOP3.LUT R2, R2, 0x3, RZ, 0xc0, !PT ;  /* 0x0000000302027812 */ /* 0x000fca00078ec0ff */
[----:B------:R-:W-:Y:S01]  /*4df0*/  IMAD.MOV R12, RZ, RZ, -R2 ;  /* 0x000000ffff0c7224 */ /* 0x000fe200078e0a02 */
[----:B0-----:R-:W-:-:S04]  /*4e00*/  LEA R13, P1, R5, UR12, 0x4 ;  /* 0x0000000c050d7c11 */ /* 0x001fc8000f8220ff */
[----:B------:R-:W-:-:S09]  /*4e10*/  LEA.HI.X R5, R5, UR13, R4, 0x4, P1 ;  /* 0x0000000d05057c11 */ /* 0x000fd200088f2404 */
.L_x_80:
[----:B------:R-:W-:-:S05]  /*4e20*/  IMAD.MOV.U32 R4, RZ, RZ, R13 ;  /* 0x000000ffff047224 */ /* 0x000fca00078e000d */
[----:B------:R-:W2:Y:S04]  /*4e30*/  LDG.E.64.CONSTANT R6, desc[UR10][R4.64] ;  /* 0x0000000a04067981 */ /* 0x000ea8000c1e9b00 */
[----:B------:R-:W3:Y:S01]  /*4e40*/  LDG.E.64.CONSTANT R2, desc[UR10][R4.64+0x8] ;  /* 0x0000080a04027981 */ /* 0x000ee2000c1e9b00 */
[----:B------:R-:W-:Y:S01]  /*4e50*/  VIADD R12, R12, 0x1 ;  /* 0x000000010c0c7836 */ /* 0x000fe20000000000 */
[----:B------:R-:W-:Y:S01]  /*4e60*/  BSSY.RECONVERGENT B3, `(.L_x_78) ;  /* 0x000001b000037945 */ /* 0x000fe20003800200 */
[----:B------:R-:W-:Y:S01]  /*4e70*/  IMAD.MOV.U32 R15, RZ, RZ, R8 ;  /* 0x000000ffff0f7224 */ /* 0x000fe200078e0008 */
        /* <DEDUP_REMOVED lines=25> */
.L_x_79:
[----:B------:R-:W-:Y:S05]  /*5010*/  BSYNC.RECONVERGENT B3 ;  /* 0x0000000000037941 */ /* 0x000fea0003800200 */
.L_x_78:
[----:B------:R-:W-:Y:S02]  /*5020*/  IMAD.X R5, RZ, RZ, R5, P3 ;  /* 0x000000ffff057224 */ /* 0x000fe400018e0605 */
[----:B------:R-:W-:Y:S01]  /*5030*/  VIADD R16, R16, 0x100 ;  /* 0x0000010010107836 */ /* 0x000fe20000000000 */
[----:B------:R-:W-:Y:S06]  /*5040*/  @P2 BRA `(.L_x_80) ;  /* 0xfffffffc00742947 */ /* 0x000fec000383ffff */
.L_x_77:
[----:B------:R-:W-:Y:S05]  /*5050*/  BSYNC.RECONVERGENT B2 ;  /* 0x0000000000027941 */ /* 0x000fea0003800200 */
.L_x_76:
[----:B------:R-:W-:-:S13]  /*5060*/  ISETP.GE.U32.AND P0, PT, R14, 0x300, PT ;  /* 0x000003000e00780c */ /* 0x000fda0003f06070 */
[----:B------:R-:W-:Y:S05]  /*5070*/  @!P0 BRA `(.L_x_75) ;  /* 0x0000000400b08947 */ /* 0x000fea0003800000 */
[----:B------:R-:W0:Y:S01]  /*5080*/  LDCU.64 UR12, c[0x0][0x380] ;  /* 0x00007000ff0c77ac */ /* 0x000e220008000a00 */
[----:B------:R-:W-:-:S05]  /*5090*/  IADD3 R11, P0, PT, R16, UR9, RZ ;  /* 0x00000009100b7c10 */ /* 0x000fca000ff1e0ff */
[----:B------:R-:W-:Y:S01]  /*50a0*/  IMAD.X R2, RZ, RZ, UR4, P0 ;  /* 0x00000004ff027e24 */ /* 0x000fe200080e06ff */
[----:B0-----:R-:W-:-:S04]  /*50b0*/  LEA R10, P1, R11, UR12, 0x4 ;  /* 0x0000000c0b0a7c11 */ /* 0x001fc8000f8220ff */
[----:B------:R-:W-:Y:S02]  /*50c0*/  IADD3 R10, P0, PT, R10, 0x3008, RZ ;  /* 0x000030080a0a7810 */ /* 0x000fe40007f1e0ff */
[----:B------:R-:W-:-:S05]  /*50d0*/  LEA.HI.X R11, R11, UR13, R2, 0x4, P1 ;  /* 0x0000000d0b0b7c11 */ /* 0x000fca00088f2402 */
[----:B------:R-:W-:-:S07]  /*50e0*/  IMAD.X R11, RZ, RZ, R11, P0 ;  /* 0x000000ffff0b7224 */ /* 0x000fce00000e060b */
.L_x_89:
[----:B------:R-:W2:Y:S04]  /*50f0*/  LDG.E.64.CONSTANT R12, desc[UR10][R10.64+-0x3008] ;  /* 0xffcff80a0a0c7981 */ /* 0x000ea8000c1e9b00 */
[----:B------:R-:W3:Y:S04]  /*5100*/  LDG.E.64.CONSTANT R14, desc[UR10][R10.64+-0x3000] ;  /* 0xffd0000a0a0e7981 */ /* 0x000ee8000c1e9b00 */
[----:B------:R0:W5:Y:S04]  /*5110*/  LDG.E.64.CONSTANT R6, desc[UR10][R10.64+-0x2008] ;  /* 0xffdff80a0a067981 */ /* 0x000168000c1e9b00 */
        /* <DEDUP_REMOVED lines=22> */
.L_x_82:
[----:B------:R-:W-:Y:S05]  /*5280*/  BSYNC.RECONVERGENT B2 ;  /* 0x0000000000027941 */ /* 0x000fea0003800200 */
.L_x_81:
        /* <DEDUP_REMOVED lines=25> */
.L_x_84:
[----:B------:R-:W-:Y:S05]  /*5420*/  BSYNC.RECONVERGENT B2 ;  /* 0x0000000000027941 */ /* 0x000fea0003800200 */
.L_x_83:
        /* <DEDUP_REMOVED lines=21> */
.L_x_86:
[----:B------:R-:W-:Y:S05]  /*5580*/  BSYNC.RECONVERGENT B2 ;  /* 0x0000000000027941 */ /* 0x000fea0003800200 */
.L_x_85:
        /* <DEDUP_REMOVED lines=21> */
.L_x_88:
[----:B------:R-:W-:Y:S05]  /*56e0*/  BSYNC.RECONVERGENT B2 ;  /* 0x0000000000027941 */ /* 0x000fea0003800200 */
.L_x_87:
[----:B------:R-:W-:Y:S01]  /*56f0*/  VIADD R16, R16, 0x400 ;  /* 0x0000040010107836 */ /* 0x000fe20000000000 */
[----:B------:R-:W-:-:S04]  /*5700*/  IADD3 R10, P1, PT, R10, 0x4000, RZ ;  /* 0x000040000a0a7810 */ /* 0x000fc80007f3e0ff */
[----:B------:R-:W-:Y:S01]  /*5710*/  ISETP.GE.AND P0, PT, R16, UR5, PT ;  /* 0x0000000510007c0c */ /* 0x000fe2000bf06270 */
[----:B------:R-:W-:-:S12]  /*5720*/  IMAD.X R11, RZ, RZ, R11, P1 ;  /* 0x000000ffff0b7224 */ /* 0x000fd800008e060b */
[----:B------:R-:W-:Y:S05]  /*5730*/  @!P0 BRA `(.L_x_89) ;  /* 0xfffffff8006c8947 */ /* 0x000fea000383ffff */
.L_x_75:
[----:B------:R-:W-:Y:S05]  /*5740*/  BSYNC.RECONVERGENT B1 ;  /* 0x0000000000017941 */ /* 0x000fea0003800200 */
.L_x_74:
[----:B------:R-:W0:Y:S01]  /*5750*/  S2R R10, SR_LANEID ;  /* 0x00000000000a7919 */ /* 0x000e220000000000 */
[----:B------:R-:W-:Y:S01]  /*5760*/  BSSY.RECONVERGENT B1, `(.L_x_90) ;  /* 0x000001f000017945 */ /* 0x000fe20003800200 */
[----:B------:R-:W-:Y:S01]  /*5770*/  IMAD.MOV.U32 R11, RZ, RZ, R8 ;  /* 0x000000ffff0b7224 */ /* 0x000fe200078e0008 */
[----:B------:R1:W2:Y:S01]  /*5780*/  SHFL.DOWN PT, R4, R28, 0x1, 0x1f ;  /* 0x08201f001c047f89 */ /* 0x0002a200000e0000 */
[----:B------:R-:W-:Y:S02]  /*5790*/  IMAD.MOV.U32 R12, RZ, RZ, R9 ;  /* 0x000000ffff0c7224 */ /* 0x000fe400078e0009 */
[----:B------:R-:W-:Y:S01]  /*57a0*/  IMAD.MOV.U32 R2, RZ, RZ, R28 ;  /* 0x000000ffff027224 */ /* 0x000fe200078e001c */
[----:B------:R1:W3:Y:S01]  /*57b0*/  SHFL.DOWN PT, R5, R29, 0x1, 0x1f ;  /* 0x08201f001d057f89 */ /* 0x0002e200000e0000 */
        /* <DEDUP_REMOVED lines=25> */
.L_x_91:
[----:B------:R-:W-:Y:S05]  /*5950*/  BSYNC.RECONVERGENT B1 ;  /* 0x0000000000017941 */ /* 0x000fea0003800200 */
.L_x_90:
        /* <DEDUP_REMOVED lines=31> */
.L_x_93:
[----:B------:R-:W-:Y:S05]  /*5b50*/  BSYNC.RECONVERGENT B1 ;  /* 0x0000000000017941 */ /* 0x000fea0003800200 */
.L_x_92:
[----:B------:R-:W-:Y:S01]  /*5b60*/  ISETP.GT.AND P0, PT, R10, 0x1b, PT ;  /* 0x0000001b0a00780c */ /* 0x000fe20003f04270 */
[----:B-1----:R1:W1:Y:S01]  /*5b70*/  SHFL.DOWN PT, R6, R4, 0x4, 0x1f ;  /* 0x08801f0004067f89 */ /* 0x00226200000e0000 */
[----:B------:R-:W-:Y:S01]  /*5b80*/  BSSY.RECONVERGENT B1, `(.L_x_94) ;  /* 0x000001d000017945 */ /* 0x000fe20003800200 */
[----:B0-----:R-:W-:Y:S02]  /*5b90*/  IMAD.MOV.U32 R11, RZ, RZ, R8 ;  /* 0x000000ffff0b7224 */ /* 0x001fe400078e0008 */
[----:B--2---:R0:W2:Y:S01]  /*5ba0*/  SHFL.DOWN PT, R7, R5, 0x4, 0x1f ;  /* 0x08801f0005077f89 */ /* 0x0040a200000e0000 */
[----:B------:R-:W-:Y:S02]  /*5bb0*/  IMAD.MOV.U32 R12, RZ, RZ, R9 ;  /* 0x000000ffff0c7224 */ /* 0x000fe400078e0009 */
[----:B------:R-:W-:Y:S01]  /*5bc0*/  IMAD.MOV.U32 R2, RZ, RZ, R4 ;  /* 0x000000ffff027224 */ /* 0x000fe200078e0004 */
[----:B----4-:R0:W4:Y:S01]  /*5bd0*/  SHFL.DOWN PT, R13, R8, 0x4, 0x1f ;  /* 0x08801f00080d7f89 */ /* 0x01012200000e0000 */
[----:B------:R-:W-:-:S03]  /*5be0*/  IMAD.MOV.U32 R3, RZ, RZ, R5 ;  /* 0x000000ffff037224 */ /* 0x000fc600078e0005 */
[----:B---3--:R0:W3:Y:S01]  /*5bf0*/  SHFL.DOWN PT, R14, R9, 0x4, 0x1f ;  /* 0x08801f00090e7f89 */ /* 0x0080e200000e0000 */
[----:B------:R-:W-:Y:S05]  /*5c00*/  @P0 BRA `(.L_x_95) ;  /* 0x0000000000500947 */ /* 0x000fea0003800000 */
[----:B-12---:R-:W-:Y:S01]  /*5c10*/  DSETP.GEU.AND P0, PT, R4, R6, PT ;  /* 0x000000060400722a */ /* 0x006fe20003f0e000 */
[----:B----4-:R-:W-:Y:S02]  /*5c20*/  IMAD.MOV.U32 R11, RZ, RZ, R13 ;  /* 0x000000ffff0b7224 */ /* 0x010fe400078e000d */
        /* <DEDUP_REMOVED lines=18> */
.L_x_95:
[----:B------:R-:W-:Y:S05]  /*5d50*/  BSYNC.RECONVERGENT B1 ;  /* 0x0000000000017941 */ /* 0x000fea0003800200 */
.L_x_94:
[----:B------:R-:W-:Y:S01]  /*5d60*/  ISETP.GT.AND P0, PT, R10, 0x17, PT ;  /* 0x000000170a00780c */ /* 0x000fe20003f04270 */
[----:B-1----:R1:W1:Y:S01]  /*5d70*/  SHFL.DOWN PT, R6, R2, 0x8, 0x1f ;  /* 0x09001f0002067f89 */ /* 0x00226200000e0000 */
[----:B------:R-:W-:Y:S01]  /*5d80*/  BSSY.RECONVERGENT B1, `(.L_x_96) ;  /* 0x000001d000017945 */ /* 0x000fe20003800200 */
[----:B0-----:R-:W-:Y:S02]  /*5d90*/  IMAD.MOV.U32 R8, RZ, RZ, R11 ;  /* 0x000000ffff087224 */ /* 0x001fe400078e000b */
[----:B--2---:R0:W2:Y:S01]  /*5da0*/  SHFL.DOWN PT, R7, R3, 0x8, 0x1f ;  /* 0x09001f0003077f89 */ /* 0x0040a200000e0000 */
[----:B------:R-:W-:Y:S02]  /*5db0*/  IMAD.MOV.U32 R9, RZ, RZ, R12 ;  /* 0x000000ffff097224 */ /* 0x000fe400078e000c */
[----:B------:R-:W-:Y:S01]  /*5dc0*/  IMAD.MOV.U32 R4, RZ, RZ, R2 ;  /* 0x000000ffff047224 */ /* 0x000fe200078e0002 */
[----:B---3--:R0:W3:Y:S01]  /*5dd0*/  SHFL.DOWN PT, R14, R11, 0x8, 0x1f ;  /* 0x09001f000b0e7f89 */ /* 0x0080e200000e0000 */
[----:B------:R-:W-:-:S03]  /*5de0*/  IMAD.MOV.U32 R5, RZ, RZ, R3 ;  /* 0x000000ffff057224 */ /* 0x000fc600078e0003 */
[----:B----4-:R0:W4:Y:S01]  /*5df0*/  SHFL.DOWN PT, R13, R12, 0x8, 0x1f ;  /* 0x09001f000c0d7f89 */ /* 0x01012200000e0000 */
        /* <DEDUP_REMOVED lines=21> */
.L_x_97:
[----:B------:R-:W-:Y:S05]  /*5f50*/  BSYNC.RECONVERGENT B1 ;  /* 0x0000000000017941 */ /* 0x000fea0003800200 */
.L_x_96:
[----:B------:R-:W-:Y:S01]  /*5f60*/  ISETP.GT.AND P0, PT, R10, 0xf, PT ;  /* 0x0000000f0a00780c */ /* 0x000fe20003f04270 */
[----:B-1----:R1:W1:Y:S01]  /*5f70*/  SHFL.DOWN PT, R2, R4, 0x10, 0x1f ;  /* 0x0a001f0004027f89 */ /* 0x00226200000e0000 */
[----:B------:R-:W-:Y:S01]  /*5f80*/  BSSY.RECONVERGENT B1, `(.L_x_98) ;  /* 0x000001d000017945 */ /* 0x000fe20003800200 */
[----:B---3--:R-:W-:Y:S02]  /*5f90*/  IMAD.MOV.U32 R14, RZ, RZ, R8 ;  /* 0x000000ffff0e7224 */ /* 0x008fe400078e0008 */
[----:B0-----:R0:W3:Y:S01]  /*5fa0*/  SHFL.DOWN PT, R3, R5, 0x10, 0x1f ;  /* 0x0a001f0005037f89 */ /* 0x0010e200000e0000 */
[----:B------:R-:W-:Y:S02]  /*5fb0*/  IMAD.MOV.U32 R15, RZ, RZ, R9 ;  /* 0x000000ffff0f7224 */ /* 0x000fe400078e0009 */
[----:B------:R-:W-:Y:S01]  /*5fc0*/  IMAD.MOV.U32 R12, RZ, RZ, R4 ;  /* 0x000000ffff0c7224 */ /* 0x000fe200078e0004 */
[----:B--2---:R0:W2:Y:S01]  /*5fd0*/  SHFL.DOWN PT, R7, R8, 0x10, 0x1f ;  /* 0x0a001f0008077f89 */ /* 0x0040a200000e0000 */
[----:B----4-:R-:W-:-:S03]  /*5fe0*/  IMAD.MOV.U32 R13, RZ, RZ, R5 ;  /* 0x000000ffff0d7224 */ /* 0x010fc600078e0005 */
[----:B------:R0:W4:Y:S01]  /*5ff0*/  SHFL.DOWN PT, R6, R9, 0x10, 0x1f ;  /* 0x0a001f0009067f89 */ /* 0x00012200000e0000 */
[----:B------:R-:W-:Y:S05]  /*6000*/  @P0 BRA `(.L_x_99) ;  /* 0x0000000000500947 */ /* 0x000fea0003800000 */
[----:B-1-3--:R-:W-:Y:S01]  /*6010*/  DSETP.GEU.AND P0, PT, R4, R2, PT ;  /* 0x000000020400722a */ /* 0x00afe20003f0e000 */
[----:B--2---:R-:W-:Y:S02]  /*6020*/  IMAD.MOV.U32 R14, RZ, RZ, R7 ;  /* 0x000000ffff0e7224 */ /* 0x004fe400078e0007 */
        /* <DEDUP_REMOVED lines=18> */
.L_x_99:
[----:B------:R-:W-:Y:S05]  /*6150*/  BSYNC.RECONVERGENT B1 ;  /* 0x0000000000017941 */ /* 0x000fea0003800200 */
.L_x_98:
[----:B------:R-:W-:Y:S01]  /*6160*/  ISETP.NE.AND P0, PT, R10, RZ, PT ;  /* 0x000000ff0a00720c */ /* 0x000fe20003f05270 */
[----:B------:R-:W-:-:S12]  /*6170*/  BSSY.RECONVERGENT B1, `(.L_x_100) ;  /* 0x000000a000017945 */ /* 0x000fd80003800200 */
[----:B------:R-:W-:Y:S05]  /*6180*/  @P0 BRA `(.L_x_101) ;  /* 0x0000000000200947 */ /* 0x000fea0003800000 */
[----:B-1----:R-:W1:Y:S01]  /*6190*/  S2R R4, SR_CgaCtaId ;  /* 0x0000000000047919 */ /* 0x002e620000008800 */
[----:B---3--:R-:W-:Y:S02]  /*61a0*/  MOV R3, 0x400 ;  /* 0x0000040000037802 */ /* 0x008fe40000000f00 */
[----:B------:R-:W-:-:S04]  /*61b0*/  SHF.R.U32.HI R2, RZ, 0x1, R0 ;  /* 0x00000001ff027819 */ /* 0x000fc80000011600 */
[----:B------:R-:W-:Y:S02]  /*61c0*/  LOP3.LUT R2, R2, 0x1f0, RZ, 0xc0, !PT ;  /* 0x000001f002027812 */ /* 0x000fe400078ec0ff */
[----:B-1----:R-:W-:-:S05]  /*61d0*/  LEA R3, R4, R3, 0x18 ;  /* 0x0000000304037211 */ /* 0x002fca00078ec0ff */
[----:B------:R-:W-:-:S05]  /*61e0*/  IMAD.IADD R3, R2, 0x1, R3 ;  /* 0x0000000102037824 */ /* 0x000fca00078e0203 */
[----:B------:R1:W-:Y:S04]  /*61f0*/  STS.64 [R3+0x10], R14 ;  /* 0x0000100e03007388 */ /* 0x0003e80000000a00 */
[----:B------:R1:W-:Y:S02]  /*6200*/  STS.64 [R3+0x8], R12 ;  /* 0x0000080c03007388 */ /* 0x0003e40000000a00 */
.L_x_101:
[----:B------:R-:W-:Y:S05]  /*6210*/  BSYNC.RECONVERGENT B1 ;  /* 0x0000000000017941 */ /* 0x000fea0003800200 */
.L_x_100:
[----:B------:R-:W-:Y:S01]  /*6220*/  BAR.SYNC.DEFER_BLOCKING 0x0 ;  /* 0x0000000000007b1d */ /* 0x000fe20000010000 */
[----:B------:R-:W-:-:S13]  /*6230*/  ISETP.NE.AND P1, PT, R0, RZ, PT ;  /* 0x000000ff0000720c */ /* 0x000fda0003f25270 */
[----:B------:R-:W-:Y:S05]  /*6240*/  @P1 BRA `(.L_x_34) ;  /* 0x00000008008c1947 */ /* 0x000fea0003800000 */
[----:B-1-3--:R-:W1:Y:S01]  /*6250*/  S2R R3, SR_CgaCtaId ;  /* 0x0000000000037919 */ /* 0x00ae620000008800 */
[----:B------:R-:W-:Y:S01]  /*6260*/  MOV R0, 0x400 ;  /* 0x0000040000007802 */ /* 0x000fe20000000f00 */
[----:B------:R-:W-:Y:S03]  /*6270*/  BSSY.RECONVERGENT B1, `(.L_x_102) ;  /* 0x000001a000017945 */ /* 0x000fe60003800200 */
[----:B-1----:R-:W-:-:S05]  /*6280*/  LEA R0, R3, R0, 0x18 ;  /* 0x0000000003007211 */ /* 0x002fca00078ec0ff */
[----:B------:R-:W1:Y:S04]  /*6290*/  LDS.64 R16, [R0+0x18] ;  /* 0x0000180000107984 */ /* 0x000e680000000a00 */
[----:B0-2-4-:R-:W0:Y:S04]  /*62a0*/  LDS.128 R4, [R0+0x20] ;  /* 0x0000200000047984 */ /* 0x015e280000000c00 */
[----:B------:R2:W3:Y:S04]  /*62b0*/  LDS.64 R2, [R0+0x80] ;  /* 0x0000800000027984 */ /* 0x0004e80000000a00 */
[----:B------:R2:W4:Y:S01]  /*62c0*/  LDS.128 R8, [R0+0x30] ;  /* 0x0000300000087984 */ /* 0x0005220000000c00 */
[----:B-1----:R-:W-:Y:S01]  /*62d0*/  DSETP.GEU.AND P0, PT, R12, R16, PT ;  /* 0x000000100c00722a */ /* 0x002fe20003f0e000 */
[----:B------:R-:W-:-:S02]  /*62e0*/  IMAD.MOV.U32 R20, RZ, RZ, R16 ;  /* 0x000000ffff147224 */ /* 0x000fc400078e0010 */
[----:B------:R-:W-:Y:S02]  /*62f0*/  IMAD.MOV.U32 R21, RZ, RZ, R17 ;  /* 0x000000ffff157224 */ /* 0x000fe400078e0011 */
[----:B0-----:R-:W-:Y:S02]  /*6300*/  IMAD.MOV.U32 R23, RZ, RZ, R4 ;  /* 0x000000ffff177224 */ /* 0x001fe400078e0004 */
        /* <DEDUP_REMOVED lines=16> */
.L_x_103:
[----:B------:R-:W-:Y:S05]  /*6410*/  BSYNC.RECONVERGENT B1 ;  /* 0x0000000000017941 */ /* 0x000fea0003800200 */
.L_x_102:
        /* <DEDUP_REMOVED lines=23> */
.L_x_105:
[----:B------:R-:W-:Y:S05]  /*6590*/  BSYNC.RECONVERGENT B1 ;  /* 0x0000000000017941 */ /* 0x000fea0003800200 */
.L_x_104:
        /* <DEDUP_REMOVED lines=21> */
.L_x_107:
[----:B------:R-:W-:Y:S05]  /*66f0*/  BSYNC.RECONVERGENT B1 ;  /* 0x0000000000017941 */ /* 0x000fea0003800200 */
.L_x_106:
        /* <DEDUP_REMOVED lines=23> */
.L_x_109:
[----:B------:R-:W-:Y:S05]  /*6870*/  BSYNC.RECONVERGENT B1 ;  /* 0x0000000000017941 */ /* 0x000fea0003800200 */
.L_x_108:
        /* <DEDUP_REMOVED lines=21> */
.L_x_111:
[----:B------:R-:W-:Y:S05]  /*69d0*/  BSYNC.RECONVERGENT B1 ;  /* 0x0000000000017941 */ /* 0x000fea0003800200 */
.L_x_110:
        /* <DEDUP_REMOVED lines=21> */
.L_x_113:
[----:B------:R-:W-:Y:S05]  /*6b30*/  BSYNC.RECONVERGENT B1 ;  /* 0x0000000000017941 */ /* 0x000fea0003800200 */
.L_x_112:
        /* <DEDUP_REMOVED lines=20> */
.L_x_34:
[----:B------:R-:W-:Y:S05]  /*6c80*/  BSYNC.RECONVERGENT B0 ;  /* 0x0000000000007941 */ /* 0x000fea0003800200 */
.L_x_1:
[----:B------:R-:W-:Y:S05]  /*6c90*/  @P1 EXIT ;  /* 0x000000000000194d */ /* 0x000fea0003800000 */
[----:B0123--:R-:W0:Y:S02]  /*6ca0*/  LDC.64 R2, c[0x0][0x388] ;  /* 0x0000e200ff027b82 */ /* 0x00fe240000000a00 */
[----:B0-----:R-:W-:Y:S04]  /*6cb0*/  STG.E.64 desc[UR10][R2.64], R12 ;  /* 0x0000000c02007986 */ /* 0x001fe8000c101b0a */
[----:B------:R-:W-:Y:S01]  /*6cc0*/  STG.E.64 desc[UR10][R2.64+0x8], R14 ;  /* 0x0000080e02007986 */ /* 0x000fe2000c101b0a */
[----:B------:R-:W-:Y:S05]  /*6cd0*/  EXIT ;  /* 0x000000000000794d */ /* 0x000fea0003800000 */
.L_x_114:
        /* <DEDUP_REMOVED lines=10> */
.L_x_716:


//--------------------- .text._ZN6thrust24THRUST_300001_SM_1000_NS8cuda_cub4core6detail13_kernel_agentINS1_8__reduce10DrainAgentIlEEJN3cub18CUB_300001_SM_10009GridQueueIyEElEEEvDpT0_ --------------------------
	.section	.text._ZN6thrust24THRUST_300001_SM_1000_NS8cuda_cub4core6detail13_kernel_agentINS1_8__reduce10DrainAgentIlEEJN3cub18CUB_300001_SM_10009GridQueueIyEElEEEvDpT0_,"ax",@progbits
	.align	128
        .global         _ZN6thrust24THRUST_300001_SM_1000_NS8cuda_cub4core6detail13_kernel_agentINS1_8__reduce10DrainAgentIlEEJN3cub18CUB_300001_SM_10009GridQueueIyEElEEEvDpT0_
        .type           _ZN6thrust24THRUST_300001_SM_1000_NS8cuda_cub4core6detail13_kernel_agentINS1_8__reduce10DrainAgentIlEEJN3cub18CUB_300001_SM_10009GridQueueIyEElEEEvDpT0_,@function
        .size           _ZN6thrust24THRUST_300001_SM_1000_NS8cuda_cub4core6detail13_kernel_agentINS1_8__reduce10DrainAgentIlEEJN3cub18CUB_300001_SM_10009GridQueueIyEElEEEvDpT0_,(.L_x_717 - _ZN6thrust24THRUST_300001_SM_1000_NS8cuda_cub4core6detail13_kernel_agentINS1_8__reduce10DrainAgentIlEEJN3cub18CUB_300001_SM_10009GridQueueIyEElEEEvDpT0_)
        .other          _ZN6thrust24THRUST_300001_SM_1000_NS8cuda_cub4core6detail13_kernel_agentINS1_8__reduce10DrainAgentIlEEJN3cub18CUB_300001_SM_10009GridQueueIyEElEEEvDpT0_,@"STO_CUDA_ENTRY STV_DEFAULT"
_ZN6thrust24THRUST_300001_SM_1000_NS8cuda_cub4core6detail13_kernel_agentINS1_8__reduce10DrainAgentIlEEJN3cub18CUB_300001_SM_10009GridQueueIyEElEEEvDpT0_:
.text._ZN6thrust24THRUST_300001_SM_1000_NS8cuda_cub4core6detail13_kernel_agentINS1_8__reduce10DrainAgentIlEEJN3cub18CUB_300001_SM_10009GridQueueIyEElEEEvDpT0_:
[----:B------:R-:W-:Y:S08]  /*0000*/  LDC R1, c[0x0][0x37c] ;  /* 0x0000df00ff017b82 */ /* 0x000ff00000000800 */
[----:B------:R-:W0:Y:S01]  /*0010*/  LDC.64 R2, c[0x0][0x380] ;  /* 0x0000e000ff027b82 */ /* 0x000e220000000a00 */
[----:B------:R-:W0:Y:S07]  /*0020*/  LDCU.64 UR4, c[0x0][0x358] ;  /* 0x00006b00ff0477ac */ /* 0x000e2e0008000a00 */
[----:B------:R-:W1:Y:S01]  /*0030*/  LDC.64 R4, c[0x0][0x388] ;  /* 0x0000e200ff047b82 */ /* 0x000e620000000a00 */
[----:B0-----:R-:W-:Y:S04]  /*0040*/  STG.E.64 desc[UR4][R2.64+0x8], RZ ;  /* 0x000008ff02007986 */ /* 0x001fe8000c101b04 */
[----:B-1----:R-:W-:Y:S01]  /*0050*/  STG.E.64 desc[UR4][R2.64], R4 ;  /* 0x0000000402007986 */ /* 0x002fe2000c101b04 */
[----:B------:R-:W-:Y:S05]  /*0060*/  EXIT ;  /* 0x000000000000794d */ /* 0x000fea0003800000 */
.L_x_115:
        /* <DEDUP_REMOVED lines=9> */
.L_x_717:


//--------------------- .text._ZN6thrust24THRUST_300001_SM_1000_NS8cuda_cub4core6detail13_kernel_agentINS1_8__reduce11ReduceAgentINS0_12zip_iteratorIN4cuda3std3__45tupleIJNS0_10device_ptrIdEENS0_17counting_iteratorIlNS0_11use_defaultESF_SF_EEEEEEEPNSB_IJdlEEESJ_lNS1_9__extrema9arg_max_fIdlNSA_4lessIdEEEEEEJSI_SK_lN3cub18CUB_300001_SM_100013GridEvenShareIlEENSS_9GridQueueIyEESP_EEEvDpT0_ --------------------------
	.section	.text._ZN6thrust24THRUST_300001_SM_1000_NS8cuda_cub4core6detail13_kernel_agentINS1_8__reduce11ReduceAgentINS0_12zip_iteratorIN4cuda3std3__45tupleIJNS0_10device_ptrIdEENS0_17counting_iteratorIlNS0_11use_defaultESF_SF_EEEEEEEPNSB_IJdlEEESJ_lNS1_9__extrema9arg_max_fIdlNSA_4lessIdEEEEEEJSI_SK_lN3cub18CUB_300001_SM_100013GridEvenShareIlEENSS_9GridQueueIyEESP_EEEvDpT0_,"ax",@progbits
	.align	128
        .global         _ZN6thrust24THRUST_300001_SM_1000_NS8cuda_cub4core6detail13_kernel_agentINS1_8__reduce11ReduceAgentINS0_12zip_iteratorIN4cuda3std3__45tupleIJNS0_10device_ptrIdEENS0_17counting_iteratorIlNS0_11use_defaultESF_SF_EEEEEEEPNSB_IJdlEEESJ_lNS1_9__extrema9arg_max_fIdlNSA_4lessIdEEEEEEJSI_SK_lN3cub18CUB_300001_SM_100013GridEvenShareIlEENSS_9GridQueueIyEESP_EEEvDpT0_
        .type           _ZN6thrust24THRUST_300001_SM_1000_NS8cuda_cub4core6detail13_kernel_agentINS1_8__reduce11ReduceAgentINS0_12zip_iteratorIN4cuda3std3__45tupleIJNS0_10device_ptrIdEENS0_17counting_iteratorIlNS0_11use_defaultESF_SF_EEEEEEEPNSB_IJdlEEESJ_lNS1_9__extrema9arg_max_fIdlNSA_4lessIdEEEEEEJSI_SK_lN3cub18CUB_300001_SM_100013GridEvenShareIlEENSS_9GridQueueIyEESP_EEEvDpT0_,@function
        .size           _ZN6thrust24THRUST_300001_SM_1000_NS8cuda_cub4core6detail13_kernel_agentINS1_8__reduce11ReduceAgentINS0_12zip_iteratorIN4cuda3std3__45tupleIJNS0_10device_ptrIdEENS0_17counting_iteratorIlNS0_11use_defaultESF_SF_EEEEEEEPNSB_IJdlEEESJ_lNS1_9__extrema9arg_max_fIdlNSA_4lessIdEEEEEEJSI_SK_lN3cub18CUB_300001_SM_100013GridEvenShareIlEENSS_9GridQueueIyEESP_EEEvDpT0_,(.L_x_718 - _ZN6thrust24THRUST_300001_SM_1000_NS8cuda_cub4core6detail13_kernel_agentINS1_8__reduce11ReduceAgentINS0_12zip_iteratorIN4cuda3std3__45tupleIJNS0_10device_ptrIdEENS0_17counting_iteratorIlNS0_11use_defaultESF_SF_EEEEEEEPNSB_IJdlEEESJ_lNS1_9__extrema9arg_max_fIdlNSA_4lessIdEEEEEEJSI_SK_lN3cub18CUB_300001_SM_100013GridEvenShareIlEENSS_9GridQueueIyEESP_EEEvDpT0_)
        .other          _ZN6thrust24THRUST_300001_SM_1000_NS8cuda_cub4core6detail13_kernel_agentINS1_8__reduce11ReduceAgentINS0_12zip_iteratorIN4cuda3std3__45tupleIJNS0_10device_ptrIdEENS0_17counting_iteratorIlNS0_11use_defaultESF_SF_EEEEEEEPNSB_IJdlEEESJ_lNS1_9__extrema9arg_max_fIdlNSA_4lessIdEEEEEEJSI_SK_lN3cub18CUB_300001_SM_100013GridEvenShareIlEENSS_9GridQueueIyEESP_EEEvDpT0_,@"STO_CUDA_ENTRY STV_DEFAULT"
_ZN6thrust24THRUST_300001_SM_1000_NS8cuda_cub4core6detail13_kernel_agentINS1_8__reduce11ReduceAgentINS0_12zip_iteratorIN4cuda3std3__45tupleIJNS0_10device_ptrIdEENS0_17counting_iteratorIlNS0_11use_defaultESF_SF_EEEEEEEPNSB_IJdlEEESJ_lNS1_9__extrema9arg_max_fIdlNSA_4lessIdEEEEEEJSI_SK_lN3cub18CUB_300001_SM_100013GridEvenShareIlEENSS_9GridQueueIyEESP_EEEvDpT0_:
.text._ZN6thrust24THRUST_300001_SM_1000_NS8cuda_cub4core6detail13_kernel_agentINS1_8__reduce11ReduceAgentINS0_12zip_iteratorIN4cuda3std3__45tupleIJNS0_10device_ptrIdEENS0_17counting_iteratorIlNS0_11use_defaultESF_SF_EEEEEEEPNSB_IJdlEEESJ_lNS1_9__extrema9arg_max_fIdlNSA_4lessIdEEEEEEJSI_SK_lN3cub18CUB_300001_SM_100013GridEvenShareIlEENSS_9GridQueueIyEESP_EEEvDpT0_:
[----:B------:R-:W-:Y:S01]  /*0000*/  LDC R1, c[0x0][0x37c] ;  /* 0x0000df00ff017b82 */ /* 0x000fe20000000800 */
[----:B------:R-:W0:Y:S01]  /*0010*/  S2R R0, SR_CTAID.X ;  /* 0x0000000000007919 */ /* 0x000e220000002500 */
[----:B------:R-:W1:Y:S01]  /*0020*/  LDCU.64 UR4, c[0x0][0x398] ;  /* 0x00007300ff0477ac */ /* 0x000e620008000a00 */
[----:B------:R-:W-:Y:S01]  /*0030*/  BSSY.RECONVERGENT B0, `(.L_x_116) ;  /* 0x0000689000007945 */ /* 0x000fe20003800200 */
[----:B------:R-:W2:Y:S01]  /*0040*/  LDCU UR6, c[0x0][0x370] ;  /* 0x00006e00ff0677ac */ /* 0x000ea20008000800 */
[----:B------:R-:W3:Y:S01]  /*0050*/  LDCU.64 UR10, c[0x0][0x358] ;  /* 0x00006b00ff0a77ac */ /* 0x000ee20008000a00 */
[----:B-1----:R-:W-:Y:S02]  /*0060*/  IMAD.U32 R25, RZ, RZ, UR4 ;  /* 0x00000004ff197e24 */ /* 0x002fe4000f8e00ff */
[----:B------:R-:W-:Y:S01]  /*0070*/  IMAD.U32 R16, RZ, RZ, UR5 ;  /* 0x00000005ff107e24 */ /* 0x000fe2000f8e00ff */
[----:B--2---:R-:W-:Y:S01]  /*0080*/  UIMAD UR6, UR6, 0x500, URZ ;  /* 0x00000500060678a4 */ /* 0x004fe2000f8e02ff */
[----:B0-----:R-:W-:-:S05]  /*0090*/  IMAD R8, R0, 0x500, RZ ;  /* 0x0000050000087824 */ /* 0x001fca00078e02ff */
[----:B------:R-:W-:-:S04]  /*00a0*/  IADD3 R2, P1, PT, R8, 0x500, RZ ;  /* 0x0000050008027810 */ /* 0x000fc80007f3e0ff */
[----:B------:R-:W-:Y:S01]  /*00b0*/  ISETP.GT.U32.AND P0, PT, R2, R25, PT ;  /* 0x000000190200720c */ /* 0x000fe20003f04070 */
[----:B------:R-:W-:-:S05]  /*00c0*/  IMAD.X R3, RZ, RZ, RZ, P1 ;  /* 0x000000ffff037224 */ /* 0x000fca00008e06ff */
[----:B------:R-:W-:-:S13]  /*00d0*/  ISETP.GT.AND.EX P0, PT, R3, R16, PT, P0 ;  /* 0x000000100300720c */ /* 0x000fda0003f04300 */
[----:B---3--:R-:W-:Y:S05]  /*00e0*/  @!P0 BRA `(.L_x_117) ;  /* 0x0000003800e48947 */ /* 0x008fea0003800000 */
[----:B------:R-:W0:Y:S01]  /*00f0*/  S2R R10, SR_TID.X ;  /* 0x00000000000a7919 */ /* 0x000e220000002100 */
[----:B------:R-:W-:Y:S01]  /*0100*/  IMAD.IADD R9, R25, 0x1, -R8 ;  /* 0x0000000119097824 */ /* 0x000fe200078e0a08 */
[----:B------:R-:W-:Y:S01]  /*0110*/  BSSY.RECONVERGENT B1, `(.L_x_118) ;  /* 0x000000f000017945 */ /* 0x000fe20003800200 */
[----:B------:R-:W-:Y:S02]  /*0120*/  CS2R R20, SRZ ;  /* 0x0000000000147805 */ /* 0x000fe4000001ff00 */
[----:B------:R-:W-:Y:S02]  /*0130*/  CS2R R14, SRZ ;  /* 0x00000000000e7805 */ /* 0x000fe4000001ff00 */
[----:B0-----:R-:W-:Y:S01]  /*0140*/  ISETP.GE.AND P0, PT, R10, R9, PT ;  /* 0x000000090a00720c */ /* 0x001fe20003f06270 */
[----:B------:R-:W-:-:S12]  /*0150*/  IMAD.MOV.U32 R6, RZ, RZ, R10 ;  /* 0x000000ffff067224 */ /* 0x000fd800078e000a */
[----:B------:R-:W-:Y:S05]  /*0160*/  @P0 BRA `(.L_x_119) ;  /* 0x0000000000240947 */ /* 0x000fea0003800000 */
[----:B------:R-:W0:Y:S01]  /*0170*/  LDCU.128 UR4, c[0x0][0x380] ;  /* 0x00007000ff0477ac */ /* 0x000e220008000c00 */
[----:B------:R-:W-:-:S05]  /*0180*/  IADD3 R21, P0, PT, R8, R10, RZ ;  /* 0x0000000a08157210 */ /* 0x000fca0007f1e0ff */
[----:B------:R-:W-:Y:S01]  /*0190*/  IMAD.X R20, RZ, RZ, RZ, P0 ;  /* 0x000000ffff147224 */ /* 0x000fe200000e06ff */
[----:B0-----:R-:W-:-:S04]  /*01a0*/  LEA R14, P1, R21, UR4, 0x3 ;  /* 0x00000004150e7c11 */ /* 0x001fc8000f8218ff */
[----:B------:R-:W-:-:S06]  /*01b0*/  LEA.HI.X R15, R21, UR5, R20, 0x3, P1 ;  /* 0x00000005150f7c11 */ /* 0x000fcc00088f1c14 */
[----:B------:R-:W5:Y:S01]  /*01c0*/  LDG.E.64 R14, desc[UR10][R14.64] ;  /* 0x0000000a0e0e7981 */ /* 0x000f62000c1e1b00 */
[----:B------:R-:W-:Y:S01]  /*01d0*/  IADD3 R21, P0, PT, R21, UR6, RZ ;  /* 0x0000000615157c10 */ /* 0x000fe2000ff1e0ff */
[----:B------:R-:W-:-:S03]  /*01e0*/  VIADD R6, R10, 0x100 ;  /* 0x000001000a067836 */ /* 0x000fc60000000000 */
[----:B------:R-:W-:-:S09]  /*01f0*/  IADD3.X R20, PT, PT, R20, UR7, RZ, P0, !PT ;  /* 0x0000000714147c10 */ /* 0x000fd200087fe4ff */
.L_x_119:
[----:B------:R-:W-:Y:S05]  /*0200*/  BSYNC.RECONVERGENT B1 ;  /* 0x0000000000017941 */ /* 0x000fea0003800200 */
.L_x_118:
[----:B------:R-:W-:Y:S01]  /*0210*/  ISETP.GE.AND P0, PT, R6, R9, PT ;  /* 0x000000090600720c */ /* 0x000fe20003f06270 */
[----:B------:R-:W-:-:S12]  /*0220*/  BSSY.RECONVERGENT B1, `(.L_x_120) ;  /* 0x00000af000017945 */ /* 0x000fd80003800200 */
[----:B------:R-:W-:Y:S05]  /*0230*/  @P0 BRA `(.L_x_121) ;  /* 0x0000000800b40947 */ /* 0x000fea0003800000 */
[----:B------:R-:W-:Y:S01]  /*0240*/  LOP3.LUT R2, RZ, R6, RZ, 0x33, !PT ;  /* 0x00000006ff027212 */ /* 0x000fe200078e33ff */
[----:B------:R-:W-:Y:S03]  /*0250*/  BSSY.RECONVERGENT B2, `(.L_x_122) ;  /* 0x0000034000027945 */ /* 0x000fe60003800200 */
[----:B------:R-:W-:-:S04]  /*0260*/  IADD3 R25, PT, PT, -R8, R25, R2 ;  /* 0x0000001908197210 */ /* 0x000fc80007ffe102 */
[----:B------:R-:W-:-:S04]  /*0270*/  LOP3.LUT R2, R25, 0x300, RZ, 0xc0, !PT ;  /* 0x0000030019027812 */ /* 0x000fc800078ec0ff */
[----:B------:R-:W-:-:S13]  /*0280*/  ISETP.NE.AND P0, PT, R2, 0x300, PT ;  /* 0x000003000200780c */ /* 0x000fda0003f05270 */
[----:B------:R-:W-:Y:S05]  /*0290*/  @!P0 BRA `(.L_x_123) ;  /* 0x0000000000bc8947 */ /* 0x000fea0003800000 */
[----:B------:R-:W0:Y:S01]  /*02a0*/  LDCU.128 UR4, c[0x0][0x380] ;  /* 0x00007000ff0477ac */ /* 0x000e220008000c00 */
[----:B------:R-:W-:Y:S02]  /*02b0*/  IADD3 R12, P0, PT, R8, R6, RZ ;  /* 0x00000006080c7210 */ /* 0x000fe40007f1e0ff */
[----:B------:R-:W-:-:S03]  /*02c0*/  LEA.HI R2, R25, 0x1, RZ, 0x18 ;  /* 0x0000000119027811 */ /* 0x000fc600078fc0ff */
[----:B------:R-:W-:Y:S01]  /*02d0*/  IMAD.X R3, RZ, RZ, RZ, P0 ;  /* 0x000000ffff037224 */ /* 0x000fe200000e06ff */
[----:B------:R-:W-:-:S05]  /*02e0*/  LOP3.LUT R2, R2, 0x3, RZ, 0xc0, !PT ;  /* 0x0000000302027812 */ /* 0x000fca00078ec0ff */
[----:B------:R-:W-:Y:S01]  /*02f0*/  IMAD.MOV R7, RZ, RZ, -R2 ;  /* 0x000000ffff077224 */ /* 0x000fe200078e0a02 */
[C---:B0-----:R-:W-:Y:S02]  /*0300*/  IADD3 R13, P1, PT, R12.reuse, UR6, RZ ;  /* 0x000000060c0d7c10 */ /* 0x041fe4000ff3e0ff */
[C---:B------:R-:W-:Y:S02]  /*0310*/  LEA R11, P2, R12.reuse, UR4, 0x3 ;  /* 0x000000040c0b7c11 */ /* 0x040fe4000f8418ff */
[----:B------:R-:W-:Y:S02]  /*0320*/  IADD3.X R16, PT, PT, R3, UR7, RZ, P1, !PT ;  /* 0x0000000703107c10 */ /* 0x000fe40008ffe4ff */
[----:B------:R-:W-:-:S09]  /*0330*/  LEA.HI.X R12, R12, UR5, R3, 0x3, P2 ;  /* 0x000000050c0c7c11 */ /* 0x000fd200090f1c03 */
.L_x_126:
[----:B------:R-:W-:Y:S02]  /*0340*/  IMAD.MOV.U32 R2, RZ, RZ, R11 ;  /* 0x000000ffff027224 */ /* 0x000fe400078e000b */
[----:B------:R-:W-:-:S06]  /*0350*/  IMAD.MOV.U32 R3, RZ, RZ, R12 ;  /* 0x000000ffff037224 */ /* 0x000fcc00078e000c */
[----:B------:R-:W2:Y:S01]  /*0360*/  LDG.E.64 R2, desc[UR10][R2.64] ;  /* 0x0000000a02027981 */ /* 0x000ea2000c1e1b00 */
[----:B------:R-:W-:Y:S01]  /*0370*/  VIADD R7, R7, 0x1 ;  /* 0x0000000107077836 */ /* 0x000fe20000000000 */
[----:B------:R-:W-:Y:S01]  /*0380*/  BSSY.RECONVERGENT B3, `(.L_x_124) ;  /* 0x000001b000037945 */ /* 0x000fe20003800200 */
[----:B------:R-:W-:Y:S01]  /*0390*/  IMAD.MOV.U32 R18, RZ, RZ, R21 ;  /* 0x000000ffff127224 */ /* 0x000fe200078e0015 */
[----:B------:R-:W-:Y:S01]  /*03a0*/  IADD3 R11, P3, PT, R11, 0x800, RZ ;  /* 0x000008000b0b7810 */ /* 0x000fe20007f7e0ff */
[----:B------:R-:W-:Y:S01]  /*03b0*/  IMAD.MOV.U32 R17, RZ, RZ, R20 ;  /* 0x000000ffff117224 */ /* 0x000fe200078e0014 */
[----:B------:R-:W-:Y:S01]  /*03c0*/  ISETP.NE.AND P2, PT, R7, RZ, PT ;  /* 0x000000ff0700720c */ /* 0x000fe20003f45270 */
[----:B-----5:R-:W-:Y:S02]  /*03d0*/  IMAD.MOV.U32 R4, RZ, RZ, R14 ;  /* 0x000000ffff047224 */ /* 0x020fe400078e000e */
[----:B------:R-:W-:Y:S02]  /*03e0*/  IMAD.MOV.U32 R5, RZ, RZ, R15 ;  /* 0x000000ffff057224 */ /* 0x000fe400078e000f */
[----:B------:R-:W-:-:S02]  /*03f0*/  IMAD.MOV.U32 R21, RZ, RZ, R13 ;  /* 0x000000ffff157224 */ /* 0x000fc400078e000d */
[----:B------:R-:W-:Y:S01]  /*0400*/  IMAD.MOV.U32 R20, RZ, RZ, R16 ;  /* 0x000000ffff147224 */ /* 0x000fe200078e0010 */
[----:B--2---:R-:W-:Y:S01]  /*0410*/  DSETP.GEU.AND P0, PT, R14, R2, PT ;  /* 0x000000020e00722a */ /* 0x004fe20003f0e000 */
[----:B------:R-:W-:Y:S02]  /*0420*/  IMAD.MOV.U32 R14, RZ, RZ, R2 ;  /* 0x000000ffff0e7224 */ /* 0x000fe400078e0002 */
[----:B------:R-:W-:-:S11]  /*0430*/  IMAD.MOV.U32 R15, RZ, RZ, R3 ;  /* 0x000000ffff0f7224 */ /* 0x000fd600078e0003 */
        /* <DEDUP_REMOVED lines=15> */
.L_x_125:
[----:B------:R-:W-:Y:S05]  /*0530*/  BSYNC.RECONVERGENT B3 ;  /* 0x0000000000037941 */ /* 0x000fea0003800200 */
.L_x_124:
[----:B------:R-:W-:Y:S01]  /*0540*/  IADD3 R13, P0, PT, R13, 0x100, RZ ;  /* 0x000001000d0d7810 */ /* 0x000fe20007f1e0ff */
[----:B------:R-:W-:Y:S02]  /*0550*/  VIADD R6, R6, 0x100 ;  /* 0x0000010006067836 */ /* 0x000fe40000000000 */
[----:B------:R-:W-:Y:S02]  /*0560*/  IMAD.X R12, RZ, RZ, R12, P3 ;  /* 0x000000ffff0c7224 */ /* 0x000fe400018e060c */
[----:B------:R-:W-:Y:S01]  /*0570*/  IMAD.X R16, RZ, RZ, R16, P0 ;  /* 0x000000ffff107224 */ /* 0x000fe200000e0610 */
[----:B------:R-:W-:Y:S07]  /*0580*/  @P2 BRA `(.L_x_126) ;  /* 0xfffffffc006c2947 */ /* 0x000fee000383ffff */
.L_x_123:
[----:B------:R-:W-:Y:S05]  /*0590*/  BSYNC.RECONVERGENT B2 ;  /* 0x0000000000027941 */ /* 0x000fea0003800200 */
.L_x_122:
[----:B------:R-:W-:-:S13]  /*05a0*/  ISETP.GE.U32.AND P0, PT, R25, 0x300, PT ;  /* 0x000003001900780c */ /* 0x000fda0003f06070 */
[----:B------:R-:W-:Y:S05]  /*05b0*/  @!P0 BRA `(.L_x_121) ;  /* 0x0000000400d48947 */ /* 0x000fea0003800000 */
[----:B------:R-:W0:Y:S01]  /*05c0*/  LDC.64 R4, c[0x0][0x380] ;  /* 0x0000e000ff047b82 */ /* 0x000e220000000a00 */
[----:B------:R-:W-:-:S07]  /*05d0*/  VIADD R11, R6, 0x200 ;  /* 0x00000200060b7836 */ /* 0x000fce0000000000 */
[----:B------:R-:W1:Y:S02]  /*05e0*/  LDC.64 R2, c[0x0][0x388] ;  /* 0x0000e200ff027b82 */ /* 0x000e640000000a00 */
.L_x_135:
[----:B------:R-:W-:-:S05]  /*05f0*/  VIADD R7, R11, 0xfffffe00 ;  /* 0xfffffe000b077836 */ /* 0x000fca0000000000 */
[----:B------:R-:W-:-:S04]  /*0600*/  IADD3 R13, P0, PT, R8, R7, RZ ;  /* 0x00000007080d7210 */ /* 0x000fc80007f1e0ff */
[----:B------:R-:W-:Y:S02]  /*0610*/  LEA.HI.X.SX32 R12, R7, RZ, 0x1, P0 ;  /* 0x000000ff070c7211 */ /* 0x000fe400000f0eff */
[----:B0-----:R-:W-:-:S04]  /*0620*/  LEA R16, P0, R13, R4, 0x3 ;  /* 0x000000040d107211 */ /* 0x001fc800078018ff */
[----:B------:R-:W-:-:S05]  /*0630*/  LEA.HI.X R17, R13, R5, R12, 0x3, P0 ;  /* 0x000000050d117211 */ /* 0x000fca00000f1c0c */
[----:B------:R-:W2:Y:S04]  /*0640*/  LDG.E.64 R18, desc[UR10][R16.64] ;  /* 0x0000000a10127981 */ /* 0x000ea8000c1e1b00 */
[----:B-----5:R0:W5:Y:S01]  /*0650*/  LDG.E.64 R6, desc[UR10][R16.64+0x800] ;  /* 0x0008000a10067981 */ /* 0x020162000c1e1b00 */
[----:B-1----:R-:W-:Y:S01]  /*0660*/  IADD3 R24, P1, PT, R13, R2, RZ ;  /* 0x000000020d187210 */ /* 0x002fe20007f3e0ff */
[----:B------:R-:W-:Y:S04]  /*0670*/  BSSY.RECONVERGENT B2, `(.L_x_127) ;  /* 0x0000016000027945 */ /* 0x000fe80003800200 */
[----:B------:R-:W-:-:S02]  /*0680*/  IMAD.X R25, R12, 0x1, R3, P1 ;  /* 0x000000010c197824 */ /* 0x000fc400008e0603 */
[----:B------:R-:W-:Y:S02]  /*0690*/  IMAD.MOV.U32 R23, RZ, RZ, R24 ;  /* 0x000000ffff177224 */ /* 0x000fe400078e0018 */
[----:B------:R-:W-:Y:S01]  /*06a0*/  IMAD.MOV.U32 R22, RZ, RZ, R25 ;  /* 0x000000ffff167224 */ /* 0x000fe200078e0019 */
[----:B--2---:R-:W-:Y:S01]  /*06b0*/  DSETP.GEU.AND P0, PT, R14, R18, PT ;  /* 0x000000120e00722a */ /* 0x004fe20003f0e000 */
[----:B------:R-:W-:Y:S02]  /*06c0*/  IMAD.MOV.U32 R12, RZ, RZ, R18 ;  /* 0x000000ffff0c7224 */ /* 0x000fe400078e0012 */
[----:B------:R-:W-:-:S11]  /*06d0*/  IMAD.MOV.U32 R13, RZ, RZ, R19 ;  /* 0x000000ffff0d7224 */ /* 0x000fd600078e0013 */
        /* <DEDUP_REMOVED lines=15> */
.L_x_128:
[----:B------:R-:W-:Y:S05]  /*07d0*/  BSYNC.RECONVERGENT B2 ;  /* 0x0000000000027941 */ /* 0x000fea0003800200 */
.L_x_127:
[----:B------:R0:W5:Y:S04]  /*07e0*/  LDG.E.64 R14, desc[UR10][R16.64+0x1000] ;  /* 0x0010000a100e7981 */ /* 0x000168000c1e1b00 */
[----:B------:R0:W5:Y:S02]  /*07f0*/  LDG.E.64 R18, desc[UR10][R16.64+0x1800] ;  /* 0x0018000a10127981 */ /* 0x000164000c1e1b00 */
[----:B-----5:R-:W-:Y:S01]  /*0800*/  DSETP.GEU.AND P0, PT, R12, R6, PT ;  /* 0x000000060c00722a */ /* 0x020fe20003f0e000 */
[----:B------:R-:W-:Y:S01]  /*0810*/  VIADD R21, R11, 0xffffff00 ;  /* 0xffffff000b157836 */ /* 0x000fe20000000000 */
[----:B------:R-:W-:Y:S04]  /*0820*/  BSSY.RECONVERGENT B2, `(.L_x_129) ;  /* 0x0000017000027945 */ /* 0x000fe80003800200 */
[----:B------:R-:W-:-:S02]  /*0830*/  SHF.R.S32.HI R20, RZ, 0x1f, R21 ;  /* 0x0000001fff147819 */ /* 0x000fc40000011415 */
[----:B------:R-:W-:Y:S01]  /*0840*/  IADD3 R26, P1, P2, R21, R2, R8 ;  /* 0x00000002151a7210 */ /* 0x000fe20007a3e008 */
[----:B------:R-:W-:-:S03]  /*0850*/  IMAD.MOV.U32 R21, RZ, RZ, R7 ;  /* 0x000000ffff157224 */ /* 0x000fc600078e0007 */
[----:B------:R-:W-:Y:S01]  /*0860*/  IADD3.X R27, PT, PT, R20, R3, RZ, P1, P2 ;  /* 0x00000003141b7210 */ /* 0x000fe20000fe44ff */
[----:B------:R-:W-:Y:S02]  /*0870*/  IMAD.MOV.U32 R24, RZ, RZ, R26 ;  /* 0x000000ffff187224 */ /* 0x000fe400078e001a */
[----:B------:R-:W-:Y:S02]  /*0880*/  IMAD.MOV.U32 R20, RZ, RZ, R6 ;  /* 0x000000ffff147224 */ /* 0x000fe400078e0006 */
[----:B------:R-:W-:Y:S01]  /*0890*/  IMAD.MOV.U32 R25, RZ, RZ, R27 ;  /* 0x000000ffff197224 */ /* 0x000fe200078e001b */
[----:B0-----:R-:W-:Y:S06]  /*08a0*/  @!P0 BRA `(.L_x_130) ;  /* 0x0000000000388947 */ /* 0x001fec0003800000 */
        /* <DEDUP_REMOVED lines=14> */
.L_x_130:
[----:B------:R-:W-:Y:S05]  /*0990*/  BSYNC.RECONVERGENT B2 ;  /* 0x0000000000027941 */ /* 0x000fea0003800200 */
.L_x_129:
[----:B------:R-:W-:Y:S01]  /*09a0*/  DSETP.GEU.AND P0, PT, R20, R14, PT ;  /* 0x0000000e1400722a */ /* 0x000fe20003f0e000 */
[----:B------:R-:W-:Y:S01]  /*09b0*/  SHF.R.S32.HI R6, RZ, 0x1f, R11 ;  /* 0x0000001fff067819 */ /* 0x000fe2000001140b */
[----:B------:R-:W-:Y:S01]  /*09c0*/  BSSY.RECONVERGENT B2, `(.L_x_131) ;  /* 0x0000017000027945 */ /* 0x000fe20003800200 */
[C---:B------:R-:W-:Y:S01]  /*09d0*/  IADD3 R23, P1, P2, R11.reuse, R2, R8 ;  /* 0x000000020b177210 */ /* 0x040fe20007a3e008 */
[----:B------:R-:W-:Y:S02]  /*09e0*/  VIADD R17, R11, 0x100 ;  /* 0x000001000b117836 */ /* 0x000fe40000000000 */
[----:B------:R-:W-:Y:S01]  /*09f0*/  IMAD.MOV.U32 R7, RZ, RZ, R15 ;  /* 0x000000ffff077224 */ /* 0x000fe200078e000f */
[----:B------:R-:W-:Y:S01]  /*0a00*/  IADD3.X R16, PT, PT, R6, R3, RZ, P1, P2 ;  /* 0x0000000306107210 */ /* 0x000fe20000fe44ff */
[----:B------:R-:W-:Y:S02]  /*0a10*/  IMAD.MOV.U32 R12, RZ, RZ, R23 ;  /* 0x000000ffff0c7224 */ /* 0x000fe400078e0017 */
[----:B------:R-:W-:-:S02]  /*0a20*/  IMAD.MOV.U32 R6, RZ, RZ, R14 ;  /* 0x000000ffff067224 */ /* 0x000fc400078e000e */
[----:B------:R-:W-:Y:S02]  /*0a30*/  IMAD.MOV.U32 R13, RZ, RZ, R16 ;  /* 0x000000ffff0d7224 */ /* 0x000fe400078e0010 */
        /* <DEDUP_REMOVED lines=15> */
.L_x_132:
[----:B------:R-:W-:Y:S05]  /*0b30*/  BSYNC.RECONVERGENT B2 ;  /* 0x0000000000027941 */ /* 0x000fea0003800200 */
.L_x_131:
[----:B------:R-:W-:Y:S01]  /*0b40*/  DSETP.GEU.AND P0, PT, R6, R18, PT ;  /* 0x000000120600722a */ /* 0x000fe20003f0e000 */
[----:B------:R-:W-:Y:S01]  /*0b50*/  SHF.R.S32.HI R14, RZ, 0x1f, R17 ;  /* 0x0000001fff0e7819 */ /* 0x000fe20000011411 */
[----:B------:R-:W-:Y:S01]  /*0b60*/  BSSY.RECONVERGENT B2, `(.L_x_133) ;  /* 0x0000016000027945 */ /* 0x000fe20003800200 */
[----:B------:R-:W-:Y:S01]  /*0b70*/  IADD3 R17, P1, P2, R17, R2, R8 ;  /* 0x0000000211117210 */ /* 0x000fe20007a3e008 */
[----:B------:R-:W-:-:S03]  /*0b80*/  IMAD.MOV.U32 R15, RZ, RZ, R19 ;  /* 0x000000ffff0f7224 */ /* 0x000fc600078e0013 */
[----:B------:R-:W-:Y:S01]  /*0b90*/  IADD3.X R16, PT, PT, R14, R3, RZ, P1, P2 ;  /* 0x000000030e107210 */ /* 0x000fe20000fe44ff */
[----:B------:R-:W-:Y:S02]  /*0ba0*/  IMAD.MOV.U32 R21, RZ, RZ, R17 ;  /* 0x000000ffff157224 */ /* 0x000fe400078e0011 */
[----:B------:R-:W-:Y:S02]  /*0bb0*/  IMAD.MOV.U32 R14, RZ, RZ, R18 ;  /* 0x000000ffff0e7224 */ /* 0x000fe400078e0012 */
        /* <DEDUP_REMOVED lines=16> */
.L_x_134:
[----:B------:R-:W-:Y:S05]  /*0cc0*/  BSYNC.RECONVERGENT B2 ;  /* 0x0000000000027941 */ /* 0x000fea0003800200 */
.L_x_133:
[C---:B------:R-:W-:Y:S02]  /*0cd0*/  VIADD R6, R11.reuse, 0x200 ;  /* 0x000002000b067836 */ /* 0x040fe40000000000 */
[----:B------:R-:W-:-:S03]  /*0ce0*/  VIADD R11, R11, 0x400 ;  /* 0x000004000b0b7836 */ /* 0x000fc60000000000 */
[----:B------:R-:W-:-:S13]  /*0cf0*/  ISETP.GE.AND P0, PT, R6, R9, PT ;  /* 0x000000090600720c */ /* 0x000fda0003f06270 */
[----:B------:R-:W-:Y:S05]  /*0d00*/  @!P0 BRA `(.L_x_135) ;  /* 0xfffffff800388947 */ /* 0x000fea000383ffff */
.L_x_121:
[----:B------:R-:W-:Y:S05]  /*0d10*/  BSYNC.RECONVERGENT B1 ;  /* 0x0000000000017941 */ /* 0x000fea0003800200 */
.L_x_120:
[----:B------:R-:W-:-:S13]  /*0d20*/  ISETP.GE.AND P0, PT, R9, 0x100, PT ;  /* 0x000001000900780c */ /* 0x000fda0003f06270 */
[----:B------:R-:W-:Y:S05]  /*0d30*/  @!P0 BRA `(.L_x_136) ;  /* 0x0000001400508947 */ /* 0x000fea0003800000 */
[----:B------:R-:W0:Y:S01]  /*0d40*/  S2R R11, SR_LANEID ;  /* 0x00000000000b7919 */ /* 0x000e220000000000 */
[----:B------:R-:W-:Y:S01]  /*0d50*/  BSSY.RECONVERGENT B1, `(.L_x_137) ;  /* 0x000001f000017945 */ /* 0x000fe20003800200 */
[----:B------:R-:W-:Y:S01]  /*0d60*/  IMAD.MOV.U32 R12, RZ, RZ, R21 ;  /* 0x000000ffff0c7224 */ /* 0x000fe200078e0015 */
[----:B-----5:R1:W2:Y:S01]  /*0d70*/  SHFL.DOWN PT, R4, R14, 0x1, 0x1f ;  /* 0x08201f000e047f89 */ /* 0x0202a200000e0000 */
        /* <DEDUP_REMOVED lines=9> */
[----:B------:R-:W-:Y:S01]  /*0e10*/  IMAD.MOV.U32 R12, RZ, RZ, R6 ;  /* 0x000000ffff0c7224 */ /* 0x000fe200078e0006 */
[----:B------:R-:W-:Y:S01]  /*0e20*/  MOV R13, R7 ;  /* 0x00000007000d7202 */ /* 0x000fe20000000f00 */
[----:B------:R-:W-:Y:S02]  /*0e30*/  IMAD.MOV.U32 R2, RZ, RZ, R4 ;  /* 0x000000ffff027224 */ /* 0x000fe400078e0004 */
[----:B------:R-:W-:-:S09]  /*0e40*/  IMAD.MOV.U32 R3, RZ, RZ, R5 ;  /* 0x000000ffff037224 */ /* 0x000fd200078e0005 */
        /* <DEDUP_REMOVED lines=15> */
.L_x_138:
[----:B------:R-:W-:Y:S05]  /*0f40*/  BSYNC.RECONVERGENT B1 ;  /* 0x0000000000017941 */ /* 0x000fea0003800200 */
.L_x_137:
        /* <DEDUP_REMOVED lines=31> */
.L_x_140:
[----:B------:R-:W-:Y:S05]  /*1140*/  BSYNC.RECONVERGENT B1 ;  /* 0x0000000000017941 */ /* 0x000fea0003800200 */
.L_x_139:
[----:B------:R-:W-:Y:S01]  /*1150*/  ISETP.GT.AND P0, PT, R11, 0x1b, PT ;  /* 0x0000001b0b00780c */ /* 0x000fe20003f04270 */
[----:B-1----:R1:W1:Y:S01]  /*1160*/  SHFL.DOWN PT, R6, R4, 0x4, 0x1f ;  /* 0x08801f0004067f89 */ /* 0x00226200000e0000 */
[----:B------:R-:W-:Y:S01]  /*1170*/  BSSY.RECONVERGENT B1, `(.L_x_141) ;  /* 0x000001d000017945 */ /* 0x000fe20003800200 */
[----:B----4-:R-:W-:Y:S02]  /*1180*/  IMAD.MOV.U32 R14, RZ, RZ, R8 ;  /* 0x000000ffff0e7224 */ /* 0x010fe400078e0008 */
[----:B--2---:R2:W4:Y:S01]  /*1190*/  SHFL.DOWN PT, R7, R5, 0x4, 0x1f ;  /* 0x08801f0005077f89 */ /* 0x00452200000e0000 */
[----:B---3--:R-:W-:Y:S02]  /*11a0*/  IMAD.MOV.U32 R15, RZ, RZ, R9 ;  /* 0x000000ffff0f7224 */ /* 0x008fe400078e0009 */
[----:B0-----:R-:W-:Y:S01]  /*11b0*/  IMAD.MOV.U32 R2, RZ, RZ, R4 ;  /* 0x000000ffff027224 */ /* 0x001fe200078e0004 */
[----:B------:R2:W0:Y:S01]  /*11c0*/  SHFL.DOWN PT, R13, R8, 0x4, 0x1f ;  /* 0x08801f00080d7f89 */ /* 0x00042200000e0000 */
[----:B------:R-:W-:-:S03]  /*11d0*/  IMAD.MOV.U32 R3, RZ, RZ, R5 ;  /* 0x000000ffff037224 */ /* 0x000fc600078e0005 */
[----:B------:R2:W3:Y:S01]  /*11e0*/  SHFL.DOWN PT, R12, R9, 0x4, 0x1f ;  /* 0x08801f00090c7f89 */ /* 0x0004e200000e0000 */
[----:B------:R-:W-:Y:S05]  /*11f0*/  @P0 BRA `(.L_x_142) ;  /* 0x0000000000500947 */ /* 0x000fea0003800000 */
[----:B-1--4-:R-:W-:Y:S01]  /*1200*/  DSETP.GEU.AND P0, PT, R4, R6, PT ;  /* 0x000000060400722a */ /* 0x012fe20003f0e000 */
[----:B0-----:R-:W-:Y:S02]  /*1210*/  IMAD.MOV.U32 R14, RZ, RZ, R13 ;  /* 0x000000ffff0e7224 */ /* 0x001fe400078e000d */
        /* <DEDUP_REMOVED lines=18> */
.L_x_142:
[----:B------:R-:W-:Y:S05]  /*1340*/  BSYNC.RECONVERGENT B1 ;  /* 0x0000000000017941 */ /* 0x000fea0003800200 */
.L_x_141:
[----:B------:R-:W-:Y:S01]  /*1350*/  ISETP.GT.AND P0, PT, R11, 0x17, PT ;  /* 0x000000170b00780c */ /* 0x000fe20003f04270 */
[----:B-1----:R1:W1:Y:S01]  /*1360*/  SHFL.DOWN PT, R4, R2, 0x8, 0x1f ;  /* 0x09001f0002047f89 */ /* 0x00226200000e0000 */
[----:B------:R-:W-:Y:S01]  /*1370*/  BSSY.RECONVERGENT B1, `(.L_x_143) ;  /* 0x000001d000017945 */ /* 0x000fe20003800200 */
[----:B---3--:R-:W-:Y:S02]  /*1380*/  IMAD.MOV.U32 R12, RZ, RZ, R14 ;  /* 0x000000ffff0c7224 */ /* 0x008fe400078e000e */
[----:B--2---:R2:W3:Y:S01]  /*1390*/  SHFL.DOWN PT, R5, R3, 0x8, 0x1f ;  /* 0x09001f0003057f89 */ /* 0x0044e200000e0000 */
[----:B0-----:R-:W-:Y:S02]  /*13a0*/  IMAD.MOV.U32 R13, RZ, RZ, R15 ;  /* 0x000000ffff0d7224 */ /* 0x001fe400078e000f */
[----:B------:R-:W-:Y:S01]  /*13b0*/  IMAD.MOV.U32 R8, RZ, RZ, R2 ;  /* 0x000000ffff087224 */ /* 0x000fe200078e0002 */
[----:B----4-:R2:W0:Y:S01]  /*13c0*/  SHFL.DOWN PT, R7, R14, 0x8, 0x1f ;  /* 0x09001f000e077f89 */ /* 0x01042200000e0000 */
[----:B------:R-:W-:-:S03]  /*13d0*/  IMAD.MOV.U32 R9, RZ, RZ, R3 ;  /* 0x000000ffff097224 */ /* 0x000fc600078e0003 */
[----:B------:R2:W4:Y:S01]  /*13e0*/  SHFL.DOWN PT, R6, R15, 0x8, 0x1f ;  /* 0x09001f000f067f89 */ /* 0x00052200000e0000 */
[----:B------:R-:W-:Y:S05]  /*13f0*/  @P0 BRA `(.L_x_144) ;  /* 0x0000000000500947 */ /* 0x000fea0003800000 */
[----:B-1-3--:R-:W-:Y:S01]  /*1400*/  DSETP.GEU.AND P0, PT, R2, R4, PT ;  /* 0x000000040200722a */ /* 0x00afe20003f0e000 */
        /* <DEDUP_REMOVED lines=19> */
.L_x_144:
[----:B------:R-:W-:Y:S05]  /*1540*/  BSYNC.RECONVERGENT B1 ;  /* 0x0000000000017941 */ /* 0x000fea0003800200 */
.L_x_143:
[----:B------:R-:W-:Y:S01]  /*1550*/  ISETP.GT.AND P0, PT, R11, 0xf, PT ;  /* 0x0000000f0b00780c */ /* 0x000fe20003f04270 */
[----:B-1----:R1:W1:Y:S01]  /*1560*/  SHFL.DOWN PT, R2, R8, 0x10, 0x1f ;  /* 0x0a001f0008027f89 */ /* 0x00226200000e0000 */
[----:B------:R-:W-:Y:S01]  /*1570*/  BSSY.RECONVERGENT B1, `(.L_x_145) ;  /* 0x000001d000017945 */ /* 0x000fe20003800200 */
[----:B------:R-:W-:Y:S02]  /*1580*/  IMAD.MOV.U32 R4, RZ, RZ, R12 ;  /* 0x000000ffff047224 */ /* 0x000fe400078e000c */
[----:B--2---:R2:W1:Y:S01]  /*1590*/  SHFL.DOWN PT, R3, R9, 0x10, 0x1f ;  /* 0x0a001f0009037f89 */ /* 0x00446200000e0000 */
[----:B---3--:R-:W-:Y:S02]  /*15a0*/  IMAD.MOV.U32 R5, RZ, RZ, R13 ;  /* 0x000000ffff057224 */ /* 0x008fe400078e000d */
[----:B----4-:R-:W-:Y:S01]  /*15b0*/  IMAD.MOV.U32 R6, RZ, RZ, R8 ;  /* 0x000000ffff067224 */ /* 0x010fe200078e0008 */
[----:B------:R2:W3:Y:S01]  /*15c0*/  SHFL.DOWN PT, R15, R12, 0x10, 0x1f ;  /* 0x0a001f000c0f7f89 */ /* 0x0004e200000e0000 */
[----:B0-----:R-:W-:-:S03]  /*15d0*/  IMAD.MOV.U32 R7, RZ, RZ, R9 ;  /* 0x000000ffff077224 */ /* 0x001fc600078e0009 */
[----:B------:R2:W0:Y:S01]  /*15e0*/  SHFL.DOWN PT, R14, R13, 0x10, 0x1f ;  /* 0x0a001f000d0e7f89 */ /* 0x00042200000e0000 */
[----:B------:R-:W-:Y:S05]  /*15f0*/  @P0 BRA `(.L_x_146) ;  /* 0x0000000000500947 */ /* 0x000fea0003800000 */
[----:B-1----:R-:W-:Y:S01]  /*1600*/  DSETP.GEU.AND P0, PT, R8, R2, PT ;  /* 0x000000020800722a */ /* 0x002fe20003f0e000 */
[----:B---3--:R-:W-:Y:S02]  /*1610*/  IMAD.MOV.U32 R4, RZ, RZ, R15 ;  /* 0x000000ffff047224 */ /* 0x008fe400078e000f */
[----:B0-----:R-:W-:Y:S02]  /*1620*/  IMAD.MOV.U32 R5, RZ, RZ, R14 ;  /* 0x000000ffff057224 */ /* 0x001fe400078e000e */
        /* <DEDUP_REMOVED lines=17> */
.L_x_146:
[----:B------:R-:W-:Y:S05]  /*1740*/  BSYNC.RECONVERGENT B1 ;  /* 0x0000000000017941 */ /* 0x000fea0003800200 */
.L_x_145:
[----:B------:R-:W-:Y:S01]  /*1750*/  ISETP.NE.AND P0, PT, R11, RZ, PT ;  /* 0x000000ff0b00720c */ /* 0x000fe20003f05270 */
[----:B------:R-:W-:-:S12]  /*1760*/  BSSY.RECONVERGENT B1, `(.L_x_147) ;  /* 0x000000a000017945 */ /* 0x000fd80003800200 */
[----:B------:R-:W-:Y:S05]  /*1770*/  @P0 BRA `(.L_x_148) ;  /* 0x0000000000200947 */ /* 0x000fea0003800000 */
[----:B-1----:R-:W1:Y:S01]  /*1780*/  S2R R8, SR_CgaCtaId ;  /* 0x0000000000087919 */ /* 0x002e620000008800 */
[----:B------:R-:W-:Y:S02]  /*1790*/  MOV R3, 0x400 ;  /* 0x0000040000037802 */ /* 0x000fe40000000f00 */
[----:B------:R-:W-:-:S04]  /*17a0*/  SHF.R.U32.HI R2, RZ, 0x1, R10 ;  /* 0x00000001ff027819 */ /* 0x000fc8000001160a */
[----:B------:R-:W-:Y:S02]  /*17b0*/  LOP3.LUT R2, R2, 0x1f0, RZ, 0xc0, !PT ;  /* 0x000001f002027812 */ /* 0x000fe400078ec0ff */
[----:B-1----:R-:W-:-:S05]  /*17c0*/  LEA R3, R8, R3, 0x18 ;  /* 0x0000000308037211 */ /* 0x002fca00078ec0ff */
[----:B------:R-:W-:-:S05]  /*17d0*/  IMAD.IADD R3, R2, 0x1, R3 ;  /* 0x0000000102037824 */ /* 0x000fca00078e0203 */
[----:B------:R4:W-:Y:S04]  /*17e0*/  STS.64 [R3+0x10], R4 ;  /* 0x0000100403007388 */ /* 0x0009e80000000a00 */
[----:B------:R4:W-:Y:S02]  /*17f0*/  STS.64 [R3+0x8], R6 ;  /* 0x0000080603007388 */ /* 0x0009e40000000a00 */
.L_x_148:
[----:B------:R-:W-:Y:S05]  /*1800*/  BSYNC.RECONVERGENT B1 ;  /* 0x0000000000017941 */ /* 0x000fea0003800200 */
.L_x_147:
[----:B------:R-:W-:Y:S01]  /*1810*/  BAR.SYNC.DEFER_BLOCKING 0x0 ;  /* 0x0000000000007b1d */ /* 0x000fe20000010000 */
[----:B------:R-:W-:-:S13]  /*1820*/  ISETP.NE.AND P1, PT, R10, RZ, PT ;  /* 0x000000ff0a00720c */ /* 0x000fda0003f25270 */
[----:B------:R-:W-:Y:S05]  /*1830*/  @P1 BRA `(.L_x_149) ;  /* 0x0000005000201947 */ /* 0x000fea0003800000 */
[----:B-1--4-:R-:W1:Y:S01]  /*1840*/  S2R R3, SR_CgaCtaId ;  /* 0x0000000000037919 */ /* 0x012e620000008800 */
[----:B------:R-:W-:Y:S01]  /*1850*/  MOV R20, 0x400 ;  /* 0x0000040000147802 */ /* 0x000fe20000000f00 */
[----:B------:R-:W-:Y:S03]  /*1860*/  BSSY.RECONVERGENT B1, `(.L_x_150) ;  /* 0x000001a000017945 */ /* 0x000fe60003800200 */
[----:B-1----:R-:W-:-:S05]  /*1870*/  LEA R20, R3, R20, 0x18 ;  /* 0x0000001403147211 */ /* 0x002fca00078ec0ff */
[----:B------:R-:W1:Y:S04]  /*1880*/  LDS.64 R16, [R20+0x18] ;  /* 0x0000180014107984 */ /* 0x000e680000000a00 */
[----:B--2---:R-:W2:Y:S04]  /*1890*/  LDS.128 R8, [R20+0x20] ;  /* 0x0000200014087984 */ /* 0x004ea80000000c00 */
[----:B------:R4:W4:Y:S04]  /*18a0*/  LDS.64 R2, [R20+0x80] ;  /* 0x0000800014027984 */ /* 0x0009280000000a00 */
[----:B0--3--:R0:W3:Y:S01]  /*18b0*/  LDS.128 R12, [R20+0x30] ;  /* 0x00003000140c7984 */ /* 0x0090e20000000c00 */
[----:B-1----:R-:W-:Y:S01]  /*18c0*/  DSETP.GEU.AND P0, PT, R6, R16, PT ;  /* 0x000000100600722a */ /* 0x002fe20003f0e000 */
[----:B------:R-:W-:-:S02]  /*18d0*/  IMAD.MOV.U32 R22, RZ, RZ, R16 ;  /* 0x000000ffff167224 */ /* 0x000fc400078e0010 */
[----:B------:R-:W-:Y:S02]  /*18e0*/  IMAD.MOV.U32 R23, RZ, RZ, R17 ;  /* 0x000000ffff177224 */ /* 0x000fe400078e0011 */
[----:B--2---:R-:W-:Y:S02]  /*18f0*/  IMAD.MOV.U32 R24, RZ, RZ, R8 ;  /* 0x000000ffff187224 */ /* 0x004fe400078e0008 */
[----:B------:R-:W-:-:S07]  /*1900*/  IMAD.MOV.U32 R25, RZ, RZ, R9 ;  /* 0x000000ffff197224 */ /* 0x000fce00078e0009 */
[----:B0--34-:R-:W-:Y:S05]  /*1910*/  @!P0 BRA `(.L_x_151) ;  /* 0x0000000000388947 */ /* 0x019fea0003800000 */
[----:B------:R-:W-:Y:S01]  /*1920*/  DSETP.GEU.AND P0, PT, R16, R6, PT ;  /* 0x000000061000722a */ /* 0x000fe20003f0e000 */
[----:B------:R-:W-:Y:S01]  /*1930*/  IMAD.MOV.U32 R22, RZ, RZ, R6 ;  /* 0x000000ffff167224 */ /* 0x000fe200078e0006 */
[----:B------:R-:W-:Y:S01]  /*1940*/  MOV R25, R5 ;  /* 0x0000000500197202 */ /* 0x000fe20000000f00 */
[----:B------:R-:W-:Y:S02]  /*1950*/  IMAD.MOV.U32 R23, RZ, RZ, R7 ;  /* 0x000000ffff177224 */ /* 0x000fe400078e0007 */
[----:B------:R-:W-:-:S09]  /*1960*/  IMAD.MOV.U32 R24, RZ, RZ, R4 ;  /* 0x000000ffff187224 */ /* 0x000fd200078e0004 */
        /* <DEDUP_REMOVED lines=9> */
.L_x_151:
[----:B------:R-:W-:Y:S05]  /*1a00*/  BSYNC.RECONVERGENT B1 ;  /* 0x0000000000017941 */ /* 0x000fea0003800200 */
.L_x_150:
        /* <DEDUP_REMOVED lines=23> */
.L_x_153:
[----:B------:R-:W-:Y:S05]  /*1b80*/  BSYNC.RECONVERGENT B1 ;  /* 0x0000000000017941 */ /* 0x000fea0003800200 */
.L_x_152:
        /* <DEDUP_REMOVED lines=21> */
.L_x_155:
[----:B------:R-:W-:Y:S05]  /*1ce0*/  BSYNC.RECONVERGENT B1 ;  /* 0x0000000000017941 */ /* 0x000fea0003800200 */
.L_x_154:
        /* <DEDUP_REMOVED lines=23> */
.L_x_157:
[----:B------:R-:W-:Y:S05]  /*1e60*/  BSYNC.RECONVERGENT B1 ;  /* 0x0000000000017941 */ /* 0x000fea0003800200 */
.L_x_156:
        /* <DEDUP_REMOVED lines=21> */
.L_x_159:
[----:B------:R-:W-:Y:S05]  /*1fc0*/  BSYNC.RECONVERGENT B1 ;  /* 0x0000000000017941 */ /* 0x000fea0003800200 */
.L_x_158:
        /* <DEDUP_REMOVED lines=21> */
.L_x_161:
[----:B------:R-:W-:Y:S05]  /*2120*/  BSYNC.RECONVERGENT B1 ;  /* 0x0000000000017941 */ /* 0x000fea0003800200 */
.L_x_160:
        /* <DEDUP_REMOVED lines=21> */
.L_x_136:
[----:B------:R-:W0:Y:S01]  /*2280*/  S2R R2, SR_LANEID ;  /* 0x0000000000027919 */ /* 0x000e220000000000 */
[----:B------:R-:W-:Y:S01]  /*2290*/  LOP3.LUT R3, R10, 0x3e0, RZ, 0xc0, !PT ;  /* 0x000003e00a037812 */ /* 0x000fe200078ec0ff */
[----:B------:R-:W-:Y:S01]  /*22a0*/  BSSY.RECONVERGENT B1, `(.L_x_162) ;  /* 0x0000024000017945 */ /* 0x000fe20003800200 */
[----:B------:R-:W-:Y:S02]  /*22b0*/  IMAD.MOV.U32 R18, RZ, RZ, R21 ;  /* 0x000000ffff127224 */ /* 0x000fe400078e0015 */
[----:B------:R-:W-:Y:S01]  /*22c0*/  LOP3.LUT R6, RZ, R3, RZ, 0x33, !PT ;  /* 0x00000003ff067212 */ /* 0x000fe200078e33ff */
[----:B------:R-:W-:Y:S02]  /*22d0*/  VIADD R4, R3, 0x20 ;  /* 0x0000002003047836 */ /* 0x000fe40000000000 */
[----:B------:R-:W-:Y:S02]  /*22e0*/  IMAD.MOV.U32 R22, RZ, RZ, R20 ;  /* 0x000000ffff167224 */ /* 0x000fe400078e0014 */
[----:B------:R-:W-:Y:S01]  /*22f0*/  IMAD.IADD R3, R9, 0x1, R6 ;  /* 0x0000000109037824 */ /* 0x000fe200078e0206 */
[----:B------:R-:W-:Y:S01]  /*2300*/  ISETP.GT.AND P0, PT, R4, R9, PT ;  /* 0x000000090400720c */ /* 0x000fe20003f04270 */
[----:B-----5:R-:W-:-:S02]  /*2310*/  IMAD.MOV.U32 R4, RZ, RZ, R14 ;  /* 0x000000ffff047224 */ /* 0x020fc400078e000e */
[----:B------:R-:W-:Y:S01]  /*2320*/  IMAD.MOV.U32 R5, RZ, RZ, R15 ;  /* 0x000000ffff057224 */ /* 0x000fe200078e000f */
[----:B------:R-:W-:-:S05]  /*2330*/  SEL R3, R3, 0x1f, P0 ;  /* 0x0000001f03037807 */ /* 0x000fca0000000000 */
[----:B------:R1:W2:Y:S04]  /*2340*/  SHFL.DOWN PT, R6, R14, 0x1, R3 ;  /* 0x082000000e067989 */ /* 0x0002a800000e0003 */
[----:B------:R1:W3:Y:S04]  /*2350*/  SHFL.DOWN PT, R7, R15, 0x1, R3 ;  /* 0x082000000f077989 */ /* 0x0002e800000e0003 */
[----:B------:R1:W4:Y:S01]  /*2360*/  SHFL.DOWN PT, R8, R21, 0x1, R3 ;  /* 0x0820000015087989 */ /* 0x00032200000e0003 */
[----:B0-----:R-:W-:-:S03]  /*2370*/  ISETP.GE.AND P0, PT, R2, R3, PT ;  /* 0x000000030200720c */ /* 0x001fc60003f06270 */
[----:B------:R1:W0:Y:S10]  /*2380*/  SHFL.DOWN PT, R11, R20, 0x1, R3 ;  /* 0x08200000140b7989 */ /* 0x00023400000e0003 */
[----:B-12---:R-:W-:Y:S05]  /*2390*/  @P0 BRA `(.L_x_163) ;  /* 0x0000000000500947 */ /* 0x006fea0003800000 */
[----:B---3--:R-:W-:Y:S01]  /*23a0*/  DSETP.GEU.AND P0, PT, R14, R6, PT ;  /* 0x000000060e00722a */ /* 0x008fe20003f0e000 */
[----:B----4-:R-:W-:Y:S02]  /*23b0*/  IMAD.MOV.U32 R18, RZ, RZ, R8 ;  /* 0x000000ffff127224 */ /* 0x010fe400078e0008 */
        /* <DEDUP_REMOVED lines=18> */
.L_x_163:
[----:B------:R-:W-:Y:S05]  /*24e0*/  BSYNC.RECONVERGENT B1 ;  /* 0x0000000000017941 */ /* 0x000fea0003800200 */
.L_x_162:
[----:B------:R-:W-:Y:S01]  /*24f0*/  IADD3 R6, PT, PT, R2, 0x2, RZ ;  /* 0x0000000202067810 */ /* 0x000fe20007ffe0ff */
[----:B------:R1:W2:Y:S01]  /*2500*/  SHFL.DOWN PT, R12, R4, 0x2, R3 ;  /* 0x08400000040c7989 */ /* 0x0002a200000e0003 */
[----:B------:R-:W-:Y:S01]  /*2510*/  BSSY.RECONVERGENT B1, `(.L_x_164) ;  /* 0x000001e000017945 */ /* 0x000fe20003800200 */
[----:B----4-:R-:W-:Y:S01]  /*2520*/  IMAD.MOV.U32 R8, RZ, RZ, R18 ;  /* 0x000000ffff087224 */ /* 0x010fe200078e0012 */
[----:B------:R-:W-:Y:S01]  /*2530*/  ISETP.GT.AND P0, PT, R6, R3, PT ;  /* 0x000000030600720c */ /* 0x000fe20003f04270 */
[----:B------:R1:W4:Y:S01]  /*2540*/  SHFL.DOWN PT, R13, R5, 0x2, R3 ;  /* 0x08400000050d7989 */ /* 0x00032200000e0003 */
[----:B------:R-:W-:Y:S02]  /*2550*/  IMAD.MOV.U32 R16, RZ, RZ, R22 ;  /* 0x000000ffff107224 */ /* 0x000fe400078e0016 */
[----:B------:R-:W-:Y:S01]  /*2560*/  IMAD.MOV.U32 R6, RZ, RZ, R4 ;  /* 0x000000ffff067224 */ /* 0x000fe200078e0004 */
[----:B0-----:R1:W0:Y:S01]  /*2570*/  SHFL.DOWN PT, R11, R18, 0x2, R3 ;  /* 0x08400000120b7989 */ /* 0x00122200000e0003 */
[----:B---3--:R-:W-:-:S03]  /*2580*/  IMAD.MOV.U32 R7, RZ, RZ, R5 ;  /* 0x000000ffff077224 */ /* 0x008fc600078e0005 */
[----:B------:R1:W3:Y:S04]  /*2590*/  SHFL.DOWN PT, R15, R22, 0x2, R3 ;  /* 0x08400000160f7989 */ /* 0x0002e800000e0003 */
[----:B------:R-:W-:Y:S05]  /*25a0*/  @P0 BRA `(.L_x_165) ;  /* 0x0000000000500947 */ /* 0x000fea0003800000 */
[----:B--2-4-:R-:W-:Y:S01]  /*25b0*/  DSETP.GEU.AND P0, PT, R4, R12, PT ;  /* 0x0000000c0400722a */ /* 0x014fe20003f0e000 */
        /* <DEDUP_REMOVED lines=19> */
.L_x_165:
[----:B------:R-:W-:Y:S05]  /*26f0*/  BSYNC.RECONVERGENT B1 ;  /* 0x0000000000017941 */ /* 0x000fea0003800200 */
.L_x_164:
[----:B-1----:R-:W-:Y:S01]  /*2700*/  VIADD R4, R2, 0x4 ;  /* 0x0000000402047836 */ /* 0x002fe20000000000 */
[----:B--2---:R1:W2:Y:S01]  /*2710*/  SHFL.DOWN PT, R12, R6, 0x4, R3 ;  /* 0x08800000060c7989 */ /* 0x0042a200000e0003 */
[----:B------:R-:W-:Y:S01]  /*2720*/  BSSY.RECONVERGENT B1, `(.L_x_166) ;  /* 0x000001e000017945 */ /* 0x000fe20003800200 */
[----:B------:R-:W-:Y:S02]  /*2730*/  IMAD.MOV.U32 R14, RZ, RZ, R8 ;  /* 0x000000ffff0e7224 */ /* 0x000fe400078e0008 */
[----:B------:R-:W-:Y:S01]  /*2740*/  ISETP.GT.AND P0, PT, R4, R3, PT ;  /* 0x000000030400720c */ /* 0x000fe20003f04270 */
[----:B----4-:R1:W4:Y:S01]  /*2750*/  SHFL.DOWN PT, R13, R7, 0x4, R3 ;  /* 0x08800000070d7989 */ /* 0x01032200000e0003 */
[----:B------:R-:W-:Y:S02]  /*2760*/  IMAD.MOV.U32 R18, RZ, RZ, R16 ;  /* 0x000000ffff127224 */ /* 0x000fe400078e0010 */
[----:B------:R-:W-:Y:S01]  /*2770*/  IMAD.MOV.U32 R4, RZ, RZ, R6 ;  /* 0x000000ffff047224 */ /* 0x000fe200078e0006 */
[----:B0-----:R1:W0:Y:S01]  /*2780*/  SHFL.DOWN PT, R11, R8, 0x4, R3 ;  /* 0x08800000080b7989 */ /* 0x00122200000e0003 */
[----:B------:R-:W-:-:S03]  /*2790*/  IMAD.MOV.U32 R5, RZ, RZ, R7 ;  /* 0x000000ffff057224 */ /* 0x000fc600078e0007 */
[----:B---3--:R1:W3:Y:S04]  /*27a0*/  SHFL.DOWN PT, R15, R16, 0x4, R3 ;  /* 0x08800000100f7989 */ /* 0x0082e800000e0003 */
        /* <DEDUP_REMOVED lines=21> */
.L_x_167:
[----:B------:R-:W-:Y:S05]  /*2900*/  BSYNC.RECONVERGENT B1 ;  /* 0x0000000000017941 */ /* 0x000fea0003800200 */
.L_x_166:
[----:B-1----:R-:W-:Y:S01]  /*2910*/  VIADD R8, R2, 0x8 ;  /* 0x0000000802087836 */ /* 0x002fe20000000000 */
[----:B------:R1:W1:Y:S01]  /*2920*/  SHFL.DOWN PT, R6, R4, 0x8, R3 ;  /* 0x0900000004067989 */ /* 0x00026200000e0003 */
[----:B------:R-:W-:Y:S01]  /*2930*/  BSSY.RECONVERGENT B1, `(.L_x_168) ;  /* 0x000001e000017945 */ /* 0x000fe20003800200 */
[----:B------:R-:W-:Y:S02]  /*2940*/  IMAD.MOV.U32 R16, RZ, RZ, R18 ;  /* 0x000000ffff107224 */ /* 0x000fe400078e0012 */
[----:B------:R-:W-:Y:S01]  /*2950*/  ISETP.GT.AND P0, PT, R8, R3, PT ;  /* 0x000000030800720c */ /* 0x000fe20003f04270 */
[----:B------:R1:W1:Y:S01]  /*2960*/  SHFL.DOWN PT, R7, R5, 0x8, R3 ;  /* 0x0900000005077989 */ /* 0x00026200000e0003 */
[----:B------:R-:W-:Y:S02]  /*2970*/  IMAD.MOV.U32 R8, RZ, RZ, R14 ;  /* 0x000000ffff087224 */ /* 0x000fe400078e000e */
[----:B--2---:R-:W-:Y:S01]  /*2980*/  IMAD.MOV.U32 R12, RZ, RZ, R4 ;  /* 0x000000ffff0c7224 */ /* 0x004fe200078e0004 */
[----:B0-----:R0:W2:Y:S01]  /*2990*/  SHFL.DOWN PT, R11, R14, 0x8, R3 ;  /* 0x090000000e0b7989 */ /* 0x0010a200000e0003 */
[----:B----4-:R-:W-:-:S03]  /*29a0*/  IMAD.MOV.U32 R13, RZ, RZ, R5 ;  /* 0x000000ffff0d7224 */ /* 0x010fc600078e0005 */
[----:B---3--:R0:W3:Y:S04]  /*29b0*/  SHFL.DOWN PT, R15, R18, 0x8, R3 ;  /* 0x09000000120f7989 */ /* 0x0080e800000e0003 */
[----:B------:R-:W-:Y:S05]  /*29c0*/  @P0 BRA `(.L_x_169) ;  /* 0x0000000000500947 */ /* 0x000fea0003800000 */
[----:B-1----:R-:W-:Y:S01]  /*29d0*/  DSETP.GEU.AND P0, PT, R4, R6, PT ;  /* 0x000000060400722a */ /* 0x002fe20003f0e000 */
[----:B--2---:R-:W-:Y:S02]  /*29e0*/  IMAD.MOV.U32 R8, RZ, RZ, R11 ;  /* 0x000000ffff087224 */ /* 0x004fe400078e000b */
        /* <DEDUP_REMOVED lines=18> */
.L_x_169:
[----:B------:R-:W-:Y:S05]  /*2b10*/  BSYNC.RECONVERGENT B1 ;  /* 0x0000000000017941 */ /* 0x000fea0003800200 */
.L_x_168:
[----:B-1----:R-:W-:Y:S01]  /*2b20*/  VIADD R4, R2, 0x10 ;  /* 0x0000001002047836 */ /* 0x002fe20000000000 */
[----:B0-----:R0:W1:Y:S01]  /*2b30*/  SHFL.DOWN PT, R14, R12, 0x10, R3 ;  /* 0x0a0000000c0e7989 */ /* 0x00106200000e0003 */
[----:B------:R-:W-:Y:S01]  /*2b40*/  BSSY.RECONVERGENT B1, `(.L_x_170) ;  /* 0x000001e000017945 */ /* 0x000fe20003800200 */
[----:B------:R-:W-:Y:S02]  /*2b50*/  IMAD.MOV.U32 R5, RZ, RZ, R16 ;  /* 0x000000ffff057224 */ /* 0x000fe400078e0010 */
[----:B------:R-:W-:Y:S01]  /*2b60*/  ISETP.GT.AND P0, PT, R4, R3, PT ;  /* 0x000000030400720c */ /* 0x000fe20003f04270 */
[----:B---3--:R0:W3:Y:S01]  /*2b70*/  SHFL.DOWN PT, R15, R13, 0x10, R3 ;  /* 0x0a0000000d0f7989 */ /* 0x0080e200000e0003 */
[----:B------:R-:W-:Y:S02]  /*2b80*/  IMAD.MOV.U32 R4, RZ, RZ, R8 ;  /* 0x000000ffff047224 */ /* 0x000fe400078e0008 */
[----:B------:R-:W-:Y:S01]  /*2b90*/  IMAD.MOV.U32 R6, RZ, RZ, R12 ;  /* 0x000000ffff067224 */ /* 0x000fe200078e000c */
[----:B--2---:R0:W2:Y:S01]  /*2ba0*/  SHFL.DOWN PT, R11, R8, 0x10, R3 ;  /* 0x0a000000080b7989 */ /* 0x0040a200000e0003 */
[----:B------:R-:W-:-:S03]  /*2bb0*/  IMAD.MOV.U32 R7, RZ, RZ, R13 ;  /* 0x000000ffff077224 */ /* 0x000fc600078e000d */
[----:B------:R0:W4:Y:S04]  /*2bc0*/  SHFL.DOWN PT, R17, R16, 0x10, R3 ;  /* 0x0a00000010117989 */ /* 0x00012800000e0003 */
        /* <DEDUP_REMOVED lines=21> */
.L_x_171:
[----:B------:R-:W-:Y:S05]  /*2d20*/  BSYNC.RECONVERGENT B1 ;  /* 0x0000000000017941 */ /* 0x000fea0003800200 */
.L_x_170:
[----:B------:R-:W-:Y:S01]  /*2d30*/  ISETP.NE.AND P0, PT, R2, RZ, PT ;  /* 0x000000ff0200720c */ /* 0x000fe20003f05270 */
[----:B------:R-:W-:-:S12]  /*2d40*/  BSSY.RECONVERGENT B1, `(.L_x_172) ;  /* 0x000000a000017945 */ /* 0x000fd80003800200 */
[----:B------:R-:W-:Y:S05]  /*2d50*/  @P0 BRA `(.L_x_173) ;  /* 0x0000000000200947 */ /* 0x000fea0003800000 */
[----:B0-----:R-:W0:Y:S01]  /*2d60*/  S2R R8, SR_CgaCtaId ;  /* 0x0000000000087919 */ /* 0x001e220000008800 */
[----:B------:R-:W-:Y:S02]  /*2d70*/  MOV R3, 0x400 ;  /* 0x0000040000037802 */ /* 0x000fe40000000f00 */
[----:B------:R-:W-:-:S04]  /*2d80*/  SHF.R.U32.HI R2, RZ, 0x1, R10 ;  /* 0x00000001ff027819 */ /* 0x000fc8000001160a */
[----:B------:R-:W-:Y:S02]  /*2d90*/  LOP3.LUT R2, R2, 0x1f0, RZ, 0xc0, !PT ;  /* 0x000001f002027812 */ /* 0x000fe400078ec0ff */
[----:B0-----:R-:W-:-:S05]  /*2da0*/  LEA R3, R8, R3, 0x18 ;  /* 0x0000000308037211 */ /* 0x001fca00078ec0ff */
[----:B------:R-:W-:-:S05]  /*2db0*/  IMAD.IADD R3, R2, 0x1, R3 ;  /* 0x0000000102037824 */ /* 0x000fca00078e0203 */
[----:B------:R0:W-:Y:S04]  /*2dc0*/  STS.64 [R3+0x10], R4 ;  /* 0x0000100403007388 */ /* 0x0001e80000000a00 */
[----:B------:R0:W-:Y:S02]  /*2dd0*/  STS.64 [R3+0x8], R6 ;  /* 0x0000080603007388 */ /* 0x0001e40000000a00 */
.L_x_173:
[----:B------:R-:W-:Y:S05]  /*2de0*/  BSYNC.RECONVERGENT B1 ;  /* 0x0000000000017941 */ /* 0x000fea0003800200 */
.L_x_172:
[----:B------:R-:W-:Y:S01]  /*2df0*/  BAR.SYNC.DEFER_BLOCKING 0x0 ;  /* 0x0000000000007b1d */ /* 0x000fe20000010000 */
[----:B------:R-:W-:-:S13]  /*2e00*/  ISETP.NE.AND P1, PT, R10, RZ, PT ;  /* 0x000000ff0a00720c */ /* 0x000fda0003f25270 */
[----:B------:R-:W-:Y:S05]  /*2e10*/  @P1 BRA `(.L_x_149) ;  /* 0x0000003800a81947 */ /* 0x000fea0003800000 */
[----:B------:R-:W-:Y:S01]  /*2e20*/  ISETP.GE.AND P0, PT, R9, 0x21, PT ;  /* 0x000000210900780c */ /* 0x000fe20003f06270 */
[----:B0-----:R-:W-:Y:S02]  /*2e30*/  IMAD.MOV.U32 R13, RZ, RZ, R4 ;  /* 0x000000ffff0d7224 */ /* 0x001fe400078e0004 */
[----:B------:R-:W-:Y:S02]  /*2e40*/  IMAD.MOV.U32 R8, RZ, RZ, R5 ;  /* 0x000000ffff087224 */ /* 0x000fe400078e0005 */
[----:B------:R-:W-:Y:S02]  /*2e50*/  IMAD.MOV.U32 R2, RZ, RZ, R6 ;  /* 0x000000ffff027224 */ /* 0x000fe400078e0006 */
[----:B------:R-:W-:-:S06]  /*2e60*/  IMAD.MOV.U32 R3, RZ, RZ, R7 ;  /* 0x000000ffff037224 */ /* 0x000fcc00078e0007 */
[----:B------:R-:W-:Y:S05]  /*2e70*/  @!P0 BRA `(.L_x_174) ;  /* 0x00000000006c8947 */ /* 0x000fea0003800000 */
[----:B------:R-:W0:Y:S01]  /*2e80*/  S2UR UR5, SR_CgaCtaId ;  /* 0x00000000000579c3 */ /* 0x000e220000008800 */
[----:B------:R-:W-:Y:S01]  /*2e90*/  UMOV UR4, 0x400 ;  /* 0x0000040000047882 */ /* 0x000fe20000000000 */
[----:B------:R-:W-:Y:S01]  /*2ea0*/  BSSY.RECONVERGENT B1, `(.L_x_174) ;  /* 0x0000018000017945 */ /* 0x000fe20003800200 */
[----:B0-----:R-:W-:-:S09]  /*2eb0*/  ULEA UR4, UR5, UR4, 0x18 ;  /* 0x0000000405047291 */ /* 0x001fd2000f8ec0ff */
[----:B--2---:R-:W0:Y:S04]  /*2ec0*/  LDS.64 R10, [UR4+0x18] ;  /* 0x00001804ff0a7984 */ /* 0x004e280008000a00 */
[----:B-1-3--:R-:W1:Y:S01]  /*2ed0*/  LDS.64 R14, [UR4+0x20] ;  /* 0x00002004ff0e7984 */ /* 0x00ae620008000a00 */
[----:B0-----:R-:W-:Y:S01]  /*2ee0*/  DSETP.GEU.AND P0, PT, R6, R10, PT ;  /* 0x0000000a0600722a */ /* 0x001fe20003f0e000 */
[----:B------:R-:W-:Y:S02]  /*2ef0*/  IMAD.MOV.U32 R2, RZ, RZ, R10 ;  /* 0x000000ffff027224 */ /* 0x000fe400078e000a */
[----:B------:R-:W-:Y:S02]  /*2f00*/  IMAD.MOV.U32 R3, RZ, RZ, R11 ;  /* 0x000000ffff037224 */ /* 0x000fe400078e000b */
[----:B-1----:R-:W-:-:S02]  /*2f10*/  IMAD.MOV.U32 R13, RZ, RZ, R14 ;  /* 0x000000ffff0d7224 */ /* 0x002fc400078e000e */
[----:B------:R-:W-:-:S07]  /*2f20*/  IMAD.MOV.U32 R8, RZ, RZ, R15 ;  /* 0x000000ffff087224 */ /* 0x000fce00078e000f */
[----:B------:R-:W-:Y:S05]  /*2f30*/  @!P0 BRA `(.L_x_175) ;  /* 0x0000000000388947 */ /* 0x000fea0003800000 */
        /* <DEDUP_REMOVED lines=14> */
.L_x_175:
[----:B------:R-:W-:Y:S05]  /*3020*/  BSYNC.RECONVERGENT B1 ;  /* 0x0000000000017941 */ /* 0x000fea0003800200 */
.L_x_174:
[----:B------:R-:W-:Y:S01]  /*3030*/  ISETP.GE.AND P0, PT, R9, 0x41, PT ;  /* 0x000000410900780c */ /* 0x000fe20003f06270 */
[----:B--2---:R-:W-:Y:S02]  /*3040*/  IMAD.MOV.U32 R11, RZ, RZ, R13 ;  /* 0x000000ffff0b7224 */ /* 0x004fe400078e000d */
        /* <DEDUP_REMOVED lines=8> */
[----:B------:R-:W0:Y:S04]  /*30d0*/  LDS.64 R6, [UR4+0x28] ;  /* 0x00002804ff067984 */ /* 0x000e280008000a00 */
        /* <DEDUP_REMOVED lines=21> */
.L_x_177:
[----:B------:R-:W-:Y:S05]  /*3230*/  BSYNC.RECONVERGENT B1 ;  /* 0x0000000000017941 */ /* 0x000fea0003800200 */
.L_x_176:
[----:B------:R-:W-:Y:S01]  /*3240*/  ISETP.GE.AND P0, PT, R9, 0x61, PT ;  /* 0x000000610900780c */ /* 0x000fe20003f06270 */
[----:B------:R-:W-:Y:S02]  /*3250*/  IMAD.MOV.U32 R13, RZ, RZ, R11 ;  /* 0x000000ffff0d7224 */ /* 0x000fe400078e000b */
        /* <DEDUP_REMOVED lines=30> */
.L_x_179:
[----:B------:R-:W-:Y:S05]  /*3440*/  BSYNC.RECONVERGENT B1 ;  /* 0x0000000000017941 */ /* 0x000fea0003800200 */
.L_x_178:
        /* <DEDUP_REMOVED lines=32> */
.L_x_181:
[----:B------:R-:W-:Y:S05]  /*3650*/  BSYNC.RECONVERGENT B1 ;  /* 0x0000000000017941 */ /* 0x000fea0003800200 */
.L_x_180:
        /* <DEDUP_REMOVED lines=32> */
.L_x_183:
[----:B------:R-:W-:Y:S05]  /*3860*/  BSYNC.RECONVERGENT B1 ;  /* 0x0000000000017941 */ /* 0x000fea0003800200 */
.L_x_182:
        /* <DEDUP_REMOVED lines=32> */
.L_x_185:
[----:B------:R-:W-:Y:S05]  /*3a70*/  BSYNC.RECONVERGENT B1 ;  /* 0x0000000000017941 */ /* 0x000fea0003800200 */
.L_x_184:
[----:B------:R-:W-:Y:S01]  /*3a80*/  ISETP.GE.AND P0, PT, R9, 0xe1, PT ;  /* 0x000000e10900780c */ /* 0x000fe20003f06270 */
[----:B------:R-:W-:Y:S01]  /*3a90*/  IMAD.MOV.U32 R5, RZ, RZ, R10 ;  /* 0x000000ffff057224 */ /* 0x000fe200078e000a */
[----:B------:R-:W-:Y:S01]  /*3aa0*/  MOV R4, R11 ;  /* 0x0000000b00047202 */ /* 0x000fe20000000f00 */
[----:B------:R-:W-:Y:S02]  /*3ab0*/  IMAD.MOV.U32 R6, RZ, RZ, R2 ;  /* 0x000000ffff067224 */ /* 0x000fe400078e0002 */
[----:B------:R-:W-:-:S08]  /*3ac0*/  IMAD.MOV.U32 R7, RZ, RZ, R3 ;  /* 0x000000ffff077224 */ /* 0x000fd000078e0003 */
[----:B------:R-:W-:Y:S05]  /*3ad0*/  @!P0 BRA `(.L_x_149) ;  /* 0x0000002c00788947 */ /* 0x000fea0003800000 */
[----:B------:R-:W0:Y:S01]  /*3ae0*/  S2UR UR5, SR_CgaCtaId ;  /* 0x00000000000579c3 */ /* 0x000e220000008800 */
[----:B------:R-:W-:Y:S02]  /*3af0*/  UMOV UR4, 0x400 ;  /* 0x0000040000047882 */ /* 0x000fe40000000000 */
[----:B0-----:R-:W-:-:S09]  /*3b00*/  ULEA UR4, UR5, UR4, 0x18 ;  /* 0x0000000405047291 */ /* 0x001fd2000f8ec0ff */
[----:B------:R-:W0:Y:S04]  /*3b10*/  LDS.64 R8, [UR4+0x78] ;  /* 0x00007804ff087984 */ /* 0x000e280008000a00 */
[----:B------:R-:W2:Y:S01]  /*3b20*/  LDS.64 R12, [UR4+0x80] ;  /* 0x00008004ff0c7984 */ /* 0x000ea20008000a00 */
[----:B0-----:R-:W-:Y:S01]  /*3b30*/  DSETP.GEU.AND P0, PT, R2, R8, PT ;  /* 0x000000080200722a */ /* 0x001fe20003f0e000 */
[----:B------:R-:W-:Y:S02]  /*3b40*/  IMAD.MOV.U32 R6, RZ, RZ, R8 ;  /* 0x000000ffff067224 */ /* 0x000fe400078e0008 */
[----:B------:R-:W-:Y:S02]  /*3b50*/  IMAD.MOV.U32 R7, RZ, RZ, R9 ;  /* 0x000000ffff077224 */ /* 0x000fe400078e0009 */
[----:B--2---:R-:W-:-:S02]  /*3b60*/  IMAD.MOV.U32 R4, RZ, RZ, R12 ;  /* 0x000000ffff047224 */ /* 0x004fc400078e000c */
        /* <DEDUP_REMOVED lines=17> */
.L_x_117:
[----:B------:R-:W0:Y:S01]  /*3c80*/  S2R R3, SR_TID.X ;  /* 0x0000000000037919 */ /* 0x000e220000002100 */
[----:B------:R-:W1:Y:S02]  /*3c90*/  LDCU.128 UR12, c[0x0][0x380] ;  /* 0x00007000ff0c77ac */ /* 0x000e640008000c00 */
[----:B-1----:R-:W-:Y:S02]  /*3ca0*/  IMAD.U32 R2, RZ, RZ, UR12 ;  /* 0x0000000cff027e24 */ /* 0x002fe4000f8e00ff */
[----:B------:R-:W-:Y:S01]  /*3cb0*/  IMAD.U32 R4, RZ, RZ, UR13 ;  /* 0x0000000dff047e24 */ /* 0x000fe2000f8e00ff */
[----:B0-----:R-:W-:-:S05]  /*3cc0*/  IADD3 R5, P0, PT, R8, R3, RZ ;  /* 0x0000000308057210 */ /* 0x001fca0007f1e0ff */
[----:B------:R-:W-:Y:S01]  /*3cd0*/  IMAD.X R6, RZ, RZ, RZ, P0 ;  /* 0x000000ffff067224 */ /* 0x000fe200000e06ff */
[----:B------:R-:W-:-:S04]  /*3ce0*/  LEA R20, P0, R5, R2, 0x3 ;  /* 0x0000000205147211 */ /* 0x000fc800078018ff */
[----:B------:R-:W-:-:S05]  /*3cf0*/  LEA.HI.X R21, R5, R4, R6, 0x3, P0 ;  /* 0x0000000405157211 */ /* 0x000fca00000f1c06 */
[----:B------:R-:W2:Y:S04]  /*3d00*/  LDG.E.64 R6, desc[UR10][R20.64] ;  /* 0x0000000a14067981 */ /* 0x000ea8000c1e1b00 */
[----:B------:R-:W2:Y:S04]  /*3d10*/  LDG.E.64 R14, desc[UR10][R20.64+0x800] ;  /* 0x0008000a140e7981 */ /* 0x000ea8000c1e1b00 */
[----:B------:R-:W3:Y:S04]  /*3d20*/  LDG.E.64 R18, desc[UR10][R20.64+0x1000] ;  /* 0x0010000a14127981 */ /* 0x000ee8000c1e1b00 */
[----:B------:R-:W4:Y:S04]  /*3d30*/  LDG.E.64 R12, desc[UR10][R20.64+0x1800] ;  /* 0x0018000a140c7981 */ /* 0x000f28000c1e1b00 */
[----:B------:R-:W5:Y:S01]  /*3d40*/  LDG.E.64 R10, desc[UR10][R20.64+0x2000] ;  /* 0x0020000a140a7981 */ /* 0x000f62000c1e1b00 */
[----:B------:R-:W-:Y:S01]  /*3d50*/  IMAD.U32 R5, RZ, RZ, UR14 ;  /* 0x0000000eff057e24 */ /* 0x000fe2000f8e00ff */
[----:B------:R-:W-:Y:S01]  /*3d60*/  LOP3.LUT R9, R3, 0x400, RZ, 0xfc, !PT ;  /* 0x0000040003097812 */ /* 0x000fe200078efcff */
[----:B------:R-:W-:Y:S01]  /*3d70*/  BSSY.RECONVERGENT B1, `(.L_x_186) ;  /* 0x0000020000017945 */ /* 0x000fe20003800200 */
[----:B------:R-:W-:-:S04]  /*3d80*/  ISETP.LE.U32.AND P0, PT, R25, UR6, PT ;  /* 0x0000000619007c0c */ /* 0x000fc8000bf03070 */
[----:B------:R-:W-:Y:S01]  /*3d90*/  ISETP.GE.U32.AND.EX P0, PT, RZ, R16, PT, P0 ;  /* 0x00000010ff00720c */ /* 0x000fe20003f06100 */
[----:B--2---:R-:W-:-:S06]  /*3da0*/  DSETP.GEU.AND P3, PT, R6, R14, PT ;  /* 0x0000000e0600722a */ /* 0x004fcc0003f6e000 */
[----:B------:R-:W-:Y:S02]  /*3db0*/  FSEL R6, R6, R14, P3 ;  /* 0x0000000e06067208 */ /* 0x000fe40001800000 */
[----:B------:R-:W-:-:S06]  /*3dc0*/  FSEL R7, R7, R15, P3 ;  /* 0x0000000f07077208 */ /* 0x000fcc0001800000 */
[----:B---3--:R-:W-:-:S06]  /*3dd0*/  DSETP.GEU.AND P4, PT, R6, R18, PT ;  /* 0x000000120600722a */ /* 0x008fcc0003f8e000 */
[----:B------:R-:W-:Y:S01]  /*3de0*/  FSEL R14, R6, R18, P4 ;  /* 0x00000012060e7208 */ /* 0x000fe20002000000 */
[----:B------:R-:W-:Y:S01]  /*3df0*/  IMAD.U32 R6, RZ, RZ, UR15 ;  /* 0x0000000fff067e24 */ /* 0x000fe2000f8e00ff */
[----:B------:R-:W-:Y:S01]  /*3e00*/  FSEL R15, R7, R19, P4 ;  /* 0x00000013070f7208 */ /* 0x000fe20002000000 */
[----:B------:R-:W-:-:S05]  /*3e10*/  VIADD R18, R3, 0x100 ;  /* 0x0000010003127836 */ /* 0x000fca0000000000 */
[----:B----4-:R-:W-:-:S06]  /*3e20*/  DSETP.GEU.AND P2, PT, R14, R12, PT ;  /* 0x0000000c0e00722a */ /* 0x010fcc0003f4e000 */
[----:B------:R-:W-:Y:S01]  /*3e30*/  FSEL R12, R14, R12, P2 ;  /* 0x0000000c0e0c7208 */ /* 0x000fe20001000000 */
[----:B------:R-:W-:Y:S01]  /*3e40*/  VIADD R14, R3, 0x200 ;  /* 0x00000200030e7836 */ /* 0x000fe20000000000 */
[----:B------:R-:W-:Y:S02]  /*3e50*/  FSEL R13, R15, R13, P2 ;  /* 0x0000000d0f0d7208 */ /* 0x000fe40001000000 */
[----:B------:R-:W-:Y:S02]  /*3e60*/  IADD3 R15, P5, PT, R8, R5, RZ ;  /* 0x00000005080f7210 */ /* 0x000fe40007fbe0ff */
[----:B------:R-:W-:Y:S02]  /*3e70*/  @P4 SEL R14, R3, R18, P3 ;  /* 0x00000012030e4207 */ /* 0x000fe40001800000 */
[----:B-----5:R-:W-:Y:S01]  /*3e80*/  DSETP.GEU.AND P1, PT, R12, R10, PT ;  /* 0x0000000a0c00722a */ /* 0x020fe20003f2e000 */
[----:B------:R-:W-:Y:S01]  /*3e90*/  IMAD.X R17, RZ, RZ, R6, P5 ;  /* 0x000000ffff117224 */ /* 0x000fe200028e0606 */
[----:B------:R-:W-:Y:S01]  /*3ea0*/  IADD3 R7, P5, PT, R9, R15, RZ ;  /* 0x0000000f09077210 */ /* 0x000fe20007fbe0ff */
[----:B------:R-:W-:-:S04]  /*3eb0*/  @!P2 VIADD R14, R3, 0x300 ;  /* 0x00000300030ea836 */ /* 0x000fc80000000000 */
[----:B------:R-:W-:-:S07]  /*3ec0*/  IMAD.X R8, RZ, RZ, R17, P5 ;  /* 0x000000ffff087224 */ /* 0x000fce00028e0611 */
[----:B------:R-:W-:Y:S05]  /*3ed0*/  @!P1 BRA `(.L_x_187) ;  /* 0x0000000000249947 */ /* 0x000fea0003800000 */
[C---:B------:R-:W-:Y:S02]  /*3ee0*/  ISETP.GE.U32.AND P1, PT, R14.reuse, R9, PT ;  /* 0x000000090e00720c */ /* 0x040fe40003f26070 */
[----:B------:R-:W-:Y:S02]  /*3ef0*/  IADD3 R14, P2, PT, R14, R15, RZ ;  /* 0x0000000f0e0e7210 */ /* 0x000fe40007f5e0ff */
[----:B------:R-:W-:-:S03]  /*3f00*/  ISETP.GE.U32.AND.EX P1, PT, RZ, RZ, PT, P1 ;  /* 0x000000ffff00720c */ /* 0x000fc60003f26110 */
[----:B------:R-:W-:-:S10]  /*3f10*/  IMAD.X R9, RZ, RZ, R17, P2 ;  /* 0x000000ffff097224 */ /* 0x000fd400010e0611 */
[----:B------:R-:W-:-:S06]  /*3f20*/  DSETP.LT.OR P1, PT, R10, R12, !P1 ;  /* 0x0000000c0a00722a */ /* 0x000fcc0004f21400 */
[----:B------:R-:W-:Y:S02]  /*3f30*/  FSEL R10, R12, R10, P1 ;  /* 0x0000000a0c0a7208 */ /* 0x000fe40000800000 */
[----:B------:R-:W-:Y:S02]  /*3f40*/  FSEL R11, R13, R11, P1 ;  /* 0x0000000b0d0b7208 */ /* 0x000fe40000800000 */
[----:B------:R-:W-:Y:S02]  /*3f50*/  SEL R7, R14, R7, P1 ;  /* 0x000000070e077207 */ /* 0x000fe40000800000 */
[----:B------:R-:W-:-:S07]  /*3f60*/  SEL R8, R9, R8, P1 ;  /* 0x0000000809087207 */ /* 0x000fce0000800000 */
.L_x_187:
[----:B------:R-:W-:Y:S05]  /*3f70*/  BSYNC.RECONVERGENT B1 ;  /* 0x0000000000017941 */ /* 0x000fea0003800200 */
.L_x_186:
[----:B------:R-:W-:Y:S05]  /*3f80*/  @P0 BRA `(.L_x_188) ;  /* 0x0000001400000947 */ /* 0x000fea0003800000 */
[----:B------:R-:W0:Y:S01]  /*3f90*/  LDCU.64 UR8, c[0x0][0x3e8] ;  /* 0x00007d00ff0877ac */ /* 0x000e220008000a00 */
[----:B------:R-:W-:Y:S01]  /*3fa0*/  ISETP.NE.AND P0, PT, R3, RZ, PT ;  /* 0x000000ff0300720c */ /* 0x000fe20003f05270 */
[----:B------:R-:W-:Y:S01]  /*3fb0*/  BSSY.RECONVERGENT B1, `(.L_x_189) ;  /* 0x0000012000017945 */ /* 0x000fe20003800200 */
[----:B------:R-:W-:Y:S01]  /*3fc0*/  UMOV UR4, 0x8 ;  /* 0x0000000800047882 */ /* 0x000fe20000000000 */
[----:B------:R-:W-:Y:S02]  /*3fd0*/  UMOV UR5, 0x0 ;  /* 0x0000000000057882 */ /* 0x000fe40000000000 */
[----:B0-----:R-:W-:-:S04]  /*3fe0*/  UIMAD.WIDE.U32 UR4, UR8, 0x1, UR4 ;  /* 0x00000001080478a5 */ /* 0x001fc8000f8e0004 */
[----:B------:R-:W-:Y:S02]  /*3ff0*/  UIADD3 UR7, UPT, UPT, UR5, UR9, URZ ;  /* 0x0000000905077290 */ /* 0x000fe4000fffe0ff */
[----:B------:R-:W-:Y:S02]  /*4000*/  IMAD.U32 R13, RZ, RZ, UR5 ;  /* 0x00000005ff0d7e24 */ /* 0x000fe4000f8e00ff */
[----:B------:R-:W-:Y:S02]  /*4010*/  IMAD.U32 R12, RZ, RZ, UR4 ;  /* 0x00000004ff0c7e24 */ /* 0x000fe4000f8e00ff */
[----:B------:R-:W-:Y:S01]  /*4020*/  IMAD.U32 R13, RZ, RZ, UR7 ;  /* 0x00000007ff0d7e24 */ /* 0x000fe2000f8e00ff */
[----:B------:R-:W-:Y:S06]  /*4030*/  @P0 BRA `(.L_x_190) ;  /* 0x0000000000240947 */ /* 0x000fec0003800000 */
[----:B------:R-:W-:Y:S02]  /*4040*/  IMAD.MOV.U32 R18, RZ, RZ, 0x500 ;  /* 0x00000500ff127424 */ /* 0x000fe400078e00ff */
[----:B------:R-:W-:-:S05]  /*4050*/  IMAD.MOV.U32 R19, RZ, RZ, 0x0 ;  /* 0x00000000ff137424 */ /* 0x000fca00078e00ff */
[----:B------:R-:W2:Y:S01]  /*4060*/  ATOMG.E.ADD.64.STRONG.GPU PT, R14, desc[UR10][R12.64], R18 ;  /* 0x800000120c0e79a8 */ /* 0x000ea200081ef50a */
[----:B------:R-:W0:Y:S01]  /*4070*/  S2UR UR5, SR_CgaCtaId ;  /* 0x00000000000579c3 */ /* 0x000e220000008800 */
[----:B------:R-:W-:Y:S02]  /*4080*/  UMOV UR4, 0x400 ;  /* 0x0000040000047882 */ /* 0x000fe40000000000 */
[----:B0-----:R-:W-:Y:S01]  /*4090*/  ULEA UR4, UR5, UR4, 0x18 ;  /* 0x0000000405047291 */ /* 0x001fe2000f8ec0ff */
[----:B--2---:R-:W-:-:S05]  /*40a0*/  IADD3 R14, P0, PT, R14, UR6, RZ ;  /* 0x000000060e0e7c10 */ /* 0x004fca000ff1e0ff */
[----:B------:R-:W-:-:S05]  /*40b0*/  IMAD.X R15, RZ, RZ, R15, P0 ;  /* 0x000000ffff0f7224 */ /* 0x000fca00000e060f */
[----:B------:R0:W-:Y:S03]  /*40c0*/  STS.64 [UR4+0x98], R14 ;  /* 0x0000980eff007988 */ /* 0x0001e60008000a04 */
.L_x_190:
[----:B------:R-:W-:Y:S05]  /*40d0*/  BSYNC.RECONVERGENT B1 ;  /* 0x0000000000017941 */ /* 0x000fea0003800200 */
.L_x_189:
[----:B------:R-:W1:Y:S08]  /*40e0*/  S2UR UR5, SR_CgaCtaId ;  /* 0x00000000000579c3 */ /* 0x000e700000008800 */
[----:B------:R-:W-:Y:S06]  /*40f0*/  BAR.SYNC.DEFER_BLOCKING 0x0 ;  /* 0x0000000000007b1d */ /* 0x000fec0000010000 */
[----:B------:R-:W-:-:S02]  /*4100*/  UMOV UR4, 0x400 ;  /* 0x0000040000047882 */ /* 0x000fc40000000000 */
[----:B-1----:R-:W-:-:S06]  /*4110*/  ULEA UR4, UR5, UR4, 0x18 ;  /* 0x0000000405047291 */ /* 0x002fcc000f8ec0ff */
[----:B------:R-:W-:-:S05]  /*4120*/  IMAD.U32 R9, RZ, RZ, UR4 ;  /* 0x00000004ff097e24 */ /* 0x000fca000f8e00ff */
[----:B------:R-:W0:Y:S02]  /*4130*/  LDS.64 R18, [R9+0x98] ;  /* 0x0000980009127984 */ /* 0x000e240000000a00 */
[----:B0-----:R-:W-:-:S04]  /*4140*/  IADD3 R14, P1, PT, R18, 0x500, RZ ;  /* 0x00000500120e7810 */ /* 0x001fc80007f3e0ff */
[----:B------:R-:W-:Y:S01]  /*4150*/  ISETP.GT.U32.AND P0, PT, R14, R25, PT ;  /* 0x000000190e00720c */ /* 0x000fe20003f04070 */
[----:B------:R-:W-:-:S05]  /*4160*/  IMAD.X R15, RZ, RZ, R19, P1 ;  /* 0x000000ffff0f7224 */ /* 0x000fca00008e0613 */
[----:B------:R-:W-:-:S13]  /*4170*/  ISETP.GT.AND.EX P0, PT, R15, R16, PT, P0 ;  /* 0x000000100f00720c */ /* 0x000fda0003f04300 */
[----:B------:R-:W-:Y:S05]  /*4180*/  @P0 BRA `(.L_x_191) ;  /* 0x0000000400b40947 */ /* 0x000fea0003800000 */
[----:B------:R-:W-:Y:S01]  /*4190*/  BSSY.RECONVERGENT B1, `(.L_x_191) ;  /* 0x000006c000017945 */ /* 0x000fe20003800200 */
[----:B------:R-:W-:Y:S01]  /*41a0*/  IMAD.MOV.U32 R20, RZ, RZ, R10 ;  /* 0x000000ffff147224 */ /* 0x000fe200078e000a */
[----:B------:R-:W0:Y:S01]  /*41b0*/  LDCU.64 UR8, c[0x0][0x398] ;  /* 0x00007300ff0877ac */ /* 0x000e220008000a00 */
[----:B------:R-:W-:Y:S02]  /*41c0*/  IMAD.MOV.U32 R21, RZ, RZ, R11 ;  /* 0x000000ffff157224 */ /* 0x000fe400078e000b */
[----:B------:R-:W-:Y:S01]  /*41d0*/  IMAD.MOV.U32 R15, RZ, RZ, R7 ;  /* 0x000000ffff0f7224 */ /* 0x000fe200078e0007 */
[----:B------:R-:W1:Y:S01]  /*41e0*/  LDCU.128 UR12, c[0x0][0x380] ;  /* 0x00007000ff0c77ac */ /* 0x000e620008000c00 */
[----:B------:R-:W-:-:S07]  /*41f0*/  IMAD.MOV.U32 R14, RZ, RZ, R8 ;  /* 0x000000ffff0e7224 */ /* 0x000fce00078e0008 */
.L_x_194:
[----:B------:R-:W-:Y:S01]  /*4200*/  IADD3 R7, P0, PT, R3, R18, RZ ;  /* 0x0000001203077210 */ /* 0x000fe20007f1e0ff */
[----:B-1----:R-:W-:Y:S02]  /*4210*/  IMAD.U32 R2, RZ, RZ, UR12 ;  /* 0x0000000cff027e24 */ /* 0x002fe4000f8e00ff */
[----:B------:R-:W-:Y:S02]  /*4220*/  IMAD.U32 R4, RZ, RZ, UR13 ;  /* 0x0000000dff047e24 */ /* 0x000fe4000f8e00ff */
[----:B------:R-:W-:Y:S01]  /*4230*/  IMAD.X R25, RZ, RZ, R19, P0 ;  /* 0x000000ffff197224 */ /* 0x000fe200000e0613 */
[----:B------:R-:W-:-:S04]  /*4240*/  LEA R10, P0, R7, R2, 0x3 ;  /* 0x00000002070a7211 */ /* 0x000fc800078018ff */
[----:B------:R-:W-:-:S05]  /*4250*/  LEA.HI.X R11, R7, R4, R25, 0x3, P0 ;  /* 0x00000004070b7211 */ /* 0x000fca00000f1c19 */
[----:B------:R-:W2:Y:S04]  /*4260*/  LDG.E.64 R16, desc[UR10][R10.64] ;  /* 0x0000000a0a107981 */ /* 0x000ea8000c1e1b00 */
[----:B------:R-:W3:Y:S01]  /*4270*/  LDG.E.64 R18, desc[UR10][R10.64+0x800] ;  /* 0x0008000a0a127981 */ /* 0x000ee2000c1e1b00 */
[----:B------:R-:W-:Y:S02]  /*4280*/  IMAD.U32 R5, RZ, RZ, UR14 ;  /* 0x0000000eff057e24 */ /* 0x000fe4000f8e00ff */
[----:B------:R-:W-:-:S03]  /*4290*/  IMAD.U32 R6, RZ, RZ, UR15 ;  /* 0x0000000fff067e24 */ /* 0x000fc6000f8e00ff */
[----:B------:R-:W-:-:S04]  /*42a0*/  IADD3 R24, P0, PT, R7, R5, RZ ;  /* 0x0000000507187210 */ /* 0x000fc80007f1e0ff */
[----:B------:R-:W-:Y:S01]  /*42b0*/  IADD3 R27, P3, PT, R24, 0x100, RZ ;  /* 0x00000100181b7810 */ /* 0x000fe20007f7e0ff */
[----:B------:R-:W-:-:S04]  /*42c0*/  IMAD.X R25, R25, 0x1, R6, P0 ;  /* 0x0000000119197824 */ /* 0x000fc800000e0606 */
[----:B------:R-:W-:Y:S01]  /*42d0*/  IMAD.X R26, RZ, RZ, R25, P3 ;  /* 0x000000ffff1a7224 */ /* 0x000fe200018e0619 */
[----:B--2---:R-:W-:-:S14]  /*42e0*/  DSETP.GEU.AND P2, PT, R20, R16, PT ;  /* 0x000000101400722a */ /* 0x004fdc0003f4e000 */
[----:B------:R-:W-:-:S04]  /*42f0*/  @P2 ISETP.GE.U32.AND P0, PT, R15, R24, PT ;  /* 0x000000180f00220c */ /* 0x000fc80003f06070 */
[----:B------:R-:W-:-:S13]  /*4300*/  @P2 ISETP.GE.AND.EX P0, PT, R14, R25, PT, P0 ;  /* 0x000000190e00220c */ /* 0x000fda0003f06300 */
[----:B------:R-:W-:-:S06]  /*4310*/  @P2 DSETP.LT.OR P0, PT, R16, R20, !P0 ;  /* 0x000000141000222a */ /* 0x000fcc0004701400 */
[----:B------:R-:W-:Y:S02]  /*4320*/  @P2 FSEL R7, R20, R16, P0 ;  /* 0x0000001014072208 */ /* 0x000fe40000000000 */
[----:B------:R-:W-:Y:S02]  /*4330*/  @P2 FSEL R20, R21, R17, P0 ;  /* 0x0000001115142208 */ /* 0x000fe40000000000 */
[C---:B------:R-:W-:Y:S01]  /*4340*/  IADD3 R21, P5, PT, R24.reuse, 0x300, RZ ;  /* 0x0000030018157810 */ /* 0x040fe20007fbe0ff */
[----:B------:R-:W-:Y:S01]  /*4350*/  @P2 IMAD.MOV.U32 R16, RZ, RZ, R7 ;  /* 0x000000ffff102224 */ /* 0x000fe200078e0007 */
[C---:B------:R-:W-:Y:S01]  /*4360*/  IADD3 R7, P6, PT, R24.reuse, 0x400, RZ ;  /* 0x0000040018077810 */ /* 0x040fe20007fde0ff */
[----:B------:R-:W-:Y:S01]  /*4370*/  @P2 IMAD.MOV.U32 R17, RZ, RZ, R20 ;  /* 0x000000ffff112224 */ /* 0x000fe200078e0014 */
[----:B------:R-:W-:Y:S01]  /*4380*/  IADD3 R20, P4, PT, R24, 0x200, RZ ;  /* 0x0000020018147810 */ /* 0x000fe20007f9e0ff */
[--C-:B------:R-:W-:Y:S01]  /*4390*/  IMAD.X R23, RZ, RZ, R25.reuse, P5 ;  /* 0x000000ffff177224 */ /* 0x100fe200028e0619 */
[----:B------:R-:W-:Y:S01]  /*43a0*/  @P2 SEL R24, R15, R24, P0 ;  /* 0x000000180f182207 */ /* 0x000fe20000000000 */
[----:B------:R-:W-:-:S02]  /*43b0*/  IMAD.X R8, RZ, RZ, R25, P6 ;  /* 0x000000ffff087224 */ /* 0x000fc400030e0619 */
[----:B------:R-:W-:Y:S01]  /*43c0*/  IMAD.X R22, RZ, RZ, R25, P4 ;  /* 0x000000ffff167224 */ /* 0x000fe200020e0619 */
[----:B------:R-:W-:Y:S01]  /*43d0*/  @P2 SEL R25, R14, R25, P0 ;  /* 0x000000190e192207 */ /* 0x000fe20000000000 */
[----:B---3--:R-:W-:Y:S01]  /*43e0*/  DSETP.GEU.AND P1, PT, R16, R18, PT ;  /* 0x000000121000722a */ /* 0x008fe20003f2e000 */
[----:B------:R-:W2:-:S13]  /*43f0*/  LDG.E.64 R14, desc[UR10][R10.64+0x1000] ;  /* 0x0010000a0a0e7981 */ /* 0x000e9a000c1e1b00 */
[----:B------:R-:W-:-:S04]  /*4400*/  @P1 ISETP.GE.U32.AND P0, PT, R24, R27, PT ;  /* 0x0000001b1800120c */ /* 0x000fc80003f06070 */
[----:B------:R-:W-:-:S13]  /*4410*/  @P1 ISETP.GE.AND.EX P0, PT, R25, R26, PT, P0 ;  /* 0x0000001a1900120c */ /* 0x000fda0003f06300 */
[----:B------:R-:W-:-:S06]  /*4420*/  @P1 DSETP.LT.OR P0, PT, R18, R16, !P0 ;  /* 0x000000101200122a */ /* 0x000fcc0004701400 */
[----:B------:R-:W-:Y:S02]  /*4430*/  @P1 FSEL R28, R16, R18, P0 ;  /* 0x00000012101c1208 */ /* 0x000fe40000000000 */
[----:B------:R-:W-:Y:S02]  /*4440*/  @P1 FSEL R29, R17, R19, P0 ;  /* 0x00000013111d1208 */ /* 0x000fe40000000000 */
[----:B------:R-:W3:Y:S01]  /*4450*/  LDG.E.64 R16, desc[UR10][R10.64+0x1800] ;  /* 0x0018000a0a107981 */ /* 0x000ee2000c1e1b00 */
[----:B------:R-:W-:Y:S02]  /*4460*/  @P1 IMAD.MOV.U32 R18, RZ, RZ, R28 ;  /* 0x000000ffff121224 */ /* 0x000fe400078e001c */
[----:B------:R-:W-:Y:S01]  /*4470*/  @P1 IMAD.MOV.U32 R19, RZ, RZ, R29 ;  /* 0x000000ffff131224 */ /* 0x000fe200078e001d */
[----:B------:R-:W-:Y:S02]  /*4480*/  @P1 SEL R27, R24, R27, P0 ;  /* 0x0000001b181b1207 */ /* 0x000fe40000000000 */
[----:B------:R-:W-:Y:S01]  /*4490*/  @P1 SEL R26, R25, R26, P0 ;  /* 0x0000001a191a1207 */ /* 0x000fe20000000000 */
[----:B------:R-:W-:Y:S01]  /*44a0*/  BSSY.RECONVERGENT B2, `(.L_x_192) ;  /* 0x000001d000027945 */ /* 0x000fe20003800200 */
[----:B------:R-:W5:Y:S01]  /*44b0*/  LDG.E.64 R10, desc[UR10][R10.64+0x2000] ;  /* 0x0020000a0a0a7981 */ /* 0x000f62000c1e1b00 */
[----:B------:R-:W-:Y:S06]  /*44c0*/  BAR.SYNC.DEFER_BLOCKING 0x0 ;  /* 0x0000000000007b1d */ /* 0x000fec0000010000 */
[----:B--2---:R-:W-:-:S14]  /*44d0*/  DSETP.GEU.AND P2, PT, R18, R14, PT ;  /* 0x0000000e1200722a */ /* 0x004fdc0003f4e000 */
[----:B------:R-:W-:-:S04]  /*44e0*/  @P2 ISETP.GE.U32.AND P0, PT, R27, R20, PT ;  /* 0x000000141b00220c */ /* 0x000fc80003f06070 */
[----:B------:R-:W-:-:S13]  /*44f0*/  @P2 ISETP.GE.AND.EX P0, PT, R26, R22, PT, P0 ;  /* 0x000000161a00220c */ /* 0x000fda0003f06300 */
[----:B------:R-:W-:-:S06]  /*4500*/  @P2 DSETP.LT.OR P0, PT, R14, R18, !P0 ;  /* 0x000000120e00222a */ /* 0x000fcc0004701400 */
[----:B------:R-:W-:Y:S02]  /*4510*/  @P2 FSEL R18, R18, R14, P0 ;  /* 0x0000000e12122208 */ /* 0x000fe40000000000 */
[----:B------:R-:W-:-:S03]  /*4520*/  @P2 FSEL R19, R19, R15, P0 ;  /* 0x0000000f13132208 */ /* 0x000fc60000000000 */
[----:B------:R-:W-:Y:S02]  /*4530*/  @P2 IMAD.MOV.U32 R14, RZ, RZ, R18 ;  /* 0x000000ffff0e2224 */ /* 0x000fe400078e0012 */
[----:B------:R-:W-:-:S06]  /*4540*/  @P2 IMAD.MOV.U32 R15, RZ, RZ, R19 ;  /* 0x000000ffff0f2224 */ /* 0x000fcc00078e0013 */
[----:B---3--:R-:W-:Y:S01]  /*4550*/  DSETP.GEU.AND P1, PT, R14, R16, PT ;  /* 0x000000100e00722a */ /* 0x008fe20003f2e000 */
[----:B------:R-:W-:Y:S02]  /*4560*/  @P2 SEL R20, R27, R20, P0 ;  /* 0x000000141b142207 */ /* 0x000fe40000000000 */
[----:B------:R-:W-:Y:S02]  /*4570*/  @P2 SEL R22, R26, R22, P0 ;  /* 0x000000161a162207 */ /* 0x000fe40000000000 */
[----:B------:R-:W-:-:S09]  /*4580*/  ISETP.NE.AND P2, PT, R3, RZ, PT ;  /* 0x000000ff0300720c */ /* 0x000fd20003f45270 */
[----:B------:R-:W-:-:S04]  /*4590*/  @P1 ISETP.GE.U32.AND P0, PT, R20, R21, PT ;  /* 0x000000151400120c */ /* 0x000fc80003f06070 */
[----:B------:R-:W-:-:S13]  /*45a0*/  @P1 ISETP.GE.AND.EX P0, PT, R22, R23, PT, P0 ;  /* 0x000000171600120c */ /* 0x000fda0003f06300 */
[----:B------:R-:W-:Y:S01]  /*45b0*/  @P1 DSETP.LT.OR P0, PT, R16, R14, !P0 ;  /* 0x0000000e1000122a */ /* 0x000fe20004701400 */
[----:B------:R-:W-:-:S13]  /*45c0*/  @P2 BRA `(.L_x_193) ;  /* 0x0000000000282947 */ /* 0x000fda0003800000 */
[----:B------:R-:W-:Y:S02]  /*45d0*/  IMAD.MOV.U32 R24, RZ, RZ, 0x500 ;  /* 0x00000500ff187424 */ /* 0x000fe400078e00ff */
[----:B------:R-:W-:-:S06]  /*45e0*/  IMAD.MOV.U32 R25, RZ, RZ, 0x0 ;  /* 0x00000000ff197424 */ /* 0x000fcc00078e00ff */
[----:B------:R-:W2:Y:S01]  /*45f0*/  ATOMG.E.ADD.64.STRONG.GPU PT, R24, desc[UR10][R12.64], R24 ;  /* 0x800000180c1879a8 */ /* 0x000ea200081ef50a */
[----:B------:R-:W1:Y:S01]  /*4600*/  S2UR UR5, SR_CgaCtaId ;  /* 0x00000000000579c3 */ /* 0x000e620000008800 */
[----:B------:R-:W-:Y:S02]  /*4610*/  UMOV UR4, 0x400 ;  /* 0x0000040000047882 */ /* 0x000fe40000000000 */
[----:B-1----:R-:W-:-:S06]  /*4620*/  ULEA UR4, UR5, UR4, 0x18 ;  /* 0x0000000405047291 */ /* 0x002fcc000f8ec0ff */
[----:B------:R-:W-:Y:S01]  /*4630*/  IMAD.U32 R9, RZ, RZ, UR4 ;  /* 0x00000004ff097e24 */ /* 0x000fe2000f8e00ff */
[----:B--2---:R-:W-:-:S05]  /*4640*/  IADD3 R18, P2, PT, R24, UR6, RZ ;  /* 0x0000000618127c10 */ /* 0x004fca000ff5e0ff */
[----:B------:R-:W-:-:S05]  /*4650*/  IMAD.X R19, RZ, RZ, R25, P2 ;  /* 0x000000ffff137224 */ /* 0x000fca00010e0619 */
[----:B------:R1:W-:Y:S03]  /*4660*/  STS.64 [R9+0x98], R18 ;  /* 0x0000981209007388 */ /* 0x0003e60000000a00 */
.L_x_193:
[----:B0-----:R-:W-:Y:S05]  /*4670*/  BSYNC.RECONVERGENT B2 ;  /* 0x0000000000027941 */ /* 0x001fea0003800200 */
.L_x_192:
[----:B------:R-:W-:Y:S01]  /*4680*/  BAR.SYNC.DEFER_BLOCKING 0x0 ;  /* 0x0000000000007b1d */ /* 0x000fe20000010000 */
[----:B------:R-:W-:Y:S01]  /*4690*/  @P1 FSEL R14, R14, R16, P0 ;  /* 0x000000100e0e1208 */ /* 0x000fe20000000000 */
[----:B------:R-:W-:Y:S01]  /*46a0*/  IMAD.U32 R25, RZ, RZ, UR8 ;  /* 0x00000008ff197e24 */ /* 0x000fe2000f8e00ff */
[----:B------:R-:W-:Y:S02]  /*46b0*/  @P1 FSEL R15, R15, R17, P0 ;  /* 0x000000110f0f1208 */ /* 0x000fe40000000000 */
[----:B------:R-:W-:Y:S01]  /*46c0*/  @P1 SEL R21, R20, R21, P0 ;  /* 0x0000001514151207 */ /* 0x000fe20000000000 */
[----:B------:R-:W-:Y:S01]  /*46d0*/  @P1 IMAD.MOV.U32 R16, RZ, RZ, R14 ;  /* 0x000000ffff101224 */ /* 0x000fe200078e000e */
[----:B------:R-:W-:Y:S01]  /*46e0*/  @P1 SEL R23, R22, R23, P0 ;  /* 0x0000001716171207 */ /* 0x000fe20000000000 */
[----:B------:R-:W-:-:S06]  /*46f0*/  @P1 IMAD.MOV.U32 R17, RZ, RZ, R15 ;  /* 0x000000ffff111224 */ /* 0x000fcc00078e000f */
[----:B-----5:R-:W-:Y:S01]  /*4700*/  DSETP.GEU.AND P2, PT, R16, R10, PT ;  /* 0x0000000a1000722a */ /* 0x020fe20003f4e000 */
[----:B-1----:R-:W0:-:S13]  /*4710*/  LDS.64 R18, [R9+0x98] ;  /* 0x0000980009127984 */ /* 0x002e1a0000000a00 */
[----:B------:R-:W-:-:S04]  /*4720*/  @P2 ISETP.GE.U32.AND P0, PT, R21, R7, PT ;  /* 0x000000071500220c */ /* 0x000fc80003f06070 */
[----:B------:R-:W-:-:S13]  /*4730*/  @P2 ISETP.GE.AND.EX P0, PT, R23, R8, PT, P0 ;  /* 0x000000081700220c */ /* 0x000fda0003f06300 */
[----:B------:R-:W-:-:S06]  /*4740*/  @P2 DSETP.LT.OR P0, PT, R10, R16, !P0 ;  /* 0x000000100a00222a */ /* 0x000fcc0004701400 */
[----:B------:R-:W-:Y:S02]  /*4750*/  @P2 FSEL R17, R17, R11, P0 ;  /* 0x0000000b11112208 */ /* 0x000fe40000000000 */
[----:B------:R-:W-:Y:S02]  /*4760*/  @P2 SEL R7, R21, R7, P0 ;  /* 0x0000000715072207 */ /* 0x000fe40000000000 */
[----:B------:R-:W-:Y:S01]  /*4770*/  @P2 SEL R8, R23, R8, P0 ;  /* 0x0000000817082207 */ /* 0x000fe20000000000 */
[----:B------:R-:W-:-:S04]  /*4780*/  @P2 IMAD.MOV.U32 R11, RZ, RZ, R17 ;  /* 0x000000ffff0b2224 */ /* 0x000fc800078e0011 */
[----:B------:R-:W-:Y:S01]  /*4790*/  IMAD.MOV.U32 R21, RZ, RZ, R11 ;  /* 0x000000ffff157224 */ /* 0x000fe200078e000b */
[----:B0-----:R-:W-:-:S04]  /*47a0*/  IADD3 R14, P3, PT, R18, 0x500, RZ ;  /* 0x00000500120e7810 */ /* 0x001fc80007f7e0ff */
[----:B------:R-:W-:Y:S01]  /*47b0*/  ISETP.GT.U32.AND P1, PT, R14, R25, PT ;  /* 0x000000190e00720c */ /* 0x000fe20003f24070 */
[----:B------:R-:W-:Y:S01]  /*47c0*/  IMAD.X R15, RZ, RZ, R19, P3 ;  /* 0x000000ffff0f7224 */ /* 0x000fe200018e0613 */
[----:B------:R-:W-:Y:S01]  /*47d0*/  @P2 FSEL R14, R16, R10, P0 ;  /* 0x0000000a100e2208 */ /* 0x000fe20000000000 */
[----:B------:R-:W-:-:S04]  /*47e0*/  IMAD.U32 R16, RZ, RZ, UR9 ;  /* 0x00000009ff107e24 */ /* 0x000fc8000f8e00ff */
[----:B------:R-:W-:Y:S01]  /*47f0*/  @P2 IMAD.MOV.U32 R10, RZ, RZ, R14 ;  /* 0x000000ffff0a2224 */ /* 0x000fe200078e000e */
[----:B------:R-:W-:Y:S01]  /*4800*/  ISETP.GT.AND.EX P0, PT, R15, R16, PT, P1 ;  /* 0x000000100f00720c */ /* 0x000fe20003f04310 */
[----:B------:R-:W-:Y:S01]  /*4810*/  IMAD.MOV.U32 R14, RZ, RZ, R8 ;  /* 0x000000ffff0e7224 */ /* 0x000fe200078e0008 */
[----:B------:R-:W-:Y:S01]  /*4820*/  MOV R15, R7 ;  /* 0x00000007000f7202 */ /* 0x000fe20000000f00 */
[----:B------:R-:W-:-:S10]  /*4830*/  IMAD.MOV.U32 R20, RZ, RZ, R10 ;  /* 0x000000ffff147224 */ /* 0x000fd400078e000a */
[----:B------:R-:W-:Y:S05]  /*4840*/  @!P0 BRA `(.L_x_194) ;  /* 0xfffffff8006c8947 */ /* 0x000fea000383ffff */
[----:B------:R-:W-:Y:S05]  /*4850*/  BSYNC.RECONVERGENT B1 ;  /* 0x0000000000017941 */ /* 0x000fea0003800200 */
.L_x_191:
[----:B------:R-:W-:Y:S01]  /*4860*/  ISETP.GE.U32.AND P0, PT, R18, R25, PT ;  /* 0x000000191200720c */ /* 0x000fe20003f06070 */
[----:B------:R-:W-:Y:S03]  /*4870*/  BSSY.RECONVERGENT B1, `(.L_x_188) ;  /* 0x00000b1000017945 */ /* 0x000fe60003800200 */
[----:B------:R-:W-:-:S13]  /*4880*/  ISETP.GE.AND.EX P0, PT, R19, R16, PT, P0 ;  /* 0x000000101300720c */ /* 0x000fda0003f06300 */
[----:B------:R-:W-:Y:S05]  /*4890*/  @P0 BRA `(.L_x_195) ;  /* 0x0000000800b80947 */ /* 0x000fea0003800000 */
[----:B------:R-:W-:-:S05]  /*48a0*/  IMAD.IADD R20, R25, 0x1, -R18 ;  /* 0x0000000119147824 */ /* 0x000fca00078e0a12 */
[----:B------:R-:W-:-:S13]  /*48b0*/  ISETP.GE.AND P0, PT, R3, R20, PT ;  /* 0x000000140300720c */ /* 0x000fda0003f06270 */
[----:B------:R-:W-:Y:S05]  /*48c0*/  @P0 BRA `(.L_x_195) ;  /* 0x0000000800ac0947 */ /* 0x000fea0003800000 */
[----:B------:R-:W-:Y:S01]  /*48d0*/  LOP3.LUT R9, RZ, R3, RZ, 0x33, !PT ;  /* 0x00000003ff097212 */ /* 0x000fe200078e33ff */
[----:B------:R-:W-:Y:S03]  /*48e0*/  BSSY.RECONVERGENT B2, `(.L_x_196) ;  /* 0x0000035000027945 */ /* 0x000fe60003800200 */
[----:B------:R-:W-:-:S04]  /*48f0*/  IADD3 R25, PT, PT, -R18, R25, R9 ;  /* 0x0000001912197210 */ /* 0x000fc80007ffe109 */
[----:B------:R-:W-:-:S04]  /*4900*/  LOP3.LUT R9, R25, 0x300, RZ, 0xc0, !PT ;  /* 0x0000030019097812 */ /* 0x000fc800078ec0ff */
[----:B------:R-:W-:Y:S01]  /*4910*/  ISETP.NE.AND P0, PT, R9, 0x300, PT ;  /* 0x000003000900780c */ /* 0x000fe20003f05270 */
[----:B------:R-:W-:-:S12]  /*4920*/  IMAD.MOV.U32 R9, RZ, RZ, R3 ;  /* 0x000000ffff097224 */ /* 0x000fd800078e0003 */
[----:B------:R-:W-:Y:S05]  /*4930*/  @!P0 BRA `(.L_x_197) ;  /* 0x0000000000bc8947 */ /* 0x000fea0003800000 */
[----:B------:R-:W-:Y:S02]  /*4940*/  IADD3 R15, P0, PT, R3, R18, RZ ;  /* 0x00000012030f7210 */ /* 0x000fe40007f1e0ff */
[----:B------:R-:W-:Y:S02]  /*4950*/  LEA.HI R9, R25, 0x1, RZ, 0x18 ;  /* 0x0000000119097811 */ /* 0x000fe400078fc0ff */
[C---:B------:R-:W-:Y:S01]  /*4960*/  LEA R2, P1, R15.reuse, R2, 0x3 ;  /* 0x000000020f027211 */ /* 0x040fe200078218ff */
[----:B------:R-:W-:Y:S01]  /*4970*/  IMAD.X R13, RZ, RZ, R19, P0 ;  /* 0x000000ffff0d7224 */ /* 0x000fe200000e0613 */
[----:B------:R-:W-:Y:S02]  /*4980*/  IADD3 R14, P0, PT, R15, R5, RZ ;  /* 0x000000050f0e7210 */ /* 0x000fe40007f1e0ff */
[----:B------:R-:W-:Y:S01]  /*4990*/  LOP3.LUT R5, R9, 0x3, RZ, 0xc0, !PT ;  /* 0x0000000309057812 */ /* 0x000fe200078ec0ff */
[----:B------:R-:W-:Y:S01]  /*49a0*/  IMAD.MOV.U32 R9, RZ, RZ, R3 ;  /* 0x000000ffff097224 */ /* 0x000fe200078e0003 */
[----:B------:R-:W-:Y:S01]  /*49b0*/  LEA.HI.X R15, R15, R4, R13, 0x3, P1 ;  /* 0x000000040f0f7211 */ /* 0x000fe200008f1c0d */
[----:B------:R-:W-:-:S02]  /*49c0*/  IMAD.X R16, R13, 0x1, R6, P0 ;  /* 0x000000010d107824 */ /* 0x000fc400000e0606 */
[----:B------:R-:W-:-:S07]  /*49d0*/  IMAD.MOV R6, RZ, RZ, -R5 ;  /* 0x000000ffff067224 */ /* 0x000fce00078e0a05 */
.L_x_200:
        /* <DEDUP_REMOVED lines=9> */
[----:B------:R-:W-:Y:S02]  /*4a70*/  IMAD.MOV.U32 R4, RZ, RZ, R10 ;  /* 0x000000ffff047224 */ /* 0x000fe400078e000a */
        /* <DEDUP_REMOVED lines=21> */
.L_x_199:
[----:B------:R-:W-:Y:S05]  /*4bd0*/  BSYNC.RECONVERGENT B3 ;  /* 0x0000000000037941 */ /* 0x000fea0003800200 */
.L_x_198:
[----:B------:R-:W-:Y:S01]  /*4be0*/  IADD3 R14, P0, PT, R14, 0x100, RZ ;  /* 0x000001000e0e7810 */ /* 0x000fe20007f1e0ff */
[----:B------:R-:W-:Y:S02]  /*4bf0*/  VIADD R9, R9, 0x100 ;  /* 0x0000010009097836 */ /* 0x000fe40000000000 */
[----:B------:R-:W-:Y:S02]  /*4c00*/  IMAD.X R15, RZ, RZ, R15, P3 ;  /* 0x000000ffff0f7224 */ /* 0x000fe400018e060f */
[----:B------:R-:W-:Y:S01]  /*4c10*/  IMAD.X R16, RZ, RZ, R16, P0 ;  /* 0x000000ffff107224 */ /* 0x000fe200000e0610 */
[----:B------:R-:W-:Y:S07]  /*4c20*/  @P2 BRA `(.L_x_200) ;  /* 0xfffffffc006c2947 */ /* 0x000fee000383ffff */
.L_x_197:
[----:B------:R-:W-:Y:S05]  /*4c30*/  BSYNC.RECONVERGENT B2 ;  /* 0x0000000000027941 */ /* 0x000fea0003800200 */
.L_x_196:
[----:B------:R-:W-:-:S13]  /*4c40*/  ISETP.GE.U32.AND P0, PT, R25, 0x300, PT ;  /* 0x000003001900780c */ /* 0x000fda0003f06070 */
[----:B------:R-:W-:Y:S05]  /*4c50*/  @!P0 BRA `(.L_x_195) ;  /* 0x0000000400c88947 */ /* 0x000fea0003800000 */
[----:B------:R-:W0:Y:S01]  /*4c60*/  LDC.64 R16, c[0x0][0x380] ;  /* 0x0000e000ff107b82 */ /* 0x000e220000000a00 */
[----:B------:R-:W-:-:S07]  /*4c70*/  VIADD R21, R9, 0x200 ;  /* 0x0000020009157836 */ /* 0x000fce0000000000 */
[----:B------:R-:W1:Y:S02]  /*4c80*/  LDC.64 R14, c[0x0][0x388] ;  /* 0x0000e200ff0e7b82 */ /* 0x000e640000000a00 */
.L_x_209:
[----:B------:R-:W-:-:S05]  /*4c90*/  VIADD R5, R21, 0xfffffe00 ;  /* 0xfffffe0015057836 */ /* 0x000fca0000000000 */
[----:B------:R-:W-:-:S05]  /*4ca0*/  IADD3 R5, P0, PT, R5, R18, RZ ;  /* 0x0000001205057210 */ /* 0x000fca0007f1e0ff */
[----:B------:R-:W-:Y:S01]  /*4cb0*/  IMAD.X R2, RZ, RZ, R19, P0 ;  /* 0x000000ffff027224 */ /* 0x000fe200000e0613 */
[----:B0-----:R-:W-:-:S04]  /*4cc0*/  LEA R22, P0, R5, R16, 0x3 ;  /* 0x0000001005167211 */ /* 0x001fc800078018ff */
[----:B------:R-:W-:-:S05]  /*4cd0*/  LEA.HI.X R23, R5, R17, R2, 0x3, P0 ;  /* 0x0000001105177211 */ /* 0x000fca00000f1c02 */
[----:B------:R-:W2:Y:S04]  /*4ce0*/  LDG.E.64 R24, desc[UR10][R22.64] ;  /* 0x0000000a16187981 */ /* 0x000ea8000c1e1b00 */
[----:B------:R0:W5:Y:S01]  /*4cf0*/  LDG.E.64 R12, desc[UR10][R22.64+0x800] ;  /* 0x0008000a160c7981 */ /* 0x000162000c1e1b00 */
        /* <DEDUP_REMOVED lines=23> */
.L_x_202:
[----:B------:R-:W-:Y:S05]  /*4e70*/  BSYNC.RECONVERGENT B2 ;  /* 0x0000000000027941 */ /* 0x000fea0003800200 */
.L_x_201:
[----:B------:R0:W5:Y:S04]  /*4e80*/  LDG.E.64 R6, desc[UR10][R22.64+0x1000] ;  /* 0x0010000a16067981 */ /* 0x000168000c1e1b00 */
[----:B------:R0:W5:Y:S02]  /*4e90*/  LDG.E.64 R24, desc[UR10][R22.64+0x1800] ;  /* 0x0018000a16187981 */ /* 0x000164000c1e1b00 */
[----:B-----5:R-:W-:Y:S01]  /*4ea0*/  DSETP.GEU.AND P0, PT, R4, R12, PT ;  /* 0x0000000c0400722a */ /* 0x020fe20003f0e000 */
[----:B------:R-:W-:Y:S01]  /*4eb0*/  VIADD R11, R21, 0xffffff00 ;  /* 0xffffff00150b7836 */ /* 0x000fe20000000000 */
[----:B------:R-:W-:Y:S01]  /*4ec0*/  BSSY.RECONVERGENT B2, `(.L_x_203) ;  /* 0x0000016000027945 */ /* 0x000fe20003800200 */
[----:B------:R-:W-:-:S03]  /*4ed0*/  IMAD.MOV.U32 R10, RZ, RZ, R12 ;  /* 0x000000ffff0a7224 */ /* 0x000fc600078e000c */
[----:B------:R-:W-:Y:S01]  /*4ee0*/  IADD3 R28, P1, P2, R18, R14, R11 ;  /* 0x0000000e121c7210 */ /* 0x000fe20007a3e00b */
[----:B------:R-:W-:-:S03]  /*4ef0*/  IMAD.MOV.U32 R11, RZ, RZ, R13 ;  /* 0x000000ffff0b7224 */ /* 0x000fc600078e000d */
[----:B------:R-:W-:Y:S01]  /*4f00*/  IADD3.X R27, PT, PT, R19, R15, RZ, P1, P2 ;  /* 0x0000000f131b7210 */ /* 0x000fe20000fe44ff */
[----:B------:R-:W-:-:S04]  /*4f10*/  IMAD.MOV.U32 R8, RZ, RZ, R28 ;  /* 0x000000ffff087224 */ /* 0x000fc800078e001c */
        /* <DEDUP_REMOVED lines=16> */
.L_x_204:
[----:B------:R-:W-:Y:S05]  /*5020*/  BSYNC.RECONVERGENT B2 ;  /* 0x0000000000027941 */ /* 0x000fea0003800200 */
.L_x_203:
[----:B------:R-:W-:Y:S01]  /*5030*/  DSETP.GEU.AND P0, PT, R10, R6, PT ;  /* 0x000000060a00722a */ /* 0x000fe20003f0e000 */
[----:B------:R-:W-:Y:S01]  /*5040*/  IADD3 R23, P1, P2, R18, R14, R21 ;  /* 0x0000000e12177210 */ /* 0x000fe20007a3e015 */
[----:B------:R-:W-:Y:S01]  /*5050*/  BSSY.RECONVERGENT B2, `(.L_x_205) ;  /* 0x0000016000027945 */ /* 0x000fe20003800200 */
[----:B------:R-:W-:Y:S02]  /*5060*/  VIADD R13, R21, 0x100 ;  /* 0x00000100150d7836 */ /* 0x000fe40000000000 */
[----:B------:R-:W-:Y:S01]  /*5070*/  IADD3.X R27, PT, PT, R19, R15, RZ, P1, P2 ;  /* 0x0000000f131b7210 */ /* 0x000fe20000fe44ff */
[----:B------:R-:W-:Y:S02]  /*5080*/  IMAD.MOV.U32 R2, RZ, RZ, R23 ;  /* 0x000000ffff027224 */ /* 0x000fe400078e0017 */
        /* <DEDUP_REMOVED lines=18> */
.L_x_206:
[----:B------:R-:W-:Y:S05]  /*51b0*/  BSYNC.RECONVERGENT B2 ;  /* 0x0000000000027941 */ /* 0x000fea0003800200 */
.L_x_205:
[----:B------:R-:W-:Y:S01]  /*51c0*/  DSETP.GEU.AND P0, PT, R4, R24, PT ;  /* 0x000000180400722a */ /* 0x000fe20003f0e000 */
[----:B------:R-:W-:Y:S01]  /*51d0*/  IADD3 R13, P1, P2, R18, R14, R13 ;  /* 0x0000000e120d7210 */ /* 0x000fe20007a3e00d */
[----:B------:R-:W-:Y:S01]  /*51e0*/  BSSY.RECONVERGENT B2, `(.L_x_207) ;  /* 0x0000015000027945 */ /* 0x000fe20003800200 */
[----:B------:R-:W-:Y:S02]  /*51f0*/  IMAD.MOV.U32 R10, RZ, RZ, R24 ;  /* 0x000000ffff0a7224 */ /* 0x000fe400078e0018 */
[----:B------:R-:W-:Y:S01]  /*5200*/  IADD3.X R6, PT, PT, R19, R15, RZ, P1, P2 ;  /* 0x0000000f13067210 */ /* 0x000fe20000fe44ff */
[----:B------:R-:W-:Y:S02]  /*5210*/  IMAD.MOV.U32 R7, RZ, RZ, R13 ;  /* 0x000000ffff077224 */ /* 0x000fe400078e000d */
[----:B------:R-:W-:Y:S02]  /*5220*/  IMAD.MOV.U32 R11, RZ, RZ, R25 ;  /* 0x000000ffff0b7224 */ /* 0x000fe400078e0019 */
[----:B------:R-:W-:-:S04]  /*5230*/  IMAD.MOV.U32 R8, RZ, RZ, R6 ;  /* 0x000000ffff087224 */ /* 0x000fc800078e0006 */
[----:B------:R-:W-:Y:S05]  /*5240*/  @!P0 BRA `(.L_x_208) ;  /* 0x0000000000388947 */ /* 0x000fea0003800000 */
[----:B------:R-:W-:Y:S01]  /*5250*/  DSETP.GEU.AND P0, PT, R24, R4, PT ;  /* 0x000000041800722a */ /* 0x000fe20003f0e000 */
[----:B------:R-:W-:Y:S01]  /*5260*/  MOV R7, R2 ;  /* 0x0000000200077202 */ /* 0x000fe20000000f00 */
[----:B------:R-:W-:Y:S02]  /*5270*/  IMAD.MOV.U32 R8, RZ, RZ, R9 ;  /* 0x000000ffff087224 */ /* 0x000fe400078e0009 */
[----:B------:R-:W-:Y:S02]  /*5280*/  IMAD.MOV.U32 R10, RZ, RZ, R4 ;  /* 0x000000ffff0a7224 */ /* 0x000fe400078e0004 */
[----:B------:R-:W-:-:S08]  /*5290*/  IMAD.MOV.U32 R11, RZ, RZ, R5 ;  /* 0x000000ffff0b7224 */ /* 0x000fd000078e0005 */
        /* <DEDUP_REMOVED lines=9> */
.L_x_208:
[----:B------:R-:W-:Y:S05]  /*5330*/  BSYNC.RECONVERGENT B2 ;  /* 0x0000000000027941 */ /* 0x000fea0003800200 */
.L_x_207:
[C---:B------:R-:W-:Y:S02]  /*5340*/  VIADD R5, R21.reuse, 0x200 ;  /* 0x0000020015057836 */ /* 0x040fe40000000000 */
[----:B------:R-:W-:-:S03]  /*5350*/  VIADD R21, R21, 0x400 ;  /* 0x0000040015157836 */ /* 0x000fc60000000000 */
[----:B------:R-:W-:-:S13]  /*5360*/  ISETP.GE.AND P0, PT, R5, R20, PT ;  /* 0x000000140500720c */ /* 0x000fda0003f06270 */
[----:B------:R-:W-:Y:S05]  /*5370*/  @!P0 BRA `(.L_x_209) ;  /* 0xfffffff800448947 */ /* 0x000fea000383ffff */
.L_x_195:
[----:B------:R-:W-:Y:S05]  /*5380*/  BSYNC.RECONVERGENT B1 ;  /* 0x0000000000017941 */ /* 0x000fea0003800200 */
.L_x_188:
        /* <DEDUP_REMOVED lines=32> */
.L_x_211:
[----:B------:R-:W-:Y:S05]  /*5590*/  BSYNC.RECONVERGENT B1 ;  /* 0x0000000000017941 */ /* 0x000fea0003800200 */
.L_x_210:
        /* <DEDUP_REMOVED lines=31> */
.L_x_213:
[----:B------:R-:W-:Y:S05]  /*5790*/  BSYNC.RECONVERGENT B1 ;  /* 0x0000000000017941 */ /* 0x000fea0003800200 */
.L_x_212:
        /* <DEDUP_REMOVED lines=31> */
.L_x_215:
[----:B------:R-:W-:Y:S05]  /*5990*/  BSYNC.RECONVERGENT B1 ;  /* 0x0000000000017941 */ /* 0x000fea0003800200 */
.L_x_214:
[----:B------:R-:W-:Y:S01]  /*59a0*/  ISETP.GT.AND P0, PT, R2, 0x17, PT ;  /* 0x000000170200780c */ /* 0x000fe20003f04270 */
[----:B-1----:R1:W1:Y:S01]  /*59b0*/  SHFL.DOWN PT, R6, R4, 0x8, 0x1f ;  /* 0x09001f0004067f89 */ /* 0x00226200000e0000 */
[----:B------:R-:W-:Y:S01]  /*59c0*/  BSSY.RECONVERGENT B1, `(.L_x_216) ;  /* 0x000001d000017945 */ /* 0x000fe20003800200 */
[----:B--2---:R-:W-:Y:S02]  /*59d0*/  IMAD.MOV.U32 R12, RZ, RZ, R10 ;  /* 0x000000ffff0c7224 */ /* 0x004fe400078e000a */
[----:B------:R2:W1:Y:S01]  /*59e0*/  SHFL.DOWN PT, R7, R5, 0x8, 0x1f ;  /* 0x09001f0005077f89 */ /* 0x00046200000e0000 */
[----:B------:R-:W-:Y:S02]  /*59f0*/  IMAD.MOV.U32 R13, RZ, RZ, R11 ;  /* 0x000000ffff0d7224 */ /* 0x000fe400078e000b */
[----:B------:R-:W-:Y:S01]  /*5a00*/  IMAD.MOV.U32 R8, RZ, RZ, R4 ;  /* 0x000000ffff087224 */ /* 0x000fe200078e0004 */
[----:B0-----:R2:W0:Y:S01]  /*5a10*/  SHFL.DOWN PT, R15, R10, 0x8, 0x1f ;  /* 0x09001f000a0f7f89 */ /* 0x00142200000e0000 */
[----:B----4-:R-:W-:-:S03]  /*5a20*/  IMAD.MOV.U32 R9, RZ, RZ, R5 ;  /* 0x000000ffff097224 */ /* 0x010fc600078e0005 */
[----:B---3--:R2:W3:Y:S01]  /*5a30*/  SHFL.DOWN PT, R14, R11, 0x8, 0x1f ;  /* 0x09001f000b0e7f89 */ /* 0x0084e200000e0000 */
[----:B------:R-:W-:Y:S05]  /*5a40*/  @P0 BRA `(.L_x_217) ;  /* 0x0000000000500947 */ /* 0x000fea0003800000 */
[----:B-1----:R-:W-:Y:S01]  /*5a50*/  DSETP.GEU.AND P0, PT, R4, R6, PT ;  /* 0x000000060400722a */ /* 0x002fe20003f0e000 */
        /* <DEDUP_REMOVED lines=19> */
.L_x_217:
[----:B------:R-:W-:Y:S05]  /*5b90*/  BSYNC.RECONVERGENT B1 ;  /* 0x0000000000017941 */ /* 0x000fea0003800200 */
.L_x_216:
[----:B------:R-:W-:Y:S01]  /*5ba0*/  ISETP.GT.AND P0, PT, R2, 0xf, PT ;  /* 0x0000000f0200780c */ /* 0x000fe20003f04270 */
[----:B--2---:R2:W4:Y:S01]  /*5bb0*/  SHFL.DOWN PT, R10, R8, 0x10, 0x1f ;  /* 0x0a001f00080a7f89 */ /* 0x00452200000e0000 */
[----:B------:R-:W-:Y:S01]  /*5bc0*/  BSSY.RECONVERGENT B1, `(.L_x_218) ;  /* 0x000001d000017945 */ /* 0x000fe20003800200 */
[----:B-1----:R-:W-:Y:S02]  /*5bd0*/  IMAD.MOV.U32 R4, RZ, RZ, R12 ;  /* 0x000000ffff047224 */ /* 0x002fe400078e000c */
[----:B------:R2:W1:Y:S01]  /*5be0*/  SHFL.DOWN PT, R11, R9, 0x10, 0x1f ;  /* 0x0a001f00090b7f89 */ /* 0x00046200000e0000 */
[----:B------:R-:W-:Y:S02]  /*5bf0*/  IMAD.MOV.U32 R5, RZ, RZ, R13 ;  /* 0x000000ffff057224 */ /* 0x000fe400078e000d */
[----:B------:R-:W-:Y:S01]  /*5c00*/  IMAD.MOV.U32 R6, RZ, RZ, R8 ;  /* 0x000000ffff067224 */ /* 0x000fe200078e0008 */
[----:B0-----:R2:W0:Y:S01]  /*5c10*/  SHFL.DOWN PT, R15, R12, 0x10, 0x1f ;  /* 0x0a001f000c0f7f89 */ /* 0x00142200000e0000 */
[----:B------:R-:W-:-:S03]  /*5c20*/  IMAD.MOV.U32 R7, RZ, RZ, R9 ;  /* 0x000000ffff077224 */ /* 0x000fc600078e0009 */
[----:B---3--:R2:W3:Y:S01]  /*5c30*/  SHFL.DOWN PT, R14, R13, 0x10, 0x1f ;  /* 0x0a001f000d0e7f89 */ /* 0x0084e200000e0000 */
        /* <DEDUP_REMOVED lines=8> */
[----:B------:R-:W-:Y:S01]  /*5cc0*/  MOV R4, R12 ;  /* 0x0000000c00047202 */ /* 0x000fe20000000f00 */
[----:B------:R-:W-:Y:S02]  /*5cd0*/  IMAD.MOV.U32 R5, RZ, RZ, R13 ;  /* 0x000000ffff057224 */ /* 0x000fe400078e000d */
[----:B------:R-:W-:Y:S02]  /*5ce0*/  IMAD.MOV.U32 R6, RZ, RZ, R8 ;  /* 0x000000ffff067224 */ /* 0x000fe400078e0008 */
[----:B------:R-:W-:-:S08]  /*5cf0*/  IMAD.MOV.U32 R7, RZ, RZ, R9 ;  /* 0x000000ffff077224 */ /* 0x000fd000078e0009 */
        /* <DEDUP_REMOVED lines=9> */
.L_x_219:
[----:B------:R-:W-:Y:S05]  /*5d90*/  BSYNC.RECONVERGENT B1 ;  /* 0x0000000000017941 */ /* 0x000fea0003800200 */
.L_x_218:
[----:B------:R-:W-:Y:S01]  /*5da0*/  ISETP.NE.AND P0, PT, R2, RZ, PT ;  /* 0x000000ff0200720c */ /* 0x000fe20003f05270 */
[----:B------:R-:W-:-:S12]  /*5db0*/  BSSY.RECONVERGENT B1, `(.L_x_220) ;  /* 0x000000a000017945 */ /* 0x000fd80003800200 */
[----:B------:R-:W-:Y:S05]  /*5dc0*/  @P0 BRA `(.L_x_221) ;  /* 0x0000000000200947 */ /* 0x000fea0003800000 */
[----:B--2---:R-:W2:Y:S01]  /*5dd0*/  S2R R9, SR_CgaCtaId ;  /* 0x0000000000097919 */ /* 0x004ea20000008800 */
[----:B------:R-:W-:Y:S02]  /*5de0*/  MOV R8, 0x400 ;  /* 0x0000040000087802 */ /* 0x000fe40000000f00 */
[----:B------:R-:W-:-:S04]  /*5df0*/  SHF.R.U32.HI R2, RZ, 0x1, R3 ;  /* 0x00000001ff027819 */ /* 0x000fc80000011603 */
[----:B------:R-:W-:Y:S02]  /*5e00*/  LOP3.LUT R2, R2, 0x1f0, RZ, 0xc0, !PT ;  /* 0x000001f002027812 */ /* 0x000fe400078ec0ff */
[----:B--2---:R-:W-:-:S05]  /*5e10*/  LEA R9, R9, R8, 0x18 ;  /* 0x0000000809097211 */ /* 0x004fca00078ec0ff */
[----:B------:R-:W-:-:S05]  /*5e20*/  IMAD.IADD R9, R2, 0x1, R9 ;  /* 0x0000000102097824 */ /* 0x000fca00078e0209 */
[----:B------:R2:W-:Y:S04]  /*5e30*/  STS.64 [R9+0x10], R4 ;  /* 0x0000100409007388 */ /* 0x0005e80000000a00 */
[----:B------:R2:W-:Y:S02]  /*5e40*/  STS.64 [R9+0x8], R6 ;  /* 0x0000080609007388 */ /* 0x0005e40000000a00 */
.L_x_221:
[----:B------:R-:W-:Y:S05]  /*5e50*/  BSYNC.RECONVERGENT B1 ;  /* 0x0000000000017941 */ /* 0x000fea0003800200 */
.L_x_220:
[----:B------:R-:W-:Y:S01]  /*5e60*/  BAR.SYNC.DEFER_BLOCKING 0x0 ;  /* 0x0000000000007b1d */ /* 0x000fe20000010000 */
[----:B------:R-:W-:-:S13]  /*5e70*/  ISETP.NE.AND P1, PT, R3, RZ, PT ;  /* 0x000000ff0300720c */ /* 0x000fda0003f25270 */
[----:B------:R-:W-:Y:S05]  /*5e80*/  @P1 BRA `(.L_x_149) ;  /* 0x00000008008c1947 */ /* 0x000fea0003800000 */
[----:B------:R-:W5:Y:S01]  /*5e90*/  S2R R3, SR_CgaCtaId ;  /* 0x0000000000037919 */ /* 0x000f620000008800 */
[----:B------:R-:W-:Y:S01]  /*5ea0*/  MOV R20, 0x400 ;  /* 0x0000040000147802 */ /* 0x000fe20000000f00 */
[----:B------:R-:W-:Y:S03]  /*5eb0*/  BSSY.RECONVERGENT B1, `(.L_x_222) ;  /* 0x000001a000017945 */ /* 0x000fe60003800200 */
[----:B-----5:R-:W-:-:S05]  /*5ec0*/  LEA R20, R3, R20, 0x18 ;  /* 0x0000001403147211 */ /* 0x020fca00078ec0ff */
[----:B------:R-:W5:Y:S04]  /*5ed0*/  LDS.64 R16, [R20+0x18] ;  /* 0x0000180014107984 */ /* 0x000f680000000a00 */
[----:B-12-4-:R-:W1:Y:S04]  /*5ee0*/  LDS.128 R8, [R20+0x20] ;  /* 0x0000200014087984 */ /* 0x016e680000000c00 */
[----:B------:R2:W4:Y:S04]  /*5ef0*/  LDS.64 R2, [R20+0x80] ;  /* 0x0000800014027984 */ /* 0x0005280000000a00 */
[----:B0--3--:R2:W0:Y:S01]  /*5f00*/  LDS.128 R12, [R20+0x30] ;  /* 0x00003000140c7984 */ /* 0x0094220000000c00 */
[----:B-----5:R-:W-:Y:S01]  /*5f10*/  DSETP.GEU.AND P0, PT, R6, R16, PT ;  /* 0x000000100600722a */ /* 0x020fe20003f0e000 */
[----:B------:R-:W-:-:S02]  /*5f20*/  IMAD.MOV.U32 R22, RZ, RZ, R16 ;  /* 0x000000ffff167224 */ /* 0x000fc400078e0010 */
[----:B------:R-:W-:Y:S02]  /*5f30*/  IMAD.MOV.U32 R23, RZ, RZ, R17 ;  /* 0x000000ffff177224 */ /* 0x000fe400078e0011 */
[----:B-1----:R-:W-:Y:S02]  /*5f40*/  IMAD.MOV.U32 R25, RZ, RZ, R8 ;  /* 0x000000ffff197224 */ /* 0x002fe400078e0008 */
[----:B------:R-:W-:-:S07]  /*5f50*/  IMAD.MOV.U32 R21, RZ, RZ, R9 ;  /* 0x000000ffff157224 */ /* 0x000fce00078e0009 */
[----:B0-2-4-:R-:W-:Y:S05]  /*5f60*/  @!P0 BRA `(.L_x_223) ;  /* 0x0000000000388947 */ /* 0x015fea0003800000 */
        /* <DEDUP_REMOVED lines=14> */
.L_x_223:
[----:B------:R-:W-:Y:S05]  /*6050*/  BSYNC.RECONVERGENT B1 ;  /* 0x0000000000017941 */ /* 0x000fea0003800200 */
.L_x_222:
        /* <DEDUP_REMOVED lines=23> */
.L_x_225:
[----:B------:R-:W-:Y:S05]  /*61d0*/  BSYNC.RECONVERGENT B1 ;  /* 0x0000000000017941 */ /* 0x000fea0003800200 */
.L_x_224:
        /* <DEDUP_REMOVED lines=21> */
.L_x_227:
[----:B------:R-:W-:Y:S05]  /*6330*/  BSYNC.RECONVERGENT B1 ;  /* 0x0000000000017941 */ /* 0x000fea0003800200 */
.L_x_226:
        /* <DEDUP_REMOVED lines=23> */
.L_x_229:
[----:B------:R-:W-:Y:S05]  /*64b0*/  BSYNC.RECONVERGENT B1 ;  /* 0x0000000000017941 */ /* 0x000fea0003800200 */
.L_x_228:
        /* <DEDUP_REMOVED lines=21> */
.L_x_231:
[----:B------:R-:W-:Y:S05]  /*6610*/  BSYNC.RECONVERGENT B1 ;  /* 0x0000000000017941 */ /* 0x000fea0003800200 */
.L_x_230:
        /* <DEDUP_REMOVED lines=21> */
.L_x_233:
[----:B------:R-:W-:Y:S05]  /*6770*/  BSYNC.RECONVERGENT B1 ;  /* 0x0000000000017941 */ /* 0x000fea0003800200 */
.L_x_232:
        /* <DEDUP_REMOVED lines=20> */
.L_x_149:
[----:B------:R-:W-:Y:S05]  /*68c0*/  BSYNC.RECONVERGENT B0 ;  /* 0x0000000000007941 */ /* 0x000fea0003800200 */
.L_x_116:
[----:B------:R-:W-:Y:S05]  /*68d0*/  @P1 EXIT ;  /* 0x000000000000194d */ /* 0x000fea0003800000 */
[----:B01--4-:R-:W0:Y:S02]  /*68e0*/  LDC.64 R2, c[0x0][0x390] ;  /* 0x0000e400ff027b82 */ /* 0x013e240000000a00 */
[----:B0-----:R-:W-:-:S05]  /*68f0*/  IMAD.WIDE.U32 R2, R0, 0x10, R2 ;  /* 0x0000001000027825 */ /* 0x001fca00078e0002 */
[----:B------:R-:W-:Y:S04]  /*6900*/  STG.E.64 desc[UR10][R2.64], R6 ;  /* 0x0000000602007986 */ /* 0x000fe8000c101b0a */
[----:B------:R-:W-:Y:S01]  /*6910*/  STG.E.64 desc[UR10][R2.64+0x8], R4 ;  /* 0x0000080402007986 */ /* 0x000fe2000c101b0a */
[----:B------:R-:W-:Y:S05]  /*6920*/  EXIT ;  /* 0x000000000000794d */ /* 0x000fea0003800000 */
.L_x_234:
        /* <DEDUP_REMOVED lines=13> */
.L_x_718:


//--------------------- .text._ZN6thrust24THRUST_300001_SM_1000_NS8cuda_cub4core6detail13_kernel_agentINS1_8__reduce11ReduceAgentINS0_12zip_iteratorIN4cuda3std3__45tupleIJNS0_10device_ptrIdEENS0_17counting_iteratorIlNS0_11use_defaultESF_SF_EEEEEEEPNSB_IJdlEEESJ_lNS1_9__extrema9arg_max_fIdlNSA_4lessIdEEEEEEJSI_SK_lSP_EEEvDpT0_ --------------------------
	.section	.text._ZN6thrust24THRUST_300001_SM_1000_NS8cuda_cub4core6detail13_kernel_agentINS1_8__reduce11ReduceAgentINS0_12zip_iteratorIN4cuda3std3__45tupleIJNS0_10device_ptrIdEENS0_17counting_iteratorIlNS0_11use_defaultESF_SF_EEEEEEEPNSB_IJdlEEESJ_lNS1_9__extrema9arg_max_fIdlNSA_4lessIdEEEEEEJSI_SK_lSP_EEEvDpT0_,"ax",@progbits
	.align	128
        .global         _ZN6thrust24THRUST_300001_SM_1000_NS8cuda_cub4core6detail13_kernel_agentINS1_8__reduce11ReduceAgentINS0_12zip_iteratorIN4cuda3std3__45tupleIJNS0_10device_ptrIdEENS0_17counting_iteratorIlNS0_11use_defaultESF_SF_EEEEEEEPNSB_IJdlEEESJ_lNS1_9__extrema9arg_max_fIdlNSA_4lessIdEEEEEEJSI_SK_lSP_EEEvDpT0_
        .type           _ZN6thrust24THRUST_300001_SM_1000_NS8cuda_cub4core6detail13_kernel_agentINS1_8__reduce11ReduceAgentINS0_12zip_iteratorIN4cuda3std3__45tupleIJNS0_10device_ptrIdEENS0_17counting_iteratorIlNS0_11use_defaultESF_SF_EEEEEEEPNSB_IJdlEEESJ_lNS1_9__extrema9arg_max_fIdlNSA_4lessIdEEEEEEJSI_SK_lSP_EEEvDpT0_,@function
        .size           _ZN6thrust24THRUST_300001_SM_1000_NS8cuda_cub4core6detail13_kernel_agentINS1_8__reduce11ReduceAgentINS0_12zip_iteratorIN4cuda3std3__45tupleIJNS0_10device_ptrIdEENS0_17counting_iteratorIlNS0_11use_defaultESF_SF_EEEEEEEPNSB_IJdlEEESJ_lNS1_9__extrema9arg_max_fIdlNSA_4lessIdEEEEEEJSI_SK_lSP_EEEvDpT0_,(.L_x_719 - _ZN6thrust24THRUST_300001_SM_1000_NS8cuda_cub4core6detail13_kernel_agentINS1_8__reduce11ReduceAgentINS0_12zip_iteratorIN4cuda3std3__45tupleIJNS0_10device_ptrIdEENS0_17counting_iteratorIlNS0_11use_defaultESF_SF_EEEEEEEPNSB_IJdlEEESJ_lNS1_9__extrema9arg_max_fIdlNSA_4lessIdEEEEEEJSI_SK_lSP_EEEvDpT0_)
        .other          _ZN6thrust24THRUST_300001_SM_1000_NS8cuda_cub4core6detail13_kernel_agentINS1_8__reduce11ReduceAgentINS0_12zip_iteratorIN4cuda3std3__45tupleIJNS0_10device_ptrIdEENS0_17counting_iteratorIlNS0_11use_defaultESF_SF_EEEEEEEPNSB_IJdlEEESJ_lNS1_9__extrema9arg_max_fIdlNSA_4lessIdEEEEEEJSI_SK_lSP_EEEvDpT0_,@"STO_CUDA_ENTRY STV_DEFAULT"
_ZN6thrust24THRUST_300001_SM_1000_NS8cuda_cub4core6detail13_kernel_agentINS1_8__reduce11ReduceAgentINS0_12zip_iteratorIN4cuda3std3__45tupleIJNS0_10device_ptrIdEENS0_17counting_iteratorIlNS0_11use_defaultESF_SF_EEEEEEEPNSB_IJdlEEESJ_lNS1_9__extrema9arg_max_fIdlNSA_4lessIdEEEEEEJSI_SK_lSP_EEEvDpT0_:
.text._ZN6thrust24THRUST_300001_SM_1000_NS8cuda_cub4core6detail13_kernel_agentINS1_8__reduce11ReduceAgentINS0_12zip_iteratorIN4cuda3std3__45tupleIJNS0_10device_ptrIdEENS0_17counting_iteratorIlNS0_11use_defaultESF_SF_EEEEEEEPNSB_IJdlEEESJ_lNS1_9__extrema9arg_max_fIdlNSA_4lessIdEEEEEEJSI_SK_lSP_EEEvDpT0_:
[----:B------:R-:W-:Y:S01]  /*0000*/  LDC R1, c[0x0][0x37c] ;  /* 0x0000df00ff017b82 */ /* 0x000fe20000000800 */
[----:B------:R-:W0:Y:S02]  /*0010*/  LDCU.64 UR4, c[0x0][0x398] ;  /* 0x00007300ff0477ac */ /* 0x000e240008000a00 */
[----:B0-----:R-:W-:-:S04]  /*0020*/  ISETP.NE.U32.AND P0, PT, RZ, UR4, PT ;  /* 0x00000004ff007c0c */ /* 0x001fc8000bf05070 */
[----:B------:R-:W-:-:S13]  /*0030*/  ISETP.NE.AND.EX P0, PT, RZ, UR5, PT, P0 ;  /* 0x00000005ff007c0c */ /* 0x000fda000bf05300 */
[----:B------:R-:W-:Y:S05]  /*0040*/  @!P0 EXIT ;  /* 0x000000000000894d */ /* 0x000fea0003800000 */
[----:B------:R-:W-:Y:S01]  /*0050*/  UISETP.GT.U32.AND UP0, UPT, UR4, 0x4ff, UPT ;  /* 0x000004ff0400788c */ /* 0x000fe2000bf04070 */
[----:B------:R-:W-:Y:S01]  /*0060*/  BSSY.RECONVERGENT B0, `(.L_x_235) ;  /* 0x0000641000007945 */ /* 0x000fe20003800200 */
[----:B------:R-:W0:Y:S02]  /*0070*/  LDCU.64 UR8, c[0x0][0x358] ;  /* 0x00006b00ff0877ac */ /* 0x000e240008000a00 */
[----:B------:R-:W-:-:S09]  /*0080*/  UISETP.GT.AND.EX UP0, UPT, UR5, URZ, UPT, UP0 ;  /* 0x000000ff0500728c */ /* 0x000fd2000bf04300 */
        /* <DEDUP_REMOVED lines=9> */
[----:B------:R-:W1:Y:S01]  /*0120*/  LDC.64 R2, c[0x0][0x380] ;  /* 0x0000e000ff027b82 */ /* 0x000e620000000a00 */
[----:B------:R-:W2:Y:S01]  /*0130*/  LDCU.64 UR6, c[0x0][0x388] ;  /* 0x00007100ff0677ac */ /* 0x000ea20008000a00 */
[----:B-1----:R-:W-:-:S06]  /*0140*/  IMAD.WIDE.U32 R2, R0, 0x8, R2 ;  /* 0x0000000800027825 */ /* 0x002fcc00078e0002 */
[----:B0-----:R-:W5:Y:S01]  /*0150*/  LDG.E.64 R2, desc[UR8][R2.64] ;  /* 0x0000000802027981 */ /* 0x001f62000c1e1b00 */
[C---:B--2---:R-:W-:Y:S01]  /*0160*/  IADD3 R9, P0, PT, R0.reuse, UR6, RZ ;  /* 0x0000000600097c10 */ /* 0x044fe2000ff1e0ff */
[----:B------:R-:W-:-:S04]  /*0170*/  VIADD R10, R0, 0x100 ;  /* 0x00000100000a7836 */ /* 0x000fc80000000000 */
[----:B------:R-:W-:-:S08]  /*0180*/  IMAD.X R8, RZ, RZ, UR7, P0 ;  /* 0x00000007ff087e24 */ /* 0x000fd000080e06ff */
.L_x_238:
[----:B0-----:R-:W-:Y:S05]  /*0190*/  BSYNC.RECONVERGENT B1 ;  /* 0x0000000000017941 */ /* 0x001fea0003800200 */
.L_x_237:
[----:B------:R-:W-:Y:S01]  /*01a0*/  ISETP.GE.AND P0, PT, R10, UR4, PT ;  /* 0x000000040a007c0c */ /* 0x000fe2000bf06270 */
[----:B------:R-:W-:-:S12]  /*01b0*/  BSSY.RECONVERGENT B1, `(.L_x_239) ;  /* 0x00000a9000017945 */ /* 0x000fd80003800200 */
[----:B------:R-:W-:Y:S05]  /*01c0*/  @P0 BRA `(.L_x_240) ;  /* 0x00000008009c0947 */ /* 0x000fea0003800000 */
[----:B------:R-:W-:Y:S01]  /*01d0*/  LOP3.LUT R4, RZ, R10, RZ, 0x33, !PT ;  /* 0x0000000aff047212 */ /* 0x000fe200078e33ff */
[----:B------:R-:W-:Y:S04]  /*01e0*/  BSSY.RECONVERGENT B2, `(.L_x_241) ;  /* 0x0000034000027945 */ /* 0x000fe80003800200 */
[----:B------:R-:W-:-:S05]  /*01f0*/  VIADD R16, R4, UR4 ;  /* 0x0000000404107c36 */ /* 0x000fca0008000000 */
[----:B------:R-:W-:-:S04]  /*0200*/  LOP3.LUT R4, R16, 0x300, RZ, 0xc0, !PT ;  /* 0x0000030010047812 */ /* 0x000fc800078ec0ff */
[----:B------:R-:W-:-:S13]  /*0210*/  ISETP.NE.AND P0, PT, R4, 0x300, PT ;  /* 0x000003000400780c */ /* 0x000fda0003f05270 */
[----:B------:R-:W-:Y:S05]  /*0220*/  @!P0 BRA `(.L_x_242) ;  /* 0x0000000000bc8947 */ /* 0x000fea0003800000 */
[----:B------:R-:W0:Y:S01]  /*0230*/  LDC.64 R4, c[0x0][0x380] ;  /* 0x0000e000ff047b82 */ /* 0x000e220000000a00 */
[----:B------:R-:W1:Y:S01]  /*0240*/  LDCU.64 UR6, c[0x0][0x388] ;  /* 0x00007100ff0677ac */ /* 0x000e620008000a00 */
[----:B------:R-:W-:-:S04]  /*0250*/  LEA.HI R6, R16, 0x1, RZ, 0x18 ;  /* 0x0000000110067811 */ /* 0x000fc800078fc0ff */
[----:B------:R-:W-:-:S05]  /*0260*/  LOP3.LUT R6, R6, 0x3, RZ, 0xc0, !PT ;  /* 0x0000000306067812 */ /* 0x000fca00078ec0ff */
[----:B------:R-:W-:Y:S01]  /*0270*/  IMAD.MOV R11, RZ, RZ, -R6 ;  /* 0x000000ffff0b7224 */ /* 0x000fe200078e0a06 */
[C---:B-1----:R-:W-:Y:S01]  /*0280*/  IADD3 R14, P0, PT, R10.reuse, UR6, RZ ;  /* 0x000000060a0e7c10 */ /* 0x042fe2000ff1e0ff */
[----:B0-----:R-:W-:-:S04]  /*0290*/  IMAD.WIDE.U32 R4, R10, 0x8, R4 ;  /* 0x000000080a047825 */ /* 0x001fc800078e0004 */
[----:B------:R-:W-:Y:S02]  /*02a0*/  IMAD.MOV.U32 R12, RZ, RZ, R4 ;  /* 0x000000ffff0c7224 */ /* 0x000fe400078e0004 */
[----:B------:R-:W-:Y:S02]  /*02b0*/  IMAD.MOV.U32 R13, RZ, RZ, R5 ;  /* 0x000000ffff0d7224 */ /* 0x000fe400078e0005 */
[----:B------:R-:W-:-:S07]  /*02c0*/  IMAD.X R15, RZ, RZ, UR7, P0 ;  /* 0x00000007ff0f7e24 */ /* 0x000fce00080e06ff */
.L_x_245:
        /* <DEDUP_REMOVED lines=31> */
.L_x_244:
[----:B------:R-:W-:Y:S05]  /*04c0*/  BSYNC.RECONVERGENT B3 ;  /* 0x0000000000037941 */ /* 0x000fea0003800200 */
.L_x_243:
[----:B------:R-:W-:Y:S01]  /*04d0*/  IADD3 R14, P0, PT, R14, 0x100, RZ ;  /* 0x000001000e0e7810 */ /* 0x000fe20007f1e0ff */
[----:B------:R-:W-:Y:S02]  /*04e0*/  VIADD R10, R10, 0x100 ;  /* 0x000001000a0a7836 */ /* 0x000fe40000000000 */
[----:B------:R-:W-:Y:S02]  /*04f0*/  IMAD.X R13, RZ, RZ, R13, P3 ;  /* 0x000000ffff0d7224 */ /* 0x000fe400018e060d */
[----:B------:R-:W-:Y:S01]  /*0500*/  IMAD.X R15, RZ, RZ, R15, P0 ;  /* 0x000000ffff0f7224 */ /* 0x000fe200000e060f */
[----:B------:R-:W-:Y:S07]  /*0510*/  @P2 BRA `(.L_x_245) ;  /* 0xfffffffc006c2947 */ /* 0x000fee000383ffff */
.L_x_242:
[----:B------:R-:W-:Y:S05]  /*0520*/  BSYNC.RECONVERGENT B2 ;  /* 0x0000000000027941 */ /* 0x000fea0003800200 */
.L_x_241:
[----:B------:R-:W-:-:S13]  /*0530*/  ISETP.GE.U32.AND P0, PT, R16, 0x300, PT ;  /* 0x000003001000780c */ /* 0x000fda0003f06070 */
[----:B------:R-:W-:Y:S05]  /*0540*/  @!P0 BRA `(.L_x_240) ;  /* 0x0000000400bc8947 */ /* 0x000fea0003800000 */
[----:B------:R-:W0:Y:S01]  /*0550*/  LDC.64 R4, c[0x0][0x380] ;  /* 0x0000e000ff047b82 */ /* 0x000e220000000a00 */
[----:B------:R-:W-:-:S07]  /*0560*/  VIADD R20, R10, 0x200 ;  /* 0x000002000a147836 */ /* 0x000fce0000000000 */
[----:B------:R-:W1:Y:S02]  /*0570*/  LDC.64 R6, c[0x0][0x388] ;  /* 0x0000e200ff067b82 */ /* 0x000e640000000a00 */
.L_x_254:
[----:B------:R-:W-:-:S04]  /*0580*/  VIADD R17, R20, 0xfffffe00 ;  /* 0xfffffe0014117836 */ /* 0x000fc80000000000 */
[----:B0-----:R-:W-:-:S05]  /*0590*/  IMAD.WIDE R24, R17, 0x8, R4 ;  /* 0x0000000811187825 */ /* 0x001fca00078e0204 */
[----:B------:R-:W2:Y:S04]  /*05a0*/  LDG.E.64 R18, desc[UR8][R24.64] ;  /* 0x0000000818127981 */ /* 0x000ea8000c1e1b00 */
[----:B-----5:R0:W5:Y:S04]  /*05b0*/  LDG.E.64 R14, desc[UR8][R24.64+0x800] ;  /* 0x00080008180e7981 */ /* 0x020168000c1e1b00 */
[----:B------:R0:W5:Y:S04]  /*05c0*/  LDG.E.64 R12, desc[UR8][R24.64+0x1000] ;  /* 0x00100008180c7981 */ /* 0x000168000c1e1b00 */
[----:B------:R0:W5:Y:S01]  /*05d0*/  LDG.E.64 R10, desc[UR8][R24.64+0x1800] ;  /* 0x00180008180a7981 */ /* 0x000162000c1e1b00 */
[----:B-1----:R-:W-:Y:S01]  /*05e0*/  IADD3 R26, P1, PT, R17, R6, RZ ;  /* 0x00000006111a7210 */ /* 0x002fe20007f3e0ff */
[----:B------:R-:W-:Y:S01]  /*05f0*/  BSSY.RECONVERGENT B2, `(.L_x_246) ;  /* 0x0000017000027945 */ /* 0x000fe20003800200 */
[----:B------:R-:W-:-:S02]  /*0600*/  VIADD R23, R20, 0xffffff00 ;  /* 0xffffff0014177836 */ /* 0x000fc40000000000 */
[----:B------:R-:W-:Y:S01]  /*0610*/  LEA.HI.X.SX32 R27, R17, R7, 0x1, P1 ;  /* 0x00000007111b7211 */ /* 0x000fe200008f0eff */
[----:B------:R-:W-:-:S04]  /*0620*/  IMAD.MOV.U32 R22, RZ, RZ, R26 ;  /* 0x000000ffff167224 */ /* 0x000fc800078e001a */
        /* <DEDUP_REMOVED lines=19> */
.L_x_247:
[----:B------:R-:W-:Y:S05]  /*0760*/  BSYNC.RECONVERGENT B2 ;  /* 0x0000000000027941 */ /* 0x000fea0003800200 */
.L_x_246:
[----:B-----5:R-:W-:Y:S01]  /*0770*/  DSETP.GEU.AND P0, PT, R16, R14, PT ;  /* 0x0000000e1000722a */ /* 0x020fe20003f0e000 */
[C---:B------:R-:W-:Y:S01]  /*0780*/  IADD3 R19, P1, PT, R23.reuse, R6, RZ ;  /* 0x0000000617137210 */ /* 0x040fe20007f3e0ff */
[----:B------:R-:W-:Y:S01]  /*0790*/  BSSY.RECONVERGENT B2, `(.L_x_248) ;  /* 0x0000015000027945 */ /* 0x000fe20003800200 */
[----:B------:R-:W-:Y:S02]  /*07a0*/  IMAD.MOV.U32 R2, RZ, RZ, R14 ;  /* 0x000000ffff027224 */ /* 0x000fe400078e000e */
[----:B------:R-:W-:Y:S01]  /*07b0*/  LEA.HI.X.SX32 R18, R23, R7, 0x1, P1 ;  /* 0x0000000717127211 */ /* 0x000fe200008f0eff */
        /* <DEDUP_REMOVED lines=18> */
.L_x_249:
[----:B------:R-:W-:Y:S05]  /*08e0*/  BSYNC.RECONVERGENT B2 ;  /* 0x0000000000027941 */ /* 0x000fea0003800200 */
.L_x_248:
[----:B------:R-:W-:Y:S01]  /*08f0*/  DSETP.GEU.AND P0, PT, R2, R12, PT ;  /* 0x0000000c0200722a */ /* 0x000fe20003f0e000 */
[CC--:B------:R-:W-:Y:S01]  /*0900*/  IADD3 R22, P1, PT, R20.reuse, R6.reuse, RZ ;  /* 0x0000000614167210 */ /* 0x0c0fe20007f3e0ff */
[C---:B------:R-:W-:Y:S01]  /*0910*/  VIADD R16, R20.reuse, 0x100 ;  /* 0x0000010014107836 */ /* 0x040fe20000000000 */
[----:B------:R-:W-:Y:S01]  /*0920*/  BSSY.RECONVERGENT B2, `(.L_x_250) ;  /* 0x0000016000027945 */ /* 0x000fe20003800200 */
[----:B------:R-:W-:Y:S01]  /*0930*/  IMAD.MOV.U32 R14, RZ, RZ, R12 ;  /* 0x000000ffff0e7224 */ /* 0x000fe200078e000c */
[----:B------:R-:W-:Y:S01]  /*0940*/  LEA.HI.X.SX32 R19, R20, R7, 0x1, P1 ;  /* 0x0000000714137211 */ /* 0x000fe200008f0eff */
[----:B------:R-:W-:Y:S01]  /*0950*/  IMAD.MOV.U32 R17, RZ, RZ, R22 ;  /* 0x000000ffff117224 */ /* 0x000fe200078e0016 */
[----:B------:R-:W-:Y:S01]  /*0960*/  IADD3 R24, P2, PT, R16, R6, RZ ;  /* 0x0000000610187210 */ /* 0x000fe20007f5e0ff */
[----:B------:R-:W-:Y:S02]  /*0970*/  IMAD.MOV.U32 R15, RZ, RZ, R13 ;  /* 0x000000ffff0f7224 */ /* 0x000fe400078e000d */
[----:B------:R-:W-:-:S04]  /*0980*/  IMAD.MOV.U32 R18, RZ, RZ, R19 ;  /* 0x000000ffff127224 */ /* 0x000fc800078e0013 */
[----:B------:R-:W-:Y:S06]  /*0990*/  @!P0 BRA `(.L_x_251) ;  /* 0x0000000000388947 */ /* 0x000fec0003800000 */
        /* <DEDUP_REMOVED lines=14> */
.L_x_251:
[----:B------:R-:W-:Y:S05]  /*0a80*/  BSYNC.RECONVERGENT B2 ;  /* 0x0000000000027941 */ /* 0x000fea0003800200 */
.L_x_250:
[----:B------:R-:W-:Y:S01]  /*0a90*/  DSETP.GEU.AND P0, PT, R14, R10, PT ;  /* 0x0000000a0e00722a */ /* 0x000fe20003f0e000 */
[----:B------:R-:W-:Y:S01]  /*0aa0*/  LEA.HI.X.SX32 R13, R16, R7, 0x1, P2 ;  /* 0x00000007100d7211 */ /* 0x000fe200010f0eff */
[----:B------:R-:W-:Y:S01]  /*0ab0*/  BSSY.RECONVERGENT B2, `(.L_x_252) ;  /* 0x0000014000027945 */ /* 0x000fe20003800200 */
[----:B------:R-:W-:Y:S02]  /*0ac0*/  IMAD.MOV.U32 R9, RZ, RZ, R24 ;  /* 0x000000ffff097224 */ /* 0x000fe400078e0018 */
[----:B------:R-:W-:Y:S02]  /*0ad0*/  IMAD.MOV.U32 R2, RZ, RZ, R10 ;  /* 0x000000ffff027224 */ /* 0x000fe400078e000a */
[----:B------:R-:W-:Y:S02]  /*0ae0*/  IMAD.MOV.U32 R8, RZ, RZ, R13 ;  /* 0x000000ffff087224 */ /* 0x000fe400078e000d */
[----:B------:R-:W-:-:S05]  /*0af0*/  IMAD.MOV.U32 R3, RZ, RZ, R11 ;  /* 0x000000ffff037224 */ /* 0x000fca00078e000b */
        /* <DEDUP_REMOVED lines=15> */
.L_x_253:
[----:B------:R-:W-:Y:S05]  /*0bf0*/  BSYNC.RECONVERGENT B2 ;  /* 0x0000000000027941 */ /* 0x000fea0003800200 */
.L_x_252:
[C---:B------:R-:W-:Y:S02]  /*0c00*/  VIADD R10, R20.reuse, 0x200 ;  /* 0x00000200140a7836 */ /* 0x040fe40000000000 */
[----:B------:R-:W-:-:S03]  /*0c10*/  VIADD R20, R20, 0x400 ;  /* 0x0000040014147836 */ /* 0x000fc60000000000 */
[----:B------:R-:W-:-:S13]  /*0c20*/  ISETP.GE.AND P0, PT, R10, UR5, PT ;  /* 0x000000050a007c0c */ /* 0x000fda000bf06270 */
[----:B------:R-:W-:Y:S05]  /*0c30*/  @!P0 BRA `(.L_x_254) ;  /* 0xfffffff800508947 */ /* 0x000fea000383ffff */
.L_x_240:
[----:B------:R-:W-:Y:S05]  /*0c40*/  BSYNC.RECONVERGENT B1 ;  /* 0x0000000000017941 */ /* 0x000fea0003800200 */
.L_x_239:
[----:B------:R-:W0:Y:S02]  /*0c50*/  LDCU UR6, c[0x0][0x398] ;  /* 0x00007300ff0677ac */ /* 0x000e240008000800 */
[----:B0-----:R-:W-:-:S09]  /*0c60*/  UISETP.GE.AND UP0, UPT, UR6, 0x100, UPT ;  /* 0x000001000600788c */ /* 0x001fd2000bf06270 */
[----:B------:R-:W-:Y:S05]  /*0c70*/  BRA.U !UP0, `(.L_x_255) ;  /* 0x0000001508507547 */ /* 0x000fea000b800000 */
        /* <DEDUP_REMOVED lines=32> */
.L_x_257:
[----:B------:R-:W-:Y:S05]  /*0e80*/  BSYNC.RECONVERGENT B1 ;  /* 0x0000000000017941 */ /* 0x000fea0003800200 */
.L_x_256:
        /* <DEDUP_REMOVED lines=12> */
[----:B---3--:R-:W-:Y:S01]  /*0f50*/  MOV R8, R14 ;  /* 0x0000000e00087202 */ /* 0x008fe20000000f00 */
[----:B----4-:R-:W-:Y:S02]  /*0f60*/  IMAD.MOV.U32 R9, RZ, RZ, R13 ;  /* 0x000000ffff097224 */ /* 0x010fe400078e000d */
[----:B------:R-:W-:Y:S02]  /*0f70*/  IMAD.MOV.U32 R2, RZ, RZ, R6 ;  /* 0x000000ffff027224 */ /* 0x000fe400078e0006 */
[----:B------:R-:W-:-:S08]  /*0f80*/  IMAD.MOV.U32 R3, RZ, RZ, R7 ;  /* 0x000000ffff037224 */ /* 0x000fd000078e0007 */
        /* <DEDUP_REMOVED lines=15> */
.L_x_259:
[----:B------:R-:W-:Y:S05]  /*1080*/  BSYNC.RECONVERGENT B1 ;  /* 0x0000000000017941 */ /* 0x000fea0003800200 */
.L_x_258:
        /* <DEDUP_REMOVED lines=31> */
.L_x_261:
[----:B------:R-:W-:Y:S05]  /*1280*/  BSYNC.RECONVERGENT B1 ;  /* 0x0000000000017941 */ /* 0x000fea0003800200 */
.L_x_260:
        /* <DEDUP_REMOVED lines=31> */
.L_x_263:
[----:B------:R-:W-:Y:S05]  /*1480*/  BSYNC.RECONVERGENT B1 ;  /* 0x0000000000017941 */ /* 0x000fea0003800200 */
.L_x_262:
        /* <DEDUP_REMOVED lines=12> */
[----:B--2---:R-:W-:Y:S01]  /*1550*/  IMAD.MOV.U32 R14, RZ, RZ, R7 ;  /* 0x000000ffff0e7224 */ /* 0x004fe200078e0007 */
[----:B------:R-:W-:Y:S01]  /*1560*/  MOV R13, R5 ;  /* 0x00000005000d7202 */ /* 0x000fe20000000f00 */
[----:B----4-:R-:W-:Y:S02]  /*1570*/  IMAD.MOV.U32 R15, RZ, RZ, R6 ;  /* 0x000000ffff0f7224 */ /* 0x010fe400078e0006 */
        /* <DEDUP_REMOVED lines=16> */
.L_x_265:
[----:B------:R-:W-:Y:S05]  /*1680*/  BSYNC.RECONVERGENT B1 ;  /* 0x0000000000017941 */ /* 0x000fea0003800200 */
.L_x_264:
        /* <DEDUP_REMOVED lines=11> */
.L_x_267:
[----:B------:R-:W-:Y:S05]  /*1740*/  BSYNC.RECONVERGENT B1 ;  /* 0x0000000000017941 */ /* 0x000fea0003800200 */
.L_x_266:
        /* <DEDUP_REMOVED lines=8> */
[----:B-1234-:R-:W1:Y:S04]  /*17d0*/  LDS.128 R4, [R0+0x20] ;  /* 0x0000200000047984 */ /* 0x01ee680000000c00 */
[----:B------:R2:W3:Y:S04]  /*17e0*/  LDS.64 R2, [R0+0x80] ;  /* 0x0000800000027984 */ /* 0x0004e80000000a00 */
[----:B------:R2:W4:Y:S01]  /*17f0*/  LDS.128 R8, [R0+0x30] ;  /* 0x0000300000087984 */ /* 0x0005220000000c00 */
        /* <DEDUP_REMOVED lines=20> */
.L_x_270:
[----:B------:R-:W-:Y:S05]  /*1940*/  BSYNC.RECONVERGENT B1 ;  /* 0x0000000000017941 */ /* 0x000fea0003800200 */
.L_x_269:
        /* <DEDUP_REMOVED lines=23> */
.L_x_272:
[----:B------:R-:W-:Y:S05]  /*1ac0*/  BSYNC.RECONVERGENT B1 ;  /* 0x0000000000017941 */ /* 0x000fea0003800200 */
.L_x_271:
        /* <DEDUP_REMOVED lines=21> */
.L_x_274:
[----:B------:R-:W-:Y:S05]  /*1c20*/  BSYNC.RECONVERGENT B1 ;  /* 0x0000000000017941 */ /* 0x000fea0003800200 */
.L_x_273:
        /* <DEDUP_REMOVED lines=23> */
.L_x_276:
[----:B------:R-:W-:Y:S05]  /*1da0*/  BSYNC.RECONVERGENT B1 ;  /* 0x0000000000017941 */ /* 0x000fea0003800200 */
.L_x_275:
[----:B------:R-:W-:Y:S01]  /*1db0*/  DSETP.GEU.AND P0, PT, R12, R18, PT ;  /* 0x000000120c00722a */ /* 0x000fe20003f0e000 */
[----:B------:R-:W-:Y:S01]  /*1dc0*/  BSSY.RECONVERGENT B1, `(.L_x_277) ;  /* 0x0000014000017945 */ /* 0x000fe20003800200 */
[----:B------:R-:W-:Y:S01]  /*1dd0*/  IMAD.MOV.U32 R14, RZ, RZ, R18 ;  /* 0x000000ffff0e7224 */ /* 0x000fe200078e0012 */
[----:B------:R-:W-:Y:S01]  /*1de0*/  MOV R15, R19 ;  /* 0x00000013000f7202 */ /* 0x000fe20000000f00 */
[----:B-1----:R-:W-:Y:S02]  /*1df0*/  IMAD.MOV.U32 R21, RZ, RZ, R8 ;  /* 0x000000ffff157224 */ /* 0x002fe400078e0008 */
[----:B------:R-:W-:-:S08]  /*1e00*/  IMAD.MOV.U32 R23, RZ, RZ, R9 ;  /* 0x000000ffff177224 */ /* 0x000fd000078e0009 */
        /* <DEDUP_REMOVED lines=15> */
.L_x_278:
[----:B------:R-:W-:Y:S05]  /*1f00*/  BSYNC.RECONVERGENT B1 ;  /* 0x0000000000017941 */ /* 0x000fea0003800200 */
.L_x_277:
        /* <DEDUP_REMOVED lines=21> */
.L_x_280:
[----:B------:R-:W-:Y:S05]  /*2060*/  BSYNC.RECONVERGENT B1 ;  /* 0x0000000000017941 */ /* 0x000fea0003800200 */
.L_x_279:
        /* <DEDUP_REMOVED lines=21> */
.L_x_255:
[----:B------:R-:W0:Y:S01]  /*21c0*/  S2R R4, SR_LANEID ;  /* 0x0000000000047919 */ /* 0x000e220000000000 */
[----:B------:R-:W-:Y:S01]  /*21d0*/  LOP3.LUT R5, R0, 0x3e0, RZ, 0xc0, !PT ;  /* 0x000003e000057812 */ /* 0x000fe200078ec0ff */
[----:B------:R-:W-:Y:S01]  /*21e0*/  BSSY.RECONVERGENT B1, `(.L_x_281) ;  /* 0x0000024000017945 */ /* 0x000fe20003800200 */
[----:B------:R-:W-:Y:S02]  /*21f0*/  IMAD.MOV.U32 R12, RZ, RZ, R9 ;  /* 0x000000ffff0c7224 */ /* 0x000fe400078e0009 */
[----:B------:R-:W-:Y:S02]  /*2200*/  IMAD.MOV.U32 R14, RZ, RZ, R8 ;  /* 0x000000ffff0e7224 */ /* 0x000fe400078e0008 */
[----:B------:R-:W-:Y:S01]  /*2210*/  VIADD R6, R5, 0x20 ;  /* 0x0000002005067836 */ /* 0x000fe20000000000 */
[----:B------:R-:W-:Y:S01]  /*2220*/  LOP3.LUT R5, RZ, R5, RZ, 0x33, !PT ;  /* 0x00000005ff057212 */ /* 0x000fe200078e33ff */
[----:B-----5:R-:W-:-:S03]  /*2230*/  IMAD.MOV.U32 R7, RZ, RZ, R3 ;  /* 0x000000ffff077224 */ /* 0x020fc600078e0003 */
[----:B------:R-:W-:Y:S01]  /*2240*/  ISETP.GT.AND P0, PT, R6, UR6, PT ;  /* 0x0000000606007c0c */ /* 0x000fe2000bf04270 */
[----:B------:R-:W-:Y:S02]  /*2250*/  VIADD R5, R5, UR6 ;  /* 0x0000000605057c36 */ /* 0x000fe40008000000 */
[----:B------:R-:W-:-:S03]  /*2260*/  IMAD.MOV.U32 R6, RZ, RZ, R2 ;  /* 0x000000ffff067224 */ /* 0x000fc600078e0002 */
[----:B------:R-:W-:-:S05]  /*2270*/  SEL R5, R5, 0x1f, P0 ;  /* 0x0000001f05057807 */ /* 0x000fca0000000000 */
[----:B------:R1:W2:Y:S04]  /*2280*/  SHFL.DOWN PT, R10, R2, 0x1, R5 ;  /* 0x08200000020a7989 */ /* 0x0002a800000e0005 */
[----:B------:R1:W3:Y:S04]  /*2290*/  SHFL.DOWN PT, R11, R3, 0x1, R5 ;  /* 0x08200000030b7989 */ /* 0x0002e800000e0005 */
[----:B------:R1:W4:Y:S01]  /*22a0*/  SHFL.DOWN PT, R16, R9, 0x1, R5 ;  /* 0x0820000009107989 */ /* 0x00032200000e0005 */
[----:B0-----:R-:W-:-:S03]  /*22b0*/  ISETP.GE.AND P0, PT, R4, R5, PT ;  /* 0x000000050400720c */ /* 0x001fc60003f06270 */
[----:B------:R1:W0:Y:S10]  /*22c0*/  SHFL.DOWN PT, R13, R8, 0x1, R5 ;  /* 0x08200000080d7989 */ /* 0x00023400000e0005 */
[----:B-1----:R-:W-:Y:S05]  /*22d0*/  @P0 BRA `(.L_x_282) ;  /* 0x0000000000500947 */ /* 0x002fea0003800000 */
[----:B--23--:R-:W-:Y:S01]  /*22e0*/  DSETP.GEU.AND P0, PT, R2, R10, PT ;  /* 0x0000000a0200722a */ /* 0x00cfe20003f0e000 */
        /* <DEDUP_REMOVED lines=19> */
.L_x_282:
[----:B------:R-:W-:Y:S05]  /*2420*/  BSYNC.RECONVERGENT B1 ;  /* 0x0000000000017941 */ /* 0x000fea0003800200 */
.L_x_281:
[----:B------:R-:W-:Y:S01]  /*2430*/  VIADD R2, R4, 0x2 ;  /* 0x0000000204027836 */ /* 0x000fe20000000000 */
[----:B------:R1:W1:Y:S01]  /*2440*/  SHFL.DOWN PT, R8, R6, 0x2, R5 ;  /* 0x0840000006087989 */ /* 0x00026200000e0005 */
[----:B------:R-:W-:Y:S01]  /*2450*/  BSSY.RECONVERGENT B1, `(.L_x_283) ;  /* 0x000001e000017945 */ /* 0x000fe20003800200 */
[----:B--2---:R-:W-:Y:S01]  /*2460*/  IMAD.MOV.U32 R10, RZ, RZ, R12 ;  /* 0x000000ffff0a7224 */ /* 0x004fe200078e000c */
[----:B----4-:R-:W-:Y:S01]  /*2470*/  MOV R16, R14 ;  /* 0x0000000e00107202 */ /* 0x010fe20000000f00 */
[----:B------:R2:W4:Y:S01]  /*2480*/  SHFL.DOWN PT, R9, R7, 0x2, R5 ;  /* 0x0840000007097989 */ /* 0x00052200000e0005 */
[----:B------:R-:W-:Y:S01]  /*2490*/  ISETP.GT.AND P0, PT, R2, R5, PT ;  /* 0x000000050200720c */ /* 0x000fe20003f04270 */
[----:B------:R-:W-:Y:S02]  /*24a0*/  IMAD.MOV.U32 R2, RZ, RZ, R6 ;  /* 0x000000ffff027224 */ /* 0x000fe400078e0006 */
[----:B---3--:R2:W3:Y:S01]  /*24b0*/  SHFL.DOWN PT, R11, R12, 0x2, R5 ;  /* 0x084000000c0b7989 */ /* 0x0084e200000e0005 */
[----:B------:R-:W-:-:S03]  /*24c0*/  IMAD.MOV.U32 R3, RZ, RZ, R7 ;  /* 0x000000ffff037224 */ /* 0x000fc600078e0007 */
[----:B0-----:R2:W0:Y:S06]  /*24d0*/  SHFL.DOWN PT, R13, R14, 0x2, R5 ;  /* 0x084000000e0d7989 */ /* 0x00142c00000e0005 */
[----:B------:R-:W-:Y:S05]  /*24e0*/  @P0 BRA `(.L_x_284) ;  /* 0x0000000000500947 */ /* 0x000fea0003800000 */
[----:B-1--4-:R-:W-:Y:S01]  /*24f0*/  DSETP.GEU.AND P0, PT, R6, R8, PT ;  /* 0x000000080600722a */ /* 0x012fe20003f0e000 */
        /* <DEDUP_REMOVED lines=19> */
.L_x_284:
[----:B------:R-:W-:Y:S05]  /*2630*/  BSYNC.RECONVERGENT B1 ;  /* 0x0000000000017941 */ /* 0x000fea0003800200 */
.L_x_283:
[----:B-1----:R-:W-:Y:S01]  /*2640*/  VIADD R6, R4, 0x4 ;  /* 0x0000000404067836 */ /* 0x002fe20000000000 */
[----:B------:R1:W1:Y:S01]  /*2650*/  SHFL.DOWN PT, R8, R2, 0x4, R5 ;  /* 0x0880000002087989 */ /* 0x00026200000e0005 */
[----:B------:R-:W-:Y:S01]  /*2660*/  BSSY.RECONVERGENT B1, `(.L_x_285) ;  /* 0x000001e000017945 */ /* 0x000fe20003800200 */
[----:B--2---:R-:W-:Y:S02]  /*2670*/  IMAD.MOV.U32 R12, RZ, RZ, R10 ;  /* 0x000000ffff0c7224 */ /* 0x004fe400078e000a */
[----:B------:R-:W-:Y:S01]  /*2680*/  ISETP.GT.AND P0, PT, R6, R5, PT ;  /* 0x000000050600720c */ /* 0x000fe20003f04270 */
[----:B----4-:R2:W4:Y:S01]  /*2690*/  SHFL.DOWN PT, R9, R3, 0x4, R5 ;  /* 0x0880000003097989 */ /* 0x01052200000e0005 */
[----:B------:R-:W-:Y:S02]  /*26a0*/  IMAD.MOV.U32 R14, RZ, RZ, R16 ;  /* 0x000000ffff0e7224 */ /* 0x000fe400078e0010 */
[----:B------:R-:W-:Y:S01]  /*26b0*/  IMAD.MOV.U32 R6, RZ, RZ, R2 ;  /* 0x000000ffff067224 */ /* 0x000fe200078e0002 */
[----:B---3--:R2:W3:Y:S01]  /*26c0*/  SHFL.DOWN PT, R11, R10, 0x4, R5 ;  /* 0x088000000a0b7989 */ /* 0x0084e200000e0005 */
[----:B------:R-:W-:-:S03]  /*26d0*/  IMAD.MOV.U32 R7, RZ, RZ, R3 ;  /* 0x000000ffff077224 */ /* 0x000fc600078e0003 */
[----:B0-----:R2:W0:Y:S04]  /*26e0*/  SHFL.DOWN PT, R13, R16, 0x4, R5 ;  /* 0x08800000100d7989 */ /* 0x00142800000e0005 */
        /* <DEDUP_REMOVED lines=21> */
.L_x_286:
[----:B------:R-:W-:Y:S05]  /*2840*/  BSYNC.RECONVERGENT B1 ;  /* 0x0000000000017941 */ /* 0x000fea0003800200 */
.L_x_285:
        /* <DEDUP_REMOVED lines=32> */
.L_x_288:
[----:B------:R-:W-:Y:S05]  /*2a50*/  BSYNC.RECONVERGENT B1 ;  /* 0x0000000000017941 */ /* 0x000fea0003800200 */
.L_x_287:
[----:B-1----:R-:W-:Y:S01]  /*2a60*/  VIADD R8, R4, 0x10 ;  /* 0x0000001004087836 */ /* 0x002fe20000000000 */
[----:B------:R1:W1:Y:S01]  /*2a70*/  SHFL.DOWN PT, R6, R2, 0x10, R5 ;  /* 0x0a00000002067989 */ /* 0x00026200000e0005 */
[----:B------:R-:W-:Y:S01]  /*2a80*/  BSSY.RECONVERGENT B1, `(.L_x_289) ;  /* 0x000001e000017945 */ /* 0x000fe20003800200 */
[----:B--2---:R-:W-:Y:S01]  /*2a90*/  IMAD.MOV.U32 R14, RZ, RZ, R10 ;  /* 0x000000ffff0e7224 */ /* 0x004fe200078e000a */
[----:B------:R-:W-:Y:S01]  /*2aa0*/  MOV R15, R16 ;  /* 0x00000010000f7202 */ /* 0x000fe20000000f00 */
[----:B------:R2:W1:Y:S01]  /*2ab0*/  SHFL.DOWN PT, R7, R3, 0x10, R5 ;  /* 0x0a00000003077989 */ /* 0x00046200000e0005 */
[----:B------:R-:W-:Y:S01]  /*2ac0*/  ISETP.GT.AND P0, PT, R8, R5, PT ;  /* 0x000000050800720c */ /* 0x000fe20003f04270 */
[----:B------:R-:W-:Y:S02]  /*2ad0*/  IMAD.MOV.U32 R12, RZ, RZ, R2 ;  /* 0x000000ffff0c7224 */ /* 0x000fe400078e0002 */
[----:B----4-:R2:W4:Y:S01]  /*2ae0*/  SHFL.DOWN PT, R9, R10, 0x10, R5 ;  /* 0x0a0000000a097989 */ /* 0x01052200000e0005 */
[----:B0-----:R-:W-:-:S03]  /*2af0*/  IMAD.MOV.U32 R13, RZ, RZ, R3 ;  /* 0x000000ffff0d7224 */ /* 0x001fc600078e0003 */
[----:B---3--:R2:W0:Y:S06]  /*2b00*/  SHFL.DOWN PT, R11, R16, 0x10, R5 ;  /* 0x0a000000100b7989 */ /* 0x00842c00000e0005 */
[----:B------:R-:W-:Y:S05]  /*2b10*/  @P0 BRA `(.L_x_290) ;  /* 0x0000000000500947 */ /* 0x000fea0003800000 */
[----:B-1----:R-:W-:Y:S01]  /*2b20*/  DSETP.GEU.AND P0, PT, R2, R6, PT ;  /* 0x000000060200722a */ /* 0x002fe20003f0e000 */
        /* <DEDUP_REMOVED lines=19> */
.L_x_290:
[----:B------:R-:W-:Y:S05]  /*2c60*/  BSYNC.RECONVERGENT B1 ;  /* 0x0000000000017941 */ /* 0x000fea0003800200 */
.L_x_289:
[----:B------:R-:W-:Y:S01]  /*2c70*/  ISETP.NE.AND P0, PT, R4, RZ, PT ;  /* 0x000000ff0400720c */ /* 0x000fe20003f05270 */
[----:B------:R-:W-:-:S12]  /*2c80*/  BSSY.RECONVERGENT B1, `(.L_x_291) ;  /* 0x000000a000017945 */ /* 0x000fd80003800200 */
[----:B------:R-:W-:Y:S05]  /*2c90*/  @P0 BRA `(.L_x_292) ;  /* 0x0000000000200947 */ /* 0x000fea0003800000 */
[----:B------:R-:W3:Y:S01]  /*2ca0*/  S2R R4, SR_CgaCtaId ;  /* 0x0000000000047919 */ /* 0x000ee20000008800 */
[----:B--2---:R-:W-:Y:S02]  /*2cb0*/  MOV R3, 0x400 ;  /* 0x0000040000037802 */ /* 0x004fe40000000f00 */
[----:B-1----:R-:W-:-:S04]  /*2cc0*/  SHF.R.U32.HI R2, RZ, 0x1, R0 ;  /* 0x00000001ff027819 */ /* 0x002fc80000011600 */
[----:B------:R-:W-:Y:S02]  /*2cd0*/  LOP3.LUT R2, R2, 0x1f0, RZ, 0xc0, !PT ;  /* 0x000001f002027812 */ /* 0x000fe400078ec0ff */
[----:B---3--:R-:W-:-:S05]  /*2ce0*/  LEA R3, R4, R3, 0x18 ;  /* 0x0000000304037211 */ /* 0x008fca00078ec0ff */
[----:B------:R-:W-:-:S05]  /*2cf0*/  IMAD.IADD R3, R2, 0x1, R3 ;  /* 0x0000000102037824 */ /* 0x000fca00078e0203 */
[----:B------:R3:W-:Y:S04]  /*2d00*/  STS.64 [R3+0x10], R14 ;  /* 0x0000100e03007388 */ /* 0x0007e80000000a00 */
[----:B------:R3:W-:Y:S02]  /*2d10*/  STS.64 [R3+0x8], R12 ;  /* 0x0000080c03007388 */ /* 0x0007e40000000a00 */
.L_x_292:
[----:B------:R-:W-:Y:S05]  /*2d20*/  BSYNC.RECONVERGENT B1 ;  /* 0x0000000000017941 */ /* 0x000fea0003800200 */
.L_x_291:
[----:B------:R-:W-:Y:S01]  /*2d30*/  BAR.SYNC.DEFER_BLOCKING 0x0 ;  /* 0x0000000000007b1d */ /* 0x000fe20000010000 */
[----:B------:R-:W-:-:S13]  /*2d40*/  ISETP.NE.AND P1, PT, R0, RZ, PT ;  /* 0x000000ff0000720c */ /* 0x000fda0003f25270 */
[----:B------:R-:W-:Y:S05]  /*2d50*/  @P1 BRA `(.L_x_268) ;  /* 0x0000003400c41947 */ /* 0x000fea0003800000 */
[----:B------:R-:W-:Y:S01]  /*2d60*/  UISETP.GE.AND UP0, UPT, UR6, 0x21, UPT ;  /* 0x000000210600788c */ /* 0x000fe2000bf06270 */
[----:B0-----:R-:W-:Y:S02]  /*2d70*/  IMAD.MOV.U32 R11, RZ, RZ, R14 ;  /* 0x000000ffff0b7224 */ /* 0x001fe400078e000e */
[----:B------:R-:W-:Y:S02]  /*2d80*/  IMAD.MOV.U32 R8, RZ, RZ, R15 ;  /* 0x000000ffff087224 */ /* 0x000fe400078e000f */
[----:B-1----:R-:W-:Y:S02]  /*2d90*/  IMAD.MOV.U32 R2, RZ, RZ, R12 ;  /* 0x000000ffff027224 */ /* 0x002fe400078e000c */
[----:B--23--:R-:W-:Y:S02]  /*2da0*/  IMAD.MOV.U32 R3, RZ, RZ, R13 ;  /* 0x000000ffff037224 */ /* 0x00cfe400078e000d */
[----:B------:R-:W-:Y:S05]  /*2db0*/  BRA.U !UP0, `(.L_x_293) ;  /* 0x00000001086c7547 */ /* 0x000fea000b800000 */
[----:B------:R-:W0:Y:S01]  /*2dc0*/  S2UR UR5, SR_CgaCtaId ;  /* 0x00000000000579c3 */ /* 0x000e220000008800 */
[----:B------:R-:W-:Y:S01]  /*2dd0*/  UMOV UR4, 0x400 ;  /* 0x0000040000047882 */ /* 0x000fe20000000000 */
[----:B------:R-:W-:Y:S01]  /*2de0*/  BSSY.RECONVERGENT B1, `(.L_x_293) ;  /* 0x0000018000017945 */ /* 0x000fe20003800200 */
[----:B0-----:R-:W-:-:S09]  /*2df0*/  ULEA UR4, UR5, UR4, 0x18 ;  /* 0x0000000405047291 */ /* 0x001fd2000f8ec0ff */
[----:B------:R-:W0:Y:S04]  /*2e00*/  LDS.64 R4, [UR4+0x18] ;  /* 0x00001804ff047984 */ /* 0x000e280008000a00 */
        /* <DEDUP_REMOVED lines=21> */
.L_x_294:
[----:B------:R-:W-:Y:S05]  /*2f60*/  BSYNC.RECONVERGENT B1 ;  /* 0x0000000000017941 */ /* 0x000fea0003800200 */
.L_x_293:
[----:B------:R-:W-:Y:S01]  /*2f70*/  UISETP.GE.AND UP0, UPT, UR6, 0x41, UPT ;  /* 0x000000410600788c */ /* 0x000fe2000bf06270 */
[----:B----4-:R-:W-:Y:S02]  /*2f80*/  IMAD.MOV.U32 R9, RZ, RZ, R11 ;  /* 0x000000ffff097224 */ /* 0x010fe400078e000b */
        /* <DEDUP_REMOVED lines=30> */
.L_x_296:
[----:B------:R-:W-:Y:S05]  /*3170*/  BSYNC.RECONVERGENT B1 ;  /* 0x0000000000017941 */ /* 0x000fea0003800200 */
.L_x_295:
[----:B------:R-:W-:Y:S01]  /*3180*/  UISETP.GE.AND UP0, UPT, UR6, 0x61, UPT ;  /* 0x000000610600788c */ /* 0x000fe2000bf06270 */
[----:B------:R-:W-:Y:S01]  /*3190*/  IMAD.MOV.U32 R11, RZ, RZ, R9 ;  /* 0x000000ffff0b7224 */ /* 0x000fe200078e0009 */
[----:B------:R-:W-:Y:S01]  /*31a0*/  MOV R3, R5 ;  /* 0x0000000500037202 */ /* 0x000fe20000000f00 */
[----:B------:R-:W-:Y:S02]  /*31b0*/  IMAD.MOV.U32 R8, RZ, RZ, R0 ;  /* 0x000000ffff087224 */ /* 0x000fe400078e0000 */
[----:B------:R-:W-:-:S04]  /*31c0*/  IMAD.MOV.U32 R2, RZ, RZ, R4 ;  /* 0x000000ffff027224 */ /* 0x000fc800078e0004 */
        /* <DEDUP_REMOVED lines=27> */
.L_x_298:
[----:B------:R-:W-:Y:S05]  /*3380*/  BSYNC.RECONVERGENT B1 ;  /* 0x0000000000017941 */ /* 0x000fea0003800200 */
.L_x_297:
        /* <DEDUP_REMOVED lines=32> */
.L_x_300:
[----:B------:R-:W-:Y:S05]  /*3590*/  BSYNC.RECONVERGENT B1 ;  /* 0x0000000000017941 */ /* 0x000fea0003800200 */
.L_x_299:
        /* <DEDUP_REMOVED lines=32> */
.L_x_302:
[----:B------:R-:W-:Y:S05]  /*37a0*/  BSYNC.RECONVERGENT B1 ;  /* 0x0000000000017941 */ /* 0x000fea0003800200 */
.L_x_301:
        /* <DEDUP_REMOVED lines=14> */
[----:B------:R-:W-:Y:S01]  /*3890*/  IMAD.MOV.U32 R5, RZ, RZ, R7 ;  /* 0x000000ffff057224 */ /* 0x000fe200078e0007 */
[----:B-1----:R-:W-:Y:S01]  /*38a0*/  MOV R9, R12 ;  /* 0x0000000c00097202 */ /* 0x002fe20000000f00 */
[----:B------:R-:W-:-:S09]  /*38b0*/  IMAD.MOV.U32 R0, RZ, RZ, R13 ;  /* 0x000000ffff007224 */ /* 0x000fd200078e000d */
        /* <DEDUP_REMOVED lines=15> */
.L_x_304:
[----:B------:R-:W-:Y:S05]  /*39b0*/  BSYNC.RECONVERGENT B1 ;  /* 0x0000000000017941 */ /* 0x000fea0003800200 */
.L_x_303:
        /* <DEDUP_REMOVED lines=32> */
.L_x_236:
[----:B------:R-:W1:Y:S01]  /*3bc0*/  S2R R0, SR_TID.X ;  /* 0x0000000000007919 */ /* 0x000e620000002100 */
[----:B------:R-:W1:Y:S01]  /*3bd0*/  LDC.64 R2, c[0x0][0x380] ;  /* 0x0000e000ff027b82 */ /* 0x000e620000000a00 */
[----:B------:R-:W2:Y:S01]  /*3be0*/  LDCU.64 UR6, c[0x0][0x388] ;  /* 0x00007100ff0677ac */ /* 0x000ea20008000a00 */
[----:B-1----:R-:W-:-:S05]  /*3bf0*/  IMAD.WIDE.U32 R2, R0, 0x8, R2 ;  /* 0x0000000800027825 */ /* 0x002fca00078e0002 */
[----:B0-----:R-:W3:Y:S04]  /*3c00*/  LDG.E.64 R4, desc[UR8][R2.64] ;  /* 0x0000000802047981 */ /* 0x001ee8000c1e1b00 */
[----:B------:R-:W3:Y:S04]  /*3c10*/  LDG.E.64 R6, desc[UR8][R2.64+0x800] ;  /* 0x0008000802067981 */ /* 0x000ee8000c1e1b00 */
[----:B------:R-:W4:Y:S04]  /*3c20*/  LDG.E.64 R8, desc[UR8][R2.64+0x1000] ;  /* 0x0010000802087981 */ /* 0x000f28000c1e1b00 */
[----:B------:R-:W5:Y:S04]  /*3c30*/  LDG.E.64 R12, desc[UR8][R2.64+0x1800] ;  /* 0x00180008020c7981 */ /* 0x000f68000c1e1b00 */
[----:B------:R-:W5:Y:S01]  /*3c40*/  LDG.E.64 R10, desc[UR8][R2.64+0x2000] ;  /* 0x00200008020a7981 */ /* 0x000f62000c1e1b00 */
[----:B------:R-:W-:Y:S01]  /*3c50*/  BSSY.RECONVERGENT B1, `(.L_x_305) ;  /* 0x000001c000017945 */ /* 0x000fe20003800200 */
[----:B---3--:R-:W-:-:S06]  /*3c60*/  DSETP.GEU.AND P0, PT, R4, R6, PT ;  /* 0x000000060400722a */ /* 0x008fcc0003f0e000 */
[----:B------:R-:W-:Y:S02]  /*3c70*/  FSEL R4, R4, R6, P0 ;  /* 0x0000000604047208 */ /* 0x000fe40000000000 */
[----:B------:R-:W-:Y:S01]  /*3c80*/  FSEL R5, R5, R7, P0 ;  /* 0x0000000705057208 */ /* 0x000fe20000000000 */
[C---:B------:R-:W-:Y:S01]  /*3c90*/  VIADD R7, R0.reuse, 0x200 ;  /* 0x0000020000077836 */ /* 0x040fe20000000000 */
[----:B------:R-:W-:-:S04]  /*3ca0*/  LOP3.LUT R6, R0, 0x400, RZ, 0xfc, !PT ;  /* 0x0000040000067812 */ /* 0x000fc800078efcff */
[----:B----4-:R-:W-:Y:S01]  /*3cb0*/  DSETP.GEU.AND P1, PT, R4, R8, PT ;  /* 0x000000080400722a */ /* 0x010fe20003f2e000 */
[----:B--2---:R-:W-:-:S05]  /*3cc0*/  IADD3 R17, P4, PT, R6, UR6, RZ ;  /* 0x0000000606117c10 */ /* 0x004fca000ff9e0ff */
[----:B------:R-:W-:Y:S01]  /*3cd0*/  FSEL R4, R4, R8, P1 ;  /* 0x0000000804047208 */ /* 0x000fe20000800000 */
[----:B------:R-:W-:Y:S01]  /*3ce0*/  IMAD.X R16, RZ, RZ, UR7, P4 ;  /* 0x00000007ff107e24 */ /* 0x000fe2000a0e06ff */
[----:B------:R-:W-:Y:S01]  /*3cf0*/  FSEL R5, R5, R9, P1 ;  /* 0x0000000905057208 */ /* 0x000fe20000800000 */
[----:B------:R-:W-:-:S05]  /*3d00*/  VIADD R9, R0, 0x100 ;  /* 0x0000010000097836 */ /* 0x000fca0000000000 */
[----:B-----5:R-:W-:Y:S01]  /*3d10*/  DSETP.GEU.AND P2, PT, R4, R12, PT ;  /* 0x0000000c0400722a */ /* 0x020fe20003f4e000 */
[----:B------:R-:W-:-:S05]  /*3d20*/  @P1 SEL R7, R0, R9, P0 ;  /* 0x0000000900071207 */ /* 0x000fca0000000000 */
[----:B------:R-:W-:Y:S02]  /*3d30*/  FSEL R4, R4, R12, P2 ;  /* 0x0000000c04047208 */ /* 0x000fe40001000000 */
[----:B------:R-:W-:-:S06]  /*3d40*/  FSEL R5, R5, R13, P2 ;  /* 0x0000000d05057208 */ /* 0x000fcc0001000000 */
[----:B------:R-:W-:Y:S01]  /*3d50*/  DSETP.GEU.AND P3, PT, R4, R10, PT ;  /* 0x0000000a0400722a */ /* 0x000fe20003f6e000 */
[----:B------:R-:W-:-:S13]  /*3d60*/  @!P2 VIADD R7, R0, 0x300 ;  /* 0x000003000007a836 */ /* 0x000fda0000000000 */
[----:B------:R-:W-:Y:S05]  /*3d70*/  @!P3 BRA `(.L_x_306) ;  /* 0x000000000024b947 */ /* 0x000fea0003800000 */
[C---:B------:R-:W-:Y:S02]  /*3d80*/  ISETP.GE.U32.AND P0, PT, R7.reuse, R6, PT ;  /* 0x000000060700720c */ /* 0x040fe40003f06070 */
[----:B------:R-:W-:Y:S02]  /*3d90*/  IADD3 R6, P1, PT, R7, UR6, RZ ;  /* 0x0000000607067c10 */ /* 0x000fe4000ff3e0ff */
[----:B------:R-:W-:-:S03]  /*3da0*/  ISETP.GE.U32.AND.EX P0, PT, RZ, RZ, PT, P0 ;  /* 0x000000ffff00720c */ /* 0x000fc60003f06100 */
[----:B------:R-:W-:-:S10]  /*3db0*/  IMAD.X R7, RZ, RZ, UR7, P1 ;  /* 0x00000007ff077e24 */ /* 0x000fd400088e06ff */
[----:B------:R-:W-:-:S06]  /*3dc0*/  DSETP.LT.OR P0, PT, R10, R4, !P0 ;  /* 0x000000040a00722a */ /* 0x000fcc0004701400 */
[----:B------:R-:W-:Y:S02]  /*3dd0*/  FSEL R10, R4, R10, P0 ;  /* 0x0000000a040a7208 */ /* 0x000fe40000000000 */
[----:B------:R-:W-:Y:S02]  /*3de0*/  FSEL R11, R5, R11, P0 ;  /* 0x0000000b050b7208 */ /* 0x000fe40000000000 */
[----:B------:R-:W-:Y:S02]  /*3df0*/  SEL R17, R6, R17, P0 ;  /* 0x0000001106117207 */ /* 0x000fe40000000000 */
[----:B------:R-:W-:-:S07]  /*3e00*/  SEL R16, R7, R16, P0 ;  /* 0x0000001007107207 */ /* 0x000fce0000000000 */
.L_x_306:
[----:B------:R-:W-:Y:S05]  /*3e10*/  BSYNC.RECONVERGENT B1 ;  /* 0x0000000000017941 */ /* 0x000fea0003800200 */
.L_x_305:
[----:B------:R-:W-:Y:S01]  /*3e20*/  UISETP.GE.U32.AND UP0, UPT, UR4, 0xa00, UPT ;  /* 0x00000a000400788c */ /* 0x000fe2000bf06070 */
[----:B------:R-:W-:Y:S02]  /*3e30*/  IMAD.MOV.U32 R19, RZ, RZ, 0x500 ;  /* 0x00000500ff137424 */ /* 0x000fe400078e00ff */
[----:B------:R-:W-:Y:S01]  /*3e40*/  IMAD.MOV.U32 R18, RZ, RZ, RZ ;  /* 0x000000ffff127224 */ /* 0x000fe200078e00ff */
[----:B------:R-:W-:-:S09]  /*3e50*/  UISETP.GE.U32.AND.EX UP0, UPT, UR5, URZ, UPT, UP0 ;  /* 0x000000ff0500728c */ /* 0x000fd2000bf06100 */
[----:B------:R-:W-:Y:S05]  /*3e60*/  BRA.U !UP0, `(.L_x_307) ;  /* 0x0000000508647547 */ /* 0x000fea000b800000 */
[----:B------:R-:W-:Y:S01]  /*3e70*/  IMAD.MOV.U32 R14, RZ, RZ, R10 ;  /* 0x000000ffff0e7224 */ /* 0x000fe200078e000a */
[----:B------:R-:W0:Y:S01]  /*3e80*/  LDCU.64 UR6, c[0x0][0x388] ;  /* 0x00007100ff0677ac */ /* 0x000e220008000a00 */
[----:B------:R-:W-:Y:S02]  /*3e90*/  IMAD.MOV.U32 R15, RZ, RZ, R11 ;  /* 0x000000ffff0f7224 */ /* 0x000fe400078e000b */
[----:B------:R-:W-:Y:S01]  /*3ea0*/  IMAD.MOV.U32 R21, RZ, RZ, 0x500 ;  /* 0x00000500ff157424 */ /* 0x000fe200078e00ff */
[----:B------:R-:W1:Y:S01]  /*3eb0*/  LDCU.64 UR4, c[0x0][0x398] ;  /* 0x00007300ff0477ac */ /* 0x000e620008000a00 */
[----:B------:R-:W-:-:S07]  /*3ec0*/  IMAD.MOV.U32 R19, RZ, RZ, RZ ;  /* 0x000000ffff137224 */ /* 0x000fce00078e00ff */
.L_x_310:
[----:B------:R-:W-:-:S04]  /*3ed0*/  LEA R24, P0, R21, R2, 0x3 ;  /* 0x0000000215187211 */ /* 0x000fc800078018ff */
[----:B------:R-:W-:-:S05]  /*3ee0*/  LEA.HI.X R25, R21, R3, R19, 0x3, P0 ;  /* 0x0000000315197211 */ /* 0x000fca00000f1c13 */
[----:B------:R-:W2:Y:S04]  /*3ef0*/  LDG.E.64 R12, desc[UR8][R24.64] ;  /* 0x00000008180c7981 */ /* 0x000ea8000c1e1b00 */
[----:B------:R-:W3:Y:S04]  /*3f00*/  LDG.E.64 R8, desc[UR8][R24.64+0x800] ;  /* 0x0008000818087981 */ /* 0x000ee8000c1e1b00 */
[----:B------:R-:W4:Y:S04]  /*3f10*/  LDG.E.64 R6, desc[UR8][R24.64+0x1000] ;  /* 0x0010000818067981 */ /* 0x000f28000c1e1b00 */
[----:B------:R1:W5:Y:S04]  /*3f20*/  LDG.E.64 R4, desc[UR8][R24.64+0x1800] ;  /* 0x0018000818047981 */ /* 0x000368000c1e1b00 */
[----:B------:R1:W5:Y:S01]  /*3f30*/  LDG.E.64 R10, desc[UR8][R24.64+0x2000] ;  /* 0x00200008180a7981 */ /* 0x000362000c1e1b00 */
[----:B0-----:R-:W-:Y:S01]  /*3f40*/  IADD3 R18, P0, P1, R21, UR6, R0 ;  /* 0x0000000615127c10 */ /* 0x001fe2000f91e000 */
[----:B------:R-:W-:Y:S03]  /*3f50*/  BSSY.RECONVERGENT B1, `(.L_x_308) ;  /* 0x0000027000017945 */ /* 0x000fe60003800200 */
[----:B------:R-:W-:Y:S01]  /*3f60*/  IADD3.X R20, PT, PT, R19, UR7, RZ, P0, P1 ;  /* 0x0000000713147c10 */ /* 0x000fe200087e24ff */
[----:B------:R-:W-:-:S04]  /*3f70*/  IMAD.MOV.U32 R22, RZ, RZ, R18 ;  /* 0x000000ffff167224 */ /* 0x000fc800078e0012 */
[----:B------:R-:W-:Y:S01]  /*3f80*/  IMAD.MOV.U32 R23, RZ, RZ, R20 ;  /* 0x000000ffff177224 */ /* 0x000fe200078e0014 */
[----:B--2---:R-:W-:-:S14]  /*3f90*/  DSETP.GEU.AND P2, PT, R14, R12, PT ;  /* 0x0000000c0e00722a */ /* 0x004fdc0003f4e000 */
[----:B------:R-:W-:-:S04]  /*3fa0*/  @P2 ISETP.GE.U32.AND P0, PT, R17, R22, PT ;  /* 0x000000161100220c */ /* 0x000fc80003f06070 */
[----:B------:R-:W-:-:S13]  /*3fb0*/  @P2 ISETP.GE.AND.EX P0, PT, R16, R23, PT, P0 ;  /* 0x000000171000220c */ /* 0x000fda0003f06300 */
[----:B------:R-:W-:-:S06]  /*3fc0*/  @P2 DSETP.LT.OR P0, PT, R12, R14, !P0 ;  /* 0x0000000e0c00222a */ /* 0x000fcc0004701400 */
[----:B------:R-:W-:Y:S02]  /*3fd0*/  @P2 FSEL R14, R14, R12, P0 ;  /* 0x0000000c0e0e2208 */ /* 0x000fe40000000000 */
[----:B------:R-:W-:Y:S02]  /*3fe0*/  @P2 FSEL R15, R15, R13, P0 ;  /* 0x0000000d0f0f2208 */ /* 0x000fe40000000000 */
[----:B------:R-:W-:Y:S01]  /*3ff0*/  @P2 SEL R22, R17, R22, P0 ;  /* 0x0000001611162207 */ /* 0x000fe20000000000 */
[----:B------:R-:W-:Y:S01]  /*4000*/  @P2 IMAD.MOV.U32 R12, RZ, RZ, R14 ;  /* 0x000000ffff0c2224 */ /* 0x000fe200078e000e */
[----:B------:R-:W-:Y:S01]  /*4010*/  @P2 SEL R23, R16, R23, P0 ;  /* 0x0000001710172207 */ /* 0x000fe20000000000 */
[----:B------:R-:W-:Y:S01]  /*4020*/  @P2 IMAD.MOV.U32 R13, RZ, RZ, R15 ;  /* 0x000000ffff0d2224 */ /* 0x000fe200078e000f */
[----:B------:R-:W-:-:S05]  /*4030*/  IADD3 R15, P3, PT, R18, 0x100, RZ ;  /* 0x00000100120f7810 */ /* 0x000fca0007f7e0ff */
[----:B---3--:R-:W-:Y:S01]  /*4040*/  DSETP.GEU.AND P1, PT, R12, R8, PT ;  /* 0x000000080c00722a */ /* 0x008fe20003f2e000 */
[----:B------:R-:W-:-:S13]  /*4050*/  IMAD.X R16, RZ, RZ, R20, P3 ;  /* 0x000000ffff107224 */ /* 0x000fda00018e0614 */
[----:B------:R-:W-:-:S04]  /*4060*/  @P1 ISETP.GE.U32.AND P0, PT, R22, R15, PT ;  /* 0x0000000f1600120c */ /* 0x000fc80003f06070 */
[----:B------:R-:W-:-:S13]  /*4070*/  @P1 ISETP.GE.AND.EX P0, PT, R23, R16, PT, P0 ;  /* 0x000000101700120c */ /* 0x000fda0003f06300 */
[----:B------:R-:W-:-:S06]  /*4080*/  @P1 DSETP.LT.OR P0, PT, R8, R12, !P0 ;  /* 0x0000000c0800122a */ /* 0x000fcc0004701400 */
[----:B------:R-:W-:Y:S02]  /*4090*/  @P1 FSEL R12, R12, R8, P0 ;  /* 0x000000080c0c1208 */ /* 0x000fe40000000000 */
[----:B------:R-:W-:Y:S02]  /*40a0*/  @P1 FSEL R13, R13, R9, P0 ;  /* 0x000000090d0d1208 */ /* 0x000fe40000000000 */
[----:B------:R-:W-:Y:S01]  /*40b0*/  @P1 SEL R15, R22, R15, P0 ;  /* 0x0000000f160f1207 */ /* 0x000fe20000000000 */
[----:B------:R-:W-:Y:S01]  /*40c0*/  @P1 IMAD.MOV.U32 R8, RZ, RZ, R12 ;  /* 0x000000ffff081224 */ /* 0x000fe200078e000c */
[----:B------:R-:W-:Y:S01]  /*40d0*/  IADD3 R12, P3, PT, R18, 0x200, RZ ;  /* 0x00000200120c7810 */ /* 0x000fe20007f7e0ff */
[----:B------:R-:W-:Y:S01]  /*40e0*/  @P1 IMAD.MOV.U32 R9, RZ, RZ, R13 ;  /* 0x000000ffff091224 */ /* 0x000fe200078e000d */
[----:B------:R-:W-:-:S03]  /*40f0*/  @P1 SEL R16, R23, R16, P0 ;  /* 0x0000001017101207 */ /* 0x000fc60000000000 */
[----:B------:R-:W-:Y:S02]  /*4100*/  IMAD.X R14, RZ, RZ, R20, P3 ;  /* 0x000000ffff0e7224 */ /* 0x000fe400018e0614 */
[----:B----4-:R-:W-:-:S14]  /*4110*/  DSETP.GEU.AND P2, PT, R8, R6, PT ;  /* 0x000000060800722a */ /* 0x010fdc0003f4e000 */
[----:B-1----:R-:W-:Y:S05]  /*4120*/  @!P2 BRA `(.L_x_309) ;  /* 0x000000000024a947 */ /* 0x002fea0003800000 */
[----:B------:R-:W-:-:S04]  /*4130*/  IADD3 R12, P1, PT, R18, 0x200, RZ ;  /* 0x00000200120c7810 */ /* 0x000fc80007f3e0ff */
[----:B------:R-:W-:Y:S01]  /*4140*/  ISETP.GE.U32.AND P0, PT, R15, R12, PT ;  /* 0x0000000c0f00720c */ /* 0x000fe20003f06070 */
[----:B------:R-:W-:-:S05]  /*4150*/  IMAD.X R13, RZ, RZ, R20, P1 ;  /* 0x000000ffff0d7224 */ /* 0x000fca00008e0614 */
[----:B------:R-:W-:-:S13]  /*4160*/  ISETP.GE.AND.EX P0, PT, R16, R13, PT, P0 ;  /* 0x0000000d1000720c */ /* 0x000fda0003f06300 */
[----:B------:R-:W-:-:S06]  /*4170*/  DSETP.LT.OR P0, PT, R6, R8, !P0 ;  /* 0x000000080600722a */ /* 0x000fcc0004701400 */
[----:B------:R-:W-:Y:S02]  /*4180*/  FSEL R6, R8, R6, P0 ;  /* 0x0000000608067208 */ /* 0x000fe40000000000 */
[----:B------:R-:W-:Y:S02]  /*4190*/  FSEL R7, R9, R7, P0 ;  /* 0x0000000709077208 */ /* 0x000fe40000000000 */
[----:B------:R-:W-:Y:S02]  /*41a0*/  SEL R12, R15, R12, P0 ;  /* 0x0000000c0f0c7207 */ /* 0x000fe40000000000 */
[----:B------:R-:W-:-:S07]  /*41b0*/  SEL R14, R16, R13, P0 ;  /* 0x0000000d100e7207 */ /* 0x000fce0000000000 */
.L_x_309:
[----:B------:R-:W-:Y:S05]  /*41c0*/  BSYNC.RECONVERGENT B1 ;  /* 0x0000000000017941 */ /* 0x000fea0003800200 */
.L_x_308:
[----:B-----5:R-:W-:Y:S01]  /*41d0*/  DSETP.GEU.AND P1, PT, R6, R4, PT ;  /* 0x000000040600722a */ /* 0x020fe20003f2e000 */
[C---:B------:R-:W-:Y:S02]  /*41e0*/  IADD3 R8, P0, PT, R18.reuse, 0x300, RZ ;  /* 0x0000030012087810 */ /* 0x040fe40007f1e0ff */
[----:B------:R-:W-:-:S03]  /*41f0*/  IADD3 R17, P3, PT, R18, 0x400, RZ ;  /* 0x0000040012117810 */ /* 0x000fc60007f7e0ff */
[--C-:B------:R-:W-:Y:S02]  /*4200*/  IMAD.X R9, RZ, RZ, R20.reuse, P0 ;  /* 0x000000ffff097224 */ /* 0x100fe400000e0614 */
[----:B------:R-:W-:-:S06]  /*4210*/  IMAD.X R16, RZ, RZ, R20, P3 ;  /* 0x000000ffff107224 */ /* 0x000fcc00018e0614 */
[----:B------:R-:W-:-:S04]  /*4220*/  @P1 ISETP.GE.U32.AND P0, PT, R12, R8, PT ;  /* 0x000000080c00120c */ /* 0x000fc80003f06070 */
[----:B------:R-:W-:-:S13]  /*4230*/  @P1 ISETP.GE.AND.EX P0, PT, R14, R9, PT, P0 ;  /* 0x000000090e00120c */ /* 0x000fda0003f06300 */
[----:B------:R-:W-:-:S06]  /*4240*/  @P1 DSETP.LT.OR P0, PT, R4, R6, !P0 ;  /* 0x000000060400122a */ /* 0x000fcc0004701400 */
[----:B------:R-:W-:Y:S02]  /*4250*/  @P1 FSEL R7, R7, R5, P0 ;  /* 0x0000000507071208 */ /* 0x000fe40000000000 */
[----:B------:R-:W-:Y:S02]  /*4260*/  @P1 FSEL R6, R6, R4, P0 ;  /* 0x0000000406061208 */ /* 0x000fe40000000000 */
[----:B------:R-:W-:Y:S01]  /*4270*/  @P1 SEL R8, R12, R8, P0 ;  /* 0x000000080c081207 */ /* 0x000fe20000000000 */
[----:B------:R-:W-:Y:S01]  /*4280*/  @P1 IMAD.MOV.U32 R5, RZ, RZ, R7 ;  /* 0x000000ffff051224 */ /* 0x000fe200078e0007 */
[----:B------:R-:W-:Y:S02]  /*4290*/  @P1 MOV R4, R6 ;  /* 0x0000000600041202 */ /* 0x000fe40000000f00 */
[----:B------:R-:W-:Y:S02]  /*42a0*/  @P1 SEL R9, R14, R9, P0 ;  /* 0x000000090e091207 */ /* 0x000fe40000000000 */
[----:B------:R-:W-:-:S02]  /*42b0*/  IADD3 R6, P1, PT, R21, 0xa00, RZ ;  /* 0x00000a0015067810 */ /* 0x000fc40007f3e0ff */
[----:B------:R-:W-:Y:S01]  /*42c0*/  DSETP.GEU.AND P2, PT, R4, R10, PT ;  /* 0x0000000a0400722a */ /* 0x000fe20003f4e000 */
[----:B------:R-:W-:Y:S02]  /*42d0*/  IADD3 R21, P3, PT, R21, 0x500, RZ ;  /* 0x0000050015157810 */ /* 0x000fe40007f7e0ff */
[----:B------:R-:W-:Y:S01]  /*42e0*/  ISETP.GT.U32.AND P4, PT, R6, UR4, PT ;  /* 0x0000000406007c0c */ /* 0x000fe2000bf84070 */
[--C-:B------:R-:W-:Y:S02]  /*42f0*/  IMAD.X R6, RZ, RZ, R19.reuse, P1 ;  /* 0x000000ffff067224 */ /* 0x100fe400008e0613 */
[----:B------:R-:W-:-:S03]  /*4300*/  IMAD.X R18, RZ, RZ, R19, P3 ;  /* 0x000000ffff127224 */ /* 0x000fc600018e0613 */
[----:B------:R-:W-:Y:S01]  /*4310*/  ISETP.GT.AND.EX P1, PT, R6, UR5, PT, P4 ;  /* 0x0000000506007c0c */ /* 0x000fe2000bf24340 */
[----:B------:R-:W-:-:S04]  /*4320*/  IMAD.MOV.U32 R19, RZ, RZ, R18 ;  /* 0x000000ffff137224 */ /* 0x000fc800078e0012 */
        /* <DEDUP_REMOVED lines=8> */
[----:B------:R-:W-:Y:S02]  /*43b0*/  @P2 IMAD.MOV.U32 R11, RZ, RZ, R5 ;  /* 0x000000ffff0b2224 */ /* 0x000fe400078e0005 */
[----:B------:R-:W-:Y:S02]  /*43c0*/  IMAD.MOV.U32 R14, RZ, RZ, R10 ;  /* 0x000000ffff0e7224 */ /* 0x000fe400078e000a */
[----:B------:R-:W-:Y:S01]  /*43d0*/  IMAD.MOV.U32 R15, RZ, RZ, R11 ;  /* 0x000000ffff0f7224 */ /* 0x000fe200078e000b */
[----:B------:R-:W-:Y:S06]  /*43e0*/  @!P1 BRA `(.L_x_310) ;  /* 0xfffffff800b89947 */ /* 0x000fec000383ffff */
[----:B------:R-:W-:-:S07]  /*43f0*/  IMAD.MOV.U32 R19, RZ, RZ, R21 ;  /* 0x000000ffff137224 */ /* 0x000fce00078e0015 */
.L_x_307:
[----:B------:R-:W-:-:S04]  /*4400*/  ISETP.GE.U32.AND P0, PT, R19, UR4, PT ;  /* 0x0000000413007c0c */ /* 0x000fc8000bf06070 */
[----:B------:R-:W-:-:S13]  /*4410*/  ISETP.GE.AND.EX P0, PT, R18, UR5, PT, P0 ;  /* 0x0000000512007c0c */ /* 0x000fda000bf06300 */
[----:B------:R-:W-:Y:S05]  /*4420*/  @P0 BRA `(.L_x_311) ;  /* 0x0000000800c40947 */ /* 0x000fea0003800000 */
[----:B------:R-:W-:Y:S01]  /*4430*/  IADD3 R21, PT, PT, -R19, UR4, RZ ;  /* 0x0000000413157c10 */ /* 0x000fe2000fffe1ff */
[----:B------:R-:W-:Y:S03]  /*4440*/  BSSY.RECONVERGENT B1, `(.L_x_311) ;  /* 0x00000af000017945 */ /* 0x000fe60003800200 */
[----:B------:R-:W-:-:S13]  /*4450*/  ISETP.GE.AND P0, PT, R0, R21, PT ;  /* 0x000000150000720c */ /* 0x000fda0003f06270 */
[----:B------:R-:W-:Y:S05]  /*4460*/  @P0 BRA `(.L_x_312) ;  /* 0x0000000800b00947 */ /* 0x000fea0003800000 */
[----:B------:R-:W-:Y:S01]  /*4470*/  LOP3.LUT R6, RZ, R0, RZ, 0x33, !PT ;  /* 0x00000000ff067212 */ /* 0x000fe200078e33ff */
[----:B------:R-:W-:Y:S01]  /*4480*/  BSSY.RECONVERGENT B2, `(.L_x_313) ;  /* 0x0000036000027945 */ /* 0x000fe20003800200 */
[----:B------:R-:W-:Y:S02]  /*4490*/  IMAD.MOV.U32 R12, RZ, RZ, R0 ;  /* 0x000000ffff0c7224 */ /* 0x000fe400078e0000 */
[----:B------:R-:W-:-:S04]  /*44a0*/  IADD3 R6, PT, PT, -R19, UR4, R6 ;  /* 0x0000000413067c10 */ /* 0x000fc8000fffe106 */
[----:B------:R-:W-:-:S04]  /*44b0*/  LOP3.LUT R2, R6, 0x300, RZ, 0xc0, !PT ;  /* 0x0000030006027812 */ /* 0x000fc800078ec0ff */
[----:B------:R-:W-:-:S13]  /*44c0*/  ISETP.NE.AND P0, PT, R2, 0x300, PT ;  /* 0x000003000200780c */ /* 0x000fda0003f05270 */
[----:B------:R-:W-:Y:S05]  /*44d0*/  @!P0 BRA `(.L_x_314) ;  /* 0x0000000000c08947 */ /* 0x000fea0003800000 */
[----:B------:R-:W0:Y:S01]  /*44e0*/  LDCU.64 UR10, c[0x0][0x380] ;  /* 0x00007000ff0a77ac */ /* 0x000e220008000a00 */
[----:B------:R-:W-:Y:S01]  /*44f0*/  IADD3 R9, P0, PT, R0, R19, RZ ;  /* 0x0000001300097210 */ /* 0x000fe20007f1e0ff */
[----:B------:R-:W-:Y:S01]  /*4500*/  IMAD.MOV.U32 R12, RZ, RZ, R0 ;  /* 0x000000ffff0c7224 */ /* 0x000fe200078e0000 */
[----:B------:R-:W-:-:S03]  /*4510*/  LEA.HI R2, R6, 0x1, RZ, 0x18 ;  /* 0x0000000106027811 */ /* 0x000fc600078fc0ff */
[----:B------:R-:W-:Y:S01]  /*4520*/  IMAD.X R14, RZ, RZ, R18, P0 ;  /* 0x000000ffff0e7224 */ /* 0x000fe200000e0612 */
[----:B------:R-:W-:Y:S02]  /*4530*/  LOP3.LUT R2, R2, 0x3, RZ, 0xc0, !PT ;  /* 0x0000000302027812 */ /* 0x000fe400078ec0ff */
[----:B------:R-:W-:-:S03]  /*4540*/  IADD3 R13, P0, PT, R9, UR6, RZ ;  /* 0x00000006090d7c10 */ /* 0x000fc6000ff1e0ff */
[----:B------:R-:W-:Y:S01]  /*4550*/  IMAD.MOV R7, RZ, RZ, -R2 ;  /* 0x000000ffff077224 */ /* 0x000fe200078e0a02 */
[----:B0-----:R-:W-:-:S04]  /*4560*/  LEA R8, P1, R9, UR10, 0x3 ;  /* 0x0000000a09087c11 */ /* 0x001fc8000f8218ff */
[----:B------:R-:W-:Y:S02]  /*4570*/  LEA.HI.X R9, R9, UR11, R14, 0x3, P1 ;  /* 0x0000000b09097c11 */ /* 0x000fe400088f1c0e */
[----:B------:R-:W-:-:S07]  /*4580*/  IADD3.X R14, PT, PT, R14, UR7, RZ, P0, !PT ;  /* 0x000000070e0e7c10 */ /* 0x000fce00087fe4ff */
.L_x_317:
        /* <DEDUP_REMOVED lines=31> */
.L_x_316:
[----:B------:R-:W-:Y:S05]  /*4780*/  BSYNC.RECONVERGENT B3 ;  /* 0x0000000000037941 */ /* 0x000fea0003800200 */
.L_x_315:
[----:B------:R-:W-:Y:S01]  /*4790*/  IADD3 R13, P0, PT, R13, 0x100, RZ ;  /* 0x000001000d0d7810 */ /* 0x000fe20007f1e0ff */
[----:B------:R-:W-:Y:S02]  /*47a0*/  VIADD R12, R12, 0x100 ;  /* 0x000001000c0c7836 */ /* 0x000fe40000000000 */
[----:B------:R-:W-:Y:S02]  /*47b0*/  IMAD.X R9, RZ, RZ, R9, P3 ;  /* 0x000000ffff097224 */ /* 0x000fe400018e0609 */
[----:B------:R-:W-:Y:S01]  /*47c0*/  IMAD.X R14, RZ, RZ, R14, P0 ;  /* 0x000000ffff0e7224 */ /* 0x000fe200000e060e */
[----:B------:R-:W-:Y:S07]  /*47d0*/  @P2 BRA `(.L_x_317) ;  /* 0xfffffffc006c2947 */ /* 0x000fee000383ffff */
.L_x_314:
[----:B------:R-:W-:Y:S05]  /*47e0*/  BSYNC.RECONVERGENT B2 ;  /* 0x0000000000027941 */ /* 0x000fea0003800200 */
.L_x_313:
[----:B------:R-:W-:-:S13]  /*47f0*/  ISETP.GE.U32.AND P0, PT, R6, 0x300, PT ;  /* 0x000003000600780c */ /* 0x000fda0003f06070 */
[----:B------:R-:W-:Y:S05]  /*4800*/  @!P0 BRA `(.L_x_312) ;  /* 0x0000000400c88947 */ /* 0x000fea0003800000 */
[----:B------:R-:W0:Y:S01]  /*4810*/  LDC.64 R8, c[0x0][0x380] ;  /* 0x0000e000ff087b82 */ /* 0x000e220000000a00 */
[----:B------:R-:W-:-:S07]  /*4820*/  VIADD R20, R12, 0x200 ;  /* 0x000002000c147836 */ /* 0x000fce0000000000 */
[----:B------:R-:W1:Y:S02]  /*4830*/  LDC.64 R6, c[0x0][0x388] ;  /* 0x0000e200ff067b82 */ /* 0x000e640000000a00 */
.L_x_326:
        /* <DEDUP_REMOVED lines=13> */
[----:B------:R-:W-:Y:S01]  /*4910*/  MOV R2, R14 ;  /* 0x0000000e00027202 */ /* 0x000fe20000000f00 */
[----:B------:R-:W-:-:S12]  /*4920*/  IMAD.MOV.U32 R3, RZ, RZ, R15 ;  /* 0x000000ffff037224 */ /* 0x000fd800078e000f */
        /* <DEDUP_REMOVED lines=15> */
.L_x_319:
[----:B------:R-:W-:Y:S05]  /*4a20*/  BSYNC.RECONVERGENT B2 ;  /* 0x0000000000027941 */ /* 0x000fea0003800200 */
.L_x_318:
        /* <DEDUP_REMOVED lines=26> */
.L_x_321:
[----:B------:R-:W-:Y:S05]  /*4bd0*/  BSYNC.RECONVERGENT B2 ;  /* 0x0000000000027941 */ /* 0x000fea0003800200 */
.L_x_320:
[----:B------:R-:W-:Y:S01]  /*4be0*/  DSETP.GEU.AND P0, PT, R16, R10, PT ;  /* 0x0000000a1000722a */ /* 0x000fe20003f0e000 */
[CC--:B------:R-:W-:Y:S01]  /*4bf0*/  IADD3 R13, P1, P4, R19.reuse, R6.reuse, R20 ;  /* 0x00000006130d7210 */ /* 0x0c0fe20007c3e014 */
[----:B------:R-:W-:Y:S01]  /*4c00*/  VIADD R4, R20, 0x100 ;  /* 0x0000010014047836 */ /* 0x000fe20000000000 */
[----:B------:R-:W-:Y:S01]  /*4c10*/  BSSY.RECONVERGENT B2, `(.L_x_322) ;  /* 0x0000016000027945 */ /* 0x000fe20003800200 */
[----:B------:R-:W-:Y:S01]  /*4c20*/  IMAD.MOV.U32 R2, RZ, RZ, R10 ;  /* 0x000000ffff027224 */ /* 0x000fe200078e000a */
[----:B------:R-:W-:Y:S01]  /*4c30*/  IADD3.X R22, PT, PT, R18, R7, RZ, P1, P4 ;  /* 0x0000000712167210 */ /* 0x000fe20000fe84ff */
[----:B------:R-:W-:Y:S01]  /*4c40*/  IMAD.MOV.U32 R5, RZ, RZ, R13 ;  /* 0x000000ffff057224 */ /* 0x000fe200078e000d */
[----:B------:R-:W-:Y:S01]  /*4c50*/  IADD3 R4, P2, P3, R19, R6, R4 ;  /* 0x0000000613047210 */ /* 0x000fe20007b5e004 */
        /* <DEDUP_REMOVED lines=17> */
.L_x_323:
[----:B------:R-:W-:Y:S05]  /*4d70*/  BSYNC.RECONVERGENT B2 ;  /* 0x0000000000027941 */ /* 0x000fea0003800200 */
.L_x_322:
[----:B------:R-:W-:Y:S01]  /*4d80*/  DSETP.GEU.AND P0, PT, R2, R14, PT ;  /* 0x0000000e0200722a */ /* 0x000fe20003f0e000 */
[----:B------:R-:W-:Y:S01]  /*4d90*/  IADD3.X R13, PT, PT, R18, R7, RZ, P2, P3 ;  /* 0x00000007120d7210 */ /* 0x000fe200017e64ff */
        /* <DEDUP_REMOVED lines=20> */
.L_x_325:
[----:B------:R-:W-:Y:S05]  /*4ee0*/  BSYNC.RECONVERGENT B2 ;  /* 0x0000000000027941 */ /* 0x000fea0003800200 */
.L_x_324:
[C---:B------:R-:W-:Y:S02]  /*4ef0*/  VIADD R2, R20.reuse, 0x200 ;  /* 0x0000020014027836 */ /* 0x040fe40000000000 */
[----:B------:R-:W-:-:S03]  /*4f00*/  VIADD R20, R20, 0x400 ;  /* 0x0000040014147836 */ /* 0x000fc60000000000 */
[----:B------:R-:W-:-:S13]  /*4f10*/  ISETP.GE.AND P0, PT, R2, R21, PT ;  /* 0x000000150200720c */ /* 0x000fda0003f06270 */
[----:B------:R-:W-:Y:S05]  /*4f20*/  @!P0 BRA `(.L_x_326) ;  /* 0xfffffff800448947 */ /* 0x000fea000383ffff */
.L_x_312:
[----:B------:R-:W-:Y:S05]  /*4f30*/  BSYNC.RECONVERGENT B1 ;  /* 0x0000000000017941 */ /* 0x000fea0003800200 */
.L_x_311:
        /* <DEDUP_REMOVED lines=13> */
[----:B------:R-:W-:Y:S01]  /*5010*/  MOV R12, R6 ;  /* 0x00000006000c7202 */ /* 0x000fe20000000f00 */
[----:B------:R-:W-:Y:S02]  /*5020*/  IMAD.MOV.U32 R13, RZ, RZ, R7 ;  /* 0x000000ffff0d7224 */ /* 0x000fe400078e0007 */
        /* <DEDUP_REMOVED lines=17> */
.L_x_328:
[----:B------:R-:W-:Y:S05]  /*5140*/  BSYNC.RECONVERGENT B1 ;  /* 0x0000000000017941 */ /* 0x000fea0003800200 */
.L_x_327:
        /* <DEDUP_REMOVED lines=31> */
.L_x_330:
[----:B------:R-:W-:Y:S05]  /*5340*/  BSYNC.RECONVERGENT B1 ;  /* 0x0000000000017941 */ /* 0x000fea0003800200 */
.L_x_329:
        /* <DEDUP_REMOVED lines=31> */
.L_x_332:
[----:B------:R-:W-:Y:S05]  /*5540*/  BSYNC.RECONVERGENT B1 ;  /* 0x0000000000017941 */ /* 0x000fea0003800200 */
.L_x_331:
[----:B------:R-:W-:Y:S01]  /*5550*/  ISETP.GT.AND P0, PT, R8, 0x17, PT ;  /* 0x000000170800780c */ /* 0x000fe20003f04270 */
[----:B-1----:R1:W1:Y:S01]  /*5560*/  SHFL.DOWN PT, R6, R2, 0x8, 0x1f ;  /* 0x09001f0002067f89 */ /* 0x00226200000e0000 */
[----:B------:R-:W-:Y:S01]  /*5570*/  BSSY.RECONVERGENT B1, `(.L_x_333) ;  /* 0x000001d000017945 */ /* 0x000fe20003800200 */
[----:B--2---:R-:W-:Y:S02]  /*5580*/  IMAD.MOV.U32 R9, RZ, RZ, R11 ;  /* 0x000000ffff097224 */ /* 0x004fe400078e000b */
[----:B---3--:R2:W3:Y:S01]  /*5590*/  SHFL.DOWN PT, R7, R3, 0x8, 0x1f ;  /* 0x09001f0003077f89 */ /* 0x0084e200000e0000 */
[----:B------:R-:W-:Y:S02]  /*55a0*/  IMAD.MOV.U32 R10, RZ, RZ, R12 ;  /* 0x000000ffff0a7224 */ /* 0x000fe400078e000c */
[----:B------:R-:W-:Y:S01]  /*55b0*/  IMAD.MOV.U32 R4, RZ, RZ, R2 ;  /* 0x000000ffff047224 */ /* 0x000fe200078e0002 */
[----:B0-----:R2:W0:Y:S01]  /*55c0*/  SHFL.DOWN PT, R14, R11, 0x8, 0x1f ;  /* 0x09001f000b0e7f89 */ /* 0x00142200000e0000 */
[----:B------:R-:W-:-:S03]  /*55d0*/  IMAD.MOV.U32 R5, RZ, RZ, R3 ;  /* 0x000000ffff057224 */ /* 0x000fc600078e0003 */
[----:B----4-:R2:W4:Y:S01]  /*55e0*/  SHFL.DOWN PT, R13, R12, 0x8, 0x1f ;  /* 0x09001f000c0d7f89 */ /* 0x01052200000e0000 */
[----:B------:R-:W-:Y:S05]  /*55f0*/  @P0 BRA `(.L_x_334) ;  /* 0x0000000000500947 */ /* 0x000fea0003800000 */
[----:B-1-3--:R-:W-:Y:S01]  /*5600*/  DSETP.GEU.AND P0, PT, R2, R6, PT ;  /* 0x000000060200722a */ /* 0x00afe20003f0e000 */
[----:B0-----:R-:W-:Y:S01]  /*5610*/  IMAD.MOV.U32 R9, RZ, RZ, R14 ;  /* 0x000000ffff097224 */ /* 0x001fe200078e000e */
        /* <DEDUP_REMOVED lines=18> */
.L_x_334:
[----:B------:R-:W-:Y:S05]  /*5740*/  BSYNC.RECONVERGENT B1 ;  /* 0x0000000000017941 */ /* 0x000fea0003800200 */
.L_x_333:
        /* <DEDUP_REMOVED lines=8> */
[----:B----4-:R-:W-:-:S03]  /*57d0*/  IMAD.MOV.U32 R13, RZ, RZ, R5 ;  /* 0x000000ffff0d7224 */ /* 0x010fc600078e0005 */
[----:B---3--:R3:W4:Y:S01]  /*57e0*/  SHFL.DOWN PT, R7, R10, 0x10, 0x1f ;  /* 0x0a001f000a077f89 */ /* 0x00872200000e0000 */
[----:B------:R-:W-:Y:S05]  /*57f0*/  @P0 BRA `(.L_x_336) ;  /* 0x0000000000500947 */ /* 0x000fea0003800000 */
[----:B-12---:R-:W-:Y:S01]  /*5800*/  DSETP.GEU.AND P0, PT, R4, R2, PT ;  /* 0x000000020400722a */ /* 0x006fe20003f0e000 */
        /* <DEDUP_REMOVED lines=19> */
.L_x_336:
[----:B------:R-:W-:Y:S05]  /*5940*/  BSYNC.RECONVERGENT B1 ;  /* 0x0000000000017941 */ /* 0x000fea0003800200 */
.L_x_335:
[----:B------:R-:W-:Y:S01]  /*5950*/  ISETP.NE.AND P0, PT, R8, RZ, PT ;  /* 0x000000ff0800720c */ /* 0x000fe20003f05270 */
[----:B------:R-:W-:-:S12]  /*5960*/  BSSY.RECONVERGENT B1, `(.L_x_337) ;  /* 0x000000a000017945 */ /* 0x000fd80003800200 */
[----:B------:R-:W-:Y:S05]  /*5970*/  @P0 BRA `(.L_x_338) ;  /* 0x0000000000200947 */ /* 0x000fea0003800000 */
[----:B-1----:R-:W1:Y:S01]  /*5980*/  S2R R4, SR_CgaCtaId ;  /* 0x0000000000047919 */ /* 0x002e620000008800 */
[----:B--2---:R-:W-:Y:S02]  /*5990*/  MOV R3, 0x400 ;  /* 0x0000040000037802 */ /* 0x004fe40000000f00 */
[----:B------:R-:W-:-:S04]  /*59a0*/  SHF.R.U32.HI R2, RZ, 0x1, R0 ;  /* 0x00000001ff027819 */ /* 0x000fc80000011600 */
[----:B------:R-:W-:Y:S02]  /*59b0*/  LOP3.LUT R2, R2, 0x1f0, RZ, 0xc0, !PT ;  /* 0x000001f002027812 */ /* 0x000fe400078ec0ff */
[----:B-1----:R-:W-:-:S05]  /*59c0*/  LEA R3, R4, R3, 0x18 ;  /* 0x0000000304037211 */ /* 0x002fca00078ec0ff */
[----:B------:R-:W-:-:S05]  /*59d0*/  IMAD.IADD R3, R2, 0x1, R3 ;  /* 0x0000000102037824 */ /* 0x000fca00078e0203 */
[----:B------:R1:W-:Y:S04]  /*59e0*/  STS.64 [R3+0x10], R14 ;  /* 0x0000100e03007388 */ /* 0x0003e80000000a00 */
[----:B------:R1:W-:Y:S02]  /*59f0*/  STS.64 [R3+0x8], R12 ;  /* 0x0000080c03007388 */ /* 0x0003e40000000a00 */
.L_x_338:
[----:B------:R-:W-:Y:S05]  /*5a00*/  BSYNC.RECONVERGENT B1 ;  /* 0x0000000000017941 */ /* 0x000fea0003800200 */
.L_x_337:
[----:B------:R-:W-:Y:S01]  /*5a10*/  BAR.SYNC.DEFER_BLOCKING 0x0 ;  /* 0x0000000000007b1d */ /* 0x000fe20000010000 */
[----:B------:R-:W-:-:S13]  /*5a20*/  ISETP.NE.AND P1, PT, R0, RZ, PT ;  /* 0x000000ff0000720c */ /* 0x000fda0003f25270 */
[----:B------:R-:W-:Y:S05]  /*5a30*/  @P1 BRA `(.L_x_268) ;  /* 0x00000008008c1947 */ /* 0x000fea0003800000 */
[----:B-12---:R-:W1:Y:S01]  /*5a40*/  S2R R3, SR_CgaCtaId ;  /* 0x0000000000037919 */ /* 0x006e620000008800 */
[----:B------:R-:W-:Y:S01]  /*5a50*/  MOV R0, 0x400 ;  /* 0x0000040000007802 */ /* 0x000fe20000000f00 */
[----:B------:R-:W-:Y:S03]  /*5a60*/  BSSY.RECONVERGENT B1, `(.L_x_339) ;  /* 0x000001a000017945 */ /* 0x000fe60003800200 */
[----:B-1----:R-:W-:-:S05]  /*5a70*/  LEA R0, R3, R0, 0x18 ;  /* 0x0000000003007211 */ /* 0x002fca00078ec0ff */
[----:B------:R-:W1:Y:S04]  /*5a80*/  LDS.64 R16, [R0+0x18] ;  /* 0x0000180000107984 */ /* 0x000e680000000a00 */
[----:B0---4-:R-:W0:Y:S04]  /*5a90*/  LDS.128 R4, [R0+0x20] ;  /* 0x0000200000047984 */ /* 0x011e280000000c00 */
[----:B------:R2:W4:Y:S04]  /*5aa0*/  LDS.64 R2, [R0+0x80] ;  /* 0x0000800000027984 */ /* 0x0005280000000a00 */
[----:B---3--:R2:W3:Y:S01]  /*5ab0*/  LDS.128 R8, [R0+0x30] ;  /* 0x0000300000087984 */ /* 0x0084e20000000c00 */
        /* <DEDUP_REMOVED lines=20> */
.L_x_340:
[----:B------:R-:W-:Y:S05]  /*5c00*/  BSYNC.RECONVERGENT B1 ;  /* 0x0000000000017941 */ /* 0x000fea0003800200 */
.L_x_339:
        /* <DEDUP_REMOVED lines=23> */
.L_x_342:
[----:B------:R-:W-:Y:S05]  /*5d80*/  BSYNC.RECONVERGENT B1 ;  /* 0x0000000000017941 */ /* 0x000fea0003800200 */
.L_x_341:
[----:B------:R-:W-:Y:S01]  /*5d90*/  DSETP.GEU.AND P0, PT, R4, R10, PT ;  /* 0x0000000a0400722a */ /* 0x000fe20003f0e000 */
[----:B------:R-:W-:Y:S01]  /*5da0*/  BSSY.RECONVERGENT B1, `(.L_x_343) ;  /* 0x0000014000017945 */ /* 0x000fe20003800200 */
[----:B------:R-:W-:Y:S01]  /*5db0*/  IMAD.MOV.U32 R20, RZ, RZ, R10 ;  /* 0x000000ffff147224 */ /* 0x000fe200078e000a */
[----:B-1----:R-:W-:Y:S01]  /*5dc0*/  MOV R23, R13 ;  /* 0x0000000d00177202 */ /* 0x002fe20000000f00 */
[----:B------:R-:W-:Y:S02]  /*5dd0*/  IMAD.MOV.U32 R21, RZ, RZ, R11 ;  /* 0x000000ffff157224 */ /* 0x000fe400078e000b */
        /* <DEDUP_REMOVED lines=16> */
.L_x_344:
[----:B------:R-:W-:Y:S05]  /*5ee0*/  BSYNC.RECONVERGENT B1 ;  /* 0x0000000000017941 */ /* 0x000fea0003800200 */
.L_x_343:
        /* <DEDUP_REMOVED lines=23> */
.L_x_346:
[----:B------:R-:W-:Y:S05]  /*6060*/  BSYNC.RECONVERGENT B1 ;  /* 0x0000000000017941 */ /* 0x000fea0003800200 */
.L_x_345:
        /* <DEDUP_REMOVED lines=21> */
.L_x_348:
[----:B------:R-:W-:Y:S05]  /*61c0*/  BSYNC.RECONVERGENT B1 ;  /* 0x0000000000017941 */ /* 0x000fea0003800200 */
.L_x_347:
        /* <DEDUP_REMOVED lines=21> */
.L_x_350:
[----:B------:R-:W-:Y:S05]  /*6320*/  BSYNC.RECONVERGENT B1 ;  /* 0x0000000000017941 */ /* 0x000fea0003800200 */
.L_x_349:
        /* <DEDUP_REMOVED lines=20> */
.L_x_268:
[----:B------:R-:W-:Y:S05]  /*6470*/  BSYNC.RECONVERGENT B0 ;  /* 0x0000000000007941 */ /* 0x000fea0003800200 */
.L_x_235:
[----:B------:R-:W-:Y:S05]  /*6480*/  @P1 EXIT ;  /* 0x000000000000194d */ /* 0x000fea0003800000 */
[----:B0123--:R-:W0:Y:S02]  /*6490*/  LDC.64 R2, c[0x0][0x390] ;  /* 0x0000e400ff027b82 */ /* 0x00fe240000000a00 */
[----:B0-----:R-:W-:Y:S04]  /*64a0*/  STG.E.64 desc[UR8][R2.64], R12 ;  /* 0x0000000c02007986 */ /* 0x001fe8000c101b08 */
[----:B------:R-:W-:Y:S01]  /*64b0*/  STG.E.64 desc[UR8][R2.64+0x8], R14 ;  /* 0x0000080e02007986 */ /* 0x000fe2000c101b08 */
[----:B------:R-:W-:Y:S05]  /*64c0*/  EXIT ;  /* 0x000000000000794d */ /* 0x000fea0003800000 */
.L_x_351:
        /* <DEDUP_REMOVED lines=11> */
.L_x_719:


//--------------------- .text._ZN6thrust24THRUST_300001_SM_1000_NS8cuda_cub4core6detail13_kernel_agentINS1_8__reduce11ReduceAgentIPN4cuda3std3__45tupleIJdlEEESC_SB_iNS1_9__extrema9arg_max_fIdlNS9_4lessIdEEEEEEJSC_SC_iSH_EEEvDpT0_ --------------------------
	.section	.text._ZN6thrust24THRUST_300001_SM_1000_NS8cuda_cub4core6detail13_kernel_agentINS1_8__reduce11ReduceAgentIPN4cuda3std3__45tupleIJdlEEESC_SB_iNS1_9__extrema9arg_max_fIdlNS9_4lessIdEEEEEEJSC_SC_iSH_EEEvDpT0_,"ax",@progbits
	.align	128
        .global         _ZN6thrust24THRUST_300001_SM_1000_NS8cuda_cub4core6detail13_kernel_agentINS1_8__reduce11ReduceAgentIPN4cuda3std3__45tupleIJdlEEESC_SB_iNS1_9__extrema9arg_max_fIdlNS9_4lessIdEEEEEEJSC_SC_iSH_EEEvDpT0_
        .type           _ZN6thrust24THRUST_300001_SM_1000_NS8cuda_cub4core6detail13_kernel_agentINS1_8__reduce11ReduceAgentIPN4cuda3std3__45tupleIJdlEEESC_SB_iNS1_9__extrema9arg_max_fIdlNS9_4lessIdEEEEEEJSC_SC_iSH_EEEvDpT0_,@function
        .size           _ZN6thrust24THRUST_300001_SM_1000_NS8cuda_cub4core6detail13_kernel_agentINS1_8__reduce11ReduceAgentIPN4cuda3std3__45tupleIJdlEEESC_SB_iNS1_9__extrema9arg_max_fIdlNS9_4lessIdEEEEEEJSC_SC_iSH_EEEvDpT0_,(.L_x_720 - _ZN6thrust24THRUST_300001_SM_1000_NS8cuda_cub4core6detail13_kernel_agentINS1_8__reduce11ReduceAgentIPN4cuda3std3__45tupleIJdlEEESC_SB_iNS1_9__extrema9arg_max_fIdlNS9_4lessIdEEEEEEJSC_SC_iSH_EEEvDpT0_)
        .other          _ZN6thrust24THRUST_300001_SM_1000_NS8cuda_cub4core6detail13_kernel_agentINS1_8__reduce11ReduceAgentIPN4cuda3std3__45tupleIJdlEEESC_SB_iNS1_9__extrema9arg_max_fIdlNS9_4lessIdEEEEEEJSC_SC_iSH_EEEvDpT0_,@"STO_CUDA_ENTRY STV_DEFAULT"
_ZN6thrust24THRUST_300001_SM_1000_NS8cuda_cub4core6detail13_kernel_agentINS1_8__reduce11ReduceAgentIPN4cuda3std3__45tupleIJdlEEESC_SB_iNS1_9__extrema9arg_max_fIdlNS9_4lessIdEEEEEEJSC_SC_iSH_EEEvDpT0_:
.text._ZN6thrust24THRUST_300001_SM_1000_NS8cuda_cub4core6detail13_kernel_agentINS1_8__reduce11ReduceAgentIPN4cuda3std3__45tupleIJdlEEESC_SB_iNS1_9__extrema9arg_max_fIdlNS9_4lessIdEEEEEEJSC_SC_iSH_EEEvDpT0_:
        /* <DEDUP_REMOVED lines=21> */
.L_x_355:
[----:B0-----:R-:W-:Y:S05]  /*0150*/  BSYNC.RECONVERGENT B1 ;  /* 0x0000000000017941 */ /* 0x001fea0003800200 */
.L_x_354:
        /* <DEDUP_REMOVED lines=15> */
.L_x_362:
        /* <DEDUP_REMOVED lines=31> */
.L_x_361:
[----:B------:R-:W-:Y:S05]  /*0440*/  BSYNC.RECONVERGENT B3 ;  /* 0x0000000000037941 */ /* 0x000fea0003800200 */
.L_x_360:
[----:B------:R-:W-:Y:S02]  /*0450*/  IMAD.X R3, RZ, RZ, R3, P3 ;  /* 0x000000ffff037224 */ /* 0x000fe400018e0603 */
[----:B------:R-:W-:Y:S01]  /*0460*/  VIADD R19, R19, 0x100 ;  /* 0x0000010013137836 */ /* 0x000fe20000000000 */
[----:B------:R-:W-:Y:S06]  /*0470*/  @P2 BRA `(.L_x_362) ;  /* 0xfffffffc00742947 */ /* 0x000fec000383ffff */
.L_x_359:
[----:B------:R-:W-:Y:S05]  /*0480*/  BSYNC.RECONVERGENT B2 ;  /* 0x0000000000027941 */ /* 0x000fea0003800200 */
.L_x_358:
[----:B------:R-:W0:Y:S01]  /*0490*/  LDC.64 R8, c[0x0][0x380] ;  /* 0x0000e000ff087b82 */ /* 0x000e220000000a00 */
[----:B------:R-:W-:-:S13]  /*04a0*/  ISETP.GE.U32.AND P0, PT, R4, 0x300, PT ;  /* 0x000003000400780c */ /* 0x000fda0003f06070 */
[----:B------:R-:W-:Y:S05]  /*04b0*/  @!P0 BRA `(.L_x_357) ;  /* 0x0000000400908947 */ /* 0x000fea0003800000 */
.L_x_371:
        /* <DEDUP_REMOVED lines=13> */
[----:B------:R-:W-:Y:S01]  /*0590*/  IMAD.MOV.U32 R23, RZ, RZ, R12 ;  /* 0x000000ffff177224 */ /* 0x000fe200078e000c */
[----:B------:R-:W-:Y:S01]  /*05a0*/  MOV R25, R13 ;  /* 0x0000000d00197202 */ /* 0x000fe20000000f00 */
[----:B------:R-:W-:Y:S02]  /*05b0*/  IMAD.MOV.U32 R2, RZ, RZ, R14 ;  /* 0x000000ffff027224 */ /* 0x000fe400078e000e */
[----:B------:R-:W-:-:S09]  /*05c0*/  IMAD.MOV.U32 R3, RZ, RZ, R15 ;  /* 0x000000ffff037224 */ /* 0x000fd200078e000f */
        /* <DEDUP_REMOVED lines=9> */
.L_x_364:
[----:B------:R-:W-:Y:S05]  /*0660*/  BSYNC.RECONVERGENT B2 ;  /* 0x0000000000027941 */ /* 0x000fea0003800200 */
.L_x_363:
        /* <DEDUP_REMOVED lines=25> */
.L_x_366:
[----:B------:R-:W-:Y:S05]  /*0800*/  BSYNC.RECONVERGENT B2 ;  /* 0x0000000000027941 */ /* 0x000fea0003800200 */
.L_x_365:
        /* <DEDUP_REMOVED lines=21> */
.L_x_368:
[----:B------:R-:W-:Y:S05]  /*0960*/  BSYNC.RECONVERGENT B2 ;  /* 0x0000000000027941 */ /* 0x000fea0003800200 */
.L_x_367:
        /* <DEDUP_REMOVED lines=8> */
[----:B------:R-:W-:Y:S01]  /*09f0*/  IMAD.MOV.U32 R14, RZ, RZ, R2 ;  /* 0x000000ffff0e7224 */ /* 0x000fe200078e0002 */
[----:B------:R-:W-:Y:S01]  /*0a00*/  MOV R13, R7 ;  /* 0x00000007000d7202 */ /* 0x000fe20000000f00 */
[----:B------:R-:W-:Y:S02]  /*0a10*/  IMAD.MOV.U32 R15, RZ, RZ, R3 ;  /* 0x000000ffff0f7224 */ /* 0x000fe400078e0003 */
[----:B------:R-:W-:-:S09]  /*0a20*/  IMAD.MOV.U32 R12, RZ, RZ, R5 ;  /* 0x000000ffff0c7224 */ /* 0x000fd200078e0005 */
        /* <DEDUP_REMOVED lines=9> */
.L_x_370:
[----:B------:R-:W-:Y:S05]  /*0ac0*/  BSYNC.RECONVERGENT B2 ;  /* 0x0000000000027941 */ /* 0x000fea0003800200 */
.L_x_369:
[----:B------:R-:W-:-:S05]  /*0ad0*/  VIADD R19, R19, 0x400 ;  /* 0x0000040013137836 */ /* 0x000fca0000000000 */
[----:B------:R-:W-:-:S13]  /*0ae0*/  ISETP.GE.AND P0, PT, R19, UR5, PT ;  /* 0x0000000513007c0c */ /* 0x000fda000bf06270 */
[----:B------:R-:W-:Y:S05]  /*0af0*/  @!P0 BRA `(.L_x_371) ;  /* 0xfffffff800708947 */ /* 0x000fea000383ffff */
.L_x_357:
[----:B------:R-:W-:Y:S05]  /*0b00*/  BSYNC.RECONVERGENT B1 ;  /* 0x0000000000017941 */ /* 0x000fea0003800200 */
.L_x_356:
        /* <DEDUP_REMOVED lines=35> */
.L_x_374:
[----:B------:R-:W-:Y:S05]  /*0d40*/  BSYNC.RECONVERGENT B1 ;  /* 0x0000000000017941 */ /* 0x000fea0003800200 */
.L_x_373:
        /* <DEDUP_REMOVED lines=31> */
.L_x_376:
[----:B------:R-:W-:Y:S05]  /*0f40*/  BSYNC.RECONVERGENT B1 ;  /* 0x0000000000017941 */ /* 0x000fea0003800200 */
.L_x_375:
        /* <DEDUP_REMOVED lines=31> */
.L_x_378:
[----:B------:R-:W-:Y:S05]  /*1140*/  BSYNC.RECONVERGENT B1 ;  /* 0x0000000000017941 */ /* 0x000fea0003800200 */
.L_x_377:
        /* <DEDUP_REMOVED lines=31> */
.L_x_380:
[----:B------:R-:W-:Y:S05]  /*1340*/  BSYNC.RECONVERGENT B1 ;  /* 0x0000000000017941 */ /* 0x000fea0003800200 */
.L_x_379:
[----:B------:R-:W-:Y:S01]  /*1350*/  ISETP.GT.AND P0, PT, R9, 0xf, PT ;  /* 0x0000000f0900780c */ /* 0x000fe20003f04270 */
[----:B-1----:R1:W1:Y:S01]  /*1360*/  SHFL.DOWN PT, R6, R4, 0x10, 0x1f ;  /* 0x0a001f0004067f89 */ /* 0x00226200000e0000 */
[----:B------:R-:W-:Y:S01]  /*1370*/  BSSY.RECONVERGENT B1, `(.L_x_381) ;  /* 0x000001d000017945 */ /* 0x000fe20003800200 */
[----:B0-----:R-:W-:Y:S01]  /*1380*/  MOV R14, R8 ;  /* 0x00000008000e7202 */ /* 0x001fe20000000f00 */
[----:B----4-:R-:W-:Y:S01]  /*1390*/  IMAD.MOV.U32 R15, RZ, RZ, R10 ;  /* 0x000000ffff0f7224 */ /* 0x010fe200078e000a */
[----:B--2---:R0:W2:Y:S01]  /*13a0*/  SHFL.DOWN PT, R7, R5, 0x10, 0x1f ;  /* 0x0a001f0005077f89 */ /* 0x0040a200000e0000 */
[----:B------:R-:W-:Y:S02]  /*13b0*/  IMAD.MOV.U32 R2, RZ, RZ, R4 ;  /* 0x000000ffff027224 */ /* 0x000fe400078e0004 */
[----:B------:R-:W-:Y:S01]  /*13c0*/  IMAD.MOV.U32 R3, RZ, RZ, R5 ;  /* 0x000000ffff037224 */ /* 0x000fe200078e0005 */
[----:B------:R0:W4:Y:S04]  /*13d0*/  SHFL.DOWN PT, R11, R8, 0x10, 0x1f ;  /* 0x0a001f00080b7f89 */ /* 0x00012800000e0000 */
[----:B------:R0:W0:Y:S01]  /*13e0*/  SHFL.DOWN PT, R13, R10, 0x10, 0x1f ;  /* 0x0a001f000a0d7f89 */ /* 0x00002200000e0000 */
[----:B------:R-:W-:Y:S05]  /*13f0*/  @P0 BRA `(.L_x_382) ;  /* 0x0000000000500947 */ /* 0x000fea0003800000 */
[----:B-12---:R-:W-:Y:S01]  /*1400*/  DSETP.GEU.AND P0, PT, R4, R6, PT ;  /* 0x000000060400722a */ /* 0x006fe20003f0e000 */
        /* <DEDUP_REMOVED lines=19> */
.L_x_382:
[----:B------:R-:W-:Y:S05]  /*1540*/  BSYNC.RECONVERGENT B1 ;  /* 0x0000000000017941 */ /* 0x000fea0003800200 */
.L_x_381:
        /* <DEDUP_REMOVED lines=11> */
.L_x_384:
[----:B------:R-:W-:Y:S05]  /*1600*/  BSYNC.RECONVERGENT B1 ;  /* 0x0000000000017941 */ /* 0x000fea0003800200 */
.L_x_383:
        /* <DEDUP_REMOVED lines=8> */
[----:B-12---:R-:W1:Y:S04]  /*1690*/  LDS.128 R4, [R0+0x20] ;  /* 0x0000200000047984 */ /* 0x006e680000000c00 */
[----:B---3--:R2:W3:Y:S04]  /*16a0*/  LDS.64 R12, [R0+0x80] ;  /* 0x00008000000c7984 */ /* 0x0084e80000000a00 */
[----:B----4-:R2:W4:Y:S01]  /*16b0*/  LDS.128 R8, [R0+0x30] ;  /* 0x0000300000087984 */ /* 0x0105220000000c00 */
        /* <DEDUP_REMOVED lines=20> */
.L_x_387:
[----:B------:R-:W-:Y:S05]  /*1800*/  BSYNC.RECONVERGENT B1 ;  /* 0x0000000000017941 */ /* 0x000fea0003800200 */
.L_x_386:
        /* <DEDUP_REMOVED lines=10> */
[----:B------:R-:W-:Y:S01]  /*18b0*/  MOV R15, R26 ;  /* 0x0000001a000f7202 */ /* 0x000fe20000000f00 */
[----:B------:R-:W-:Y:S02]  /*18c0*/  IMAD.MOV.U32 R29, RZ, RZ, R27 ;  /* 0x000000ffff1d7224 */ /* 0x000fe400078e001b */
[----:B------:R-:W-:Y:S02]  /*18d0*/  IMAD.MOV.U32 R4, RZ, RZ, R24 ;  /* 0x000000ffff047224 */ /* 0x000fe400078e0018 */
[----:B------:R-:W-:-:S08]  /*18e0*/  IMAD.MOV.U32 R5, RZ, RZ, R25 ;  /* 0x000000ffff057224 */ /* 0x000fd000078e0019 */
        /* <DEDUP_REMOVED lines=9> */
.L_x_389:
[----:B------:R-:W-:Y:S05]  /*1980*/  BSYNC.RECONVERGENT B1 ;  /* 0x0000000000017941 */ /* 0x000fea0003800200 */
.L_x_388:
        /* <DEDUP_REMOVED lines=21> */
.L_x_391:
[----:B------:R-:W-:Y:S05]  /*1ae0*/  BSYNC.RECONVERGENT B1 ;  /* 0x0000000000017941 */ /* 0x000fea0003800200 */
.L_x_390:
        /* <DEDUP_REMOVED lines=23> */
.L_x_393:
[----:B------:R-:W-:Y:S05]  /*1c60*/  BSYNC.RECONVERGENT B1 ;  /* 0x0000000000017941 */ /* 0x000fea0003800200 */
.L_x_392:
        /* <DEDUP_REMOVED lines=21> */
.L_x_395:
[----:B------:R-:W-:Y:S05]  /*1dc0*/  BSYNC.RECONVERGENT B1 ;  /* 0x0000000000017941 */ /* 0x000fea0003800200 */
.L_x_394:
        /* <DEDUP_REMOVED lines=21> */
.L_x_397:
[----:B------:R-:W-:Y:S05]  /*1f20*/  BSYNC.RECONVERGENT B1 ;  /* 0x0000000000017941 */ /* 0x000fea0003800200 */
.L_x_396:
        /* <DEDUP_REMOVED lines=21> */
.L_x_372:
[----:B------:R-:W2:Y:S01]  /*2080*/  S2R R4, SR_LANEID ;  /* 0x0000000000047919 */ /* 0x000ea20000000000 */
[----:B-1----:R-:W-:Y:S01]  /*2090*/  LOP3.LUT R2, R0, 0x3e0, RZ, 0xc0, !PT ;  /* 0x000003e000027812 */ /* 0x002fe200078ec0ff */
[----:B------:R-:W-:Y:S01]  /*20a0*/  BSSY.RECONVERGENT B1, `(.L_x_398) ;  /* 0x0000024000017945 */ /* 0x000fe20003800200 */
[----:B-----5:R-:W-:Y:S02]  /*20b0*/  IMAD.MOV.U32 R16, RZ, RZ, R12 ;  /* 0x000000ffff107224 */ /* 0x020fe400078e000c */
[----:B------:R-:W-:Y:S02]  /*20c0*/  IMAD.MOV.U32 R18, RZ, RZ, R13 ;  /* 0x000000ffff127224 */ /* 0x000fe400078e000d */
[----:B------:R-:W-:Y:S01]  /*20d0*/  VIADD R3, R2, 0x20 ;  /* 0x0000002002037836 */ /* 0x000fe20000000000 */
[----:B------:R-:W-:-:S04]  /*20e0*/  LOP3.LUT R2, RZ, R2, RZ, 0x33, !PT ;  /* 0x00000002ff027212 */ /* 0x000fc800078e33ff */
[----:B------:R-:W-:Y:S01]  /*20f0*/  ISETP.GT.AND P0, PT, R3, UR8, PT ;  /* 0x0000000803007c0c */ /* 0x000fe2000bf04270 */
[----:B------:R-:W-:Y:S02]  /*2100*/  VIADD R2, R2, UR8 ;  /* 0x0000000802027c36 */ /* 0x000fe40008000000 */
[----:B------:R-:W-:-:S03]  /*2110*/  IMAD.MOV.U32 R3, RZ, RZ, R15 ;  /* 0x000000ffff037224 */ /* 0x000fc600078e000f */
[----:B------:R-:W-:Y:S01]  /*2120*/  SEL R5, R2, 0x1f, P0 ;  /* 0x0000001f02057807 */ /* 0x000fe20000000000 */
[----:B------:R-:W-:-:S04]  /*2130*/  IMAD.MOV.U32 R2, RZ, RZ, R14 ;  /* 0x000000ffff027224 */ /* 0x000fc800078e000e */
[----:B------:R1:W3:Y:S04]  /*2140*/  SHFL.DOWN PT, R6, R14, 0x1, R5 ;  /* 0x082000000e067989 */ /* 0x0002e800000e0005 */
[----:B------:R1:W4:Y:S04]  /*2150*/  SHFL.DOWN PT, R7, R15, 0x1, R5 ;  /* 0x082000000f077989 */ /* 0x00032800000e0005 */
[----:B0-----:R1:W0:Y:S01]  /*2160*/  SHFL.DOWN PT, R9, R12, 0x1, R5 ;  /* 0x082000000c097989 */ /* 0x00122200000e0005 */
[----:B--2---:R-:W-:-:S03]  /*2170*/  ISETP.GE.AND P0, PT, R4, R5, PT ;  /* 0x000000050400720c */ /* 0x004fc60003f06270 */
[----:B------:R1:W2:Y:S10]  /*2180*/  SHFL.DOWN PT, R11, R13, 0x1, R5 ;  /* 0x082000000d0b7989 */ /* 0x0002b400000e0005 */
[----:B-1----:R-:W-:Y:S05]  /*2190*/  @P0 BRA `(.L_x_399) ;  /* 0x0000000000500947 */ /* 0x002fea0003800000 */
[----:B---34-:R-:W-:Y:S01]  /*21a0*/  DSETP.GEU.AND P0, PT, R14, R6, PT ;  /* 0x000000060e00722a */ /* 0x018fe20003f0e000 */
[----:B0-----:R-:W-:Y:S01]  /*21b0*/  MOV R16, R9 ;  /* 0x0000000900107202 */ /* 0x001fe20000000f00 */
[----:B--2---:R-:W-:Y:S02]  /*21c0*/  IMAD.MOV.U32 R18, RZ, RZ, R11 ;  /* 0x000000ffff127224 */ /* 0x004fe400078e000b */
        /* <DEDUP_REMOVED lines=17> */
.L_x_399:
[----:B------:R-:W-:Y:S05]  /*22e0*/  BSYNC.RECONVERGENT B1 ;  /* 0x0000000000017941 */ /* 0x000fea0003800200 */
.L_x_398:
        /* <DEDUP_REMOVED lines=8> */
[----:B--2---:R1:W2:Y:S01]  /*2370*/  SHFL.DOWN PT, R11, R16, 0x2, R5 ;  /* 0x08400000100b7989 */ /* 0x0042a200000e0005 */
[----:B----4-:R-:W-:-:S03]  /*2380*/  IMAD.MOV.U32 R7, RZ, RZ, R3 ;  /* 0x000000ffff077224 */ /* 0x010fc600078e0003 */
[----:B------:R1:W4:Y:S04]  /*2390*/  SHFL.DOWN PT, R13, R18, 0x2, R5 ;  /* 0x08400000120d7989 */ /* 0x00032800000e0005 */
[----:B------:R-:W-:Y:S05]  /*23a0*/  @P0 BRA `(.L_x_401) ;  /* 0x0000000000500947 */ /* 0x000fea0003800000 */
[----:B0--3--:R-:W-:Y:S01]  /*23b0*/  DSETP.GEU.AND P0, PT, R2, R8, PT ;  /* 0x000000080200722a */ /* 0x009fe20003f0e000 */
        /* <DEDUP_REMOVED lines=19> */
.L_x_401:
[----:B------:R-:W-:Y:S05]  /*24f0*/  BSYNC.RECONVERGENT B1 ;  /* 0x0000000000017941 */ /* 0x000fea0003800200 */
.L_x_400:
[----:B-1----:R-:W-:Y:S01]  /*2500*/  VIADD R2, R4, 0x4 ;  /* 0x0000000404027836 */ /* 0x002fe20000000000 */
[----:B---3--:R1:W3:Y:S01]  /*2510*/  SHFL.DOWN PT, R8, R6, 0x4, R5 ;  /* 0x0880000006087989 */ /* 0x0082e200000e0005 */
[----:B------:R-:W-:Y:S01]  /*2520*/  BSSY.RECONVERGENT B1, `(.L_x_402) ;  /* 0x000001e000017945 */ /* 0x000fe20003800200 */
[----:B------:R-:W-:Y:S01]  /*2530*/  IMAD.MOV.U32 R14, RZ, RZ, R10 ;  /* 0x000000ffff0e7224 */ /* 0x000fe200078e000a */
[----:B------:R-:W-:Y:S01]  /*2540*/  MOV R3, R7 ;  /* 0x0000000700037202 */ /* 0x000fe20000000f00 */
[----:B0-----:R1:W0:Y:S01]  /*2550*/  SHFL.DOWN PT, R9, R7, 0x4, R5 ;  /* 0x0880000007097989 */ /* 0x00122200000e0005 */
[----:B------:R-:W-:Y:S01]  /*2560*/  ISETP.GT.AND P0, PT, R2, R5, PT ;  /* 0x000000050200720c */ /* 0x000fe20003f04270 */
[----:B------:R-:W-:Y:S02]  /*2570*/  IMAD.MOV.U32 R16, RZ, RZ, R12 ;  /* 0x000000ffff107224 */ /* 0x000fe400078e000c */
[----:B--2---:R1:W2:Y:S01]  /*2580*/  SHFL.DOWN PT, R11, R10, 0x4, R5 ;  /* 0x088000000a0b7989 */ /* 0x0042a200000e0005 */
[----:B------:R-:W-:-:S03]  /*2590*/  IMAD.MOV.U32 R2, RZ, RZ, R6 ;  /* 0x000000ffff027224 */ /* 0x000fc600078e0006 */
[----:B----4-:R1:W4:Y:S06]  /*25a0*/  SHFL.DOWN PT, R13, R12, 0x4, R5 ;  /* 0x088000000c0d7989 */ /* 0x01032c00000e0005 */
        /* <DEDUP_REMOVED lines=21> */
.L_x_403:
[----:B------:R-:W-:Y:S05]  /*2700*/  BSYNC.RECONVERGENT B1 ;  /* 0x0000000000017941 */ /* 0x000fea0003800200 */
.L_x_402:
[----:B-1----:R-:W-:Y:S01]  /*2710*/  VIADD R6, R4, 0x8 ;  /* 0x0000000804067836 */ /* 0x002fe20000000000 */
[----:B---3--:R1:W3:Y:S01]  /*2720*/  SHFL.DOWN PT, R8, R2, 0x8, R5 ;  /* 0x0900000002087989 */ /* 0x0082e200000e0005 */
[----:B------:R-:W-:Y:S01]  /*2730*/  BSSY.RECONVERGENT B1, `(.L_x_404) ;  /* 0x000001e000017945 */ /* 0x000fe20003800200 */
[----:B------:R-:W-:Y:S02]  /*2740*/  IMAD.MOV.U32 R10, RZ, RZ, R14 ;  /* 0x000000ffff0a7224 */ /* 0x000fe400078e000e */
[----:B------:R-:W-:Y:S01]  /*2750*/  ISETP.GT.AND P0, PT, R6, R5, PT ;  /* 0x000000050600720c */ /* 0x000fe20003f04270 */
[----:B0-----:R1:W0:Y:S01]  /*2760*/  SHFL.DOWN PT, R9, R3, 0x8, R5 ;  /* 0x0900000003097989 */ /* 0x00122200000e0005 */
[----:B------:R-:W-:Y:S02]  /*2770*/  IMAD.MOV.U32 R12, RZ, RZ, R16 ;  /* 0x000000ffff0c7224 */ /* 0x000fe400078e0010 */
[----:B------:R-:W-:Y:S01]  /*2780*/  IMAD.MOV.U32 R6, RZ, RZ, R2 ;  /* 0x000000ffff067224 */ /* 0x000fe200078e0002 */
[----:B--2---:R1:W2:Y:S01]  /*2790*/  SHFL.DOWN PT, R11, R14, 0x8, R5 ;  /* 0x090000000e0b7989 */ /* 0x0042a200000e0005 */
[----:B------:R-:W-:-:S03]  /*27a0*/  IMAD.MOV.U32 R7, RZ, RZ, R3 ;  /* 0x000000ffff077224 */ /* 0x000fc600078e0003 */
[----:B----4-:R1:W4:Y:S04]  /*27b0*/  SHFL.DOWN PT, R13, R16, 0x8, R5 ;  /* 0x09000000100d7989 */ /* 0x01032800000e0005 */
        /* <DEDUP_REMOVED lines=21> */
.L_x_405:
[----:B------:R-:W-:Y:S05]  /*2910*/  BSYNC.RECONVERGENT B1 ;  /* 0x0000000000017941 */ /* 0x000fea0003800200 */
.L_x_404:
[----:B-1----:R-:W-:Y:S01]  /*2920*/  VIADD R2, R4, 0x10 ;  /* 0x0000001004027836 */ /* 0x002fe20000000000 */
[----:B---3--:R1:W3:Y:S01]  /*2930*/  SHFL.DOWN PT, R8, R6, 0x10, R5 ;  /* 0x0a00000006087989 */ /* 0x0082e200000e0005 */
[----:B------:R-:W-:Y:S01]  /*2940*/  BSSY.RECONVERGENT B1, `(.L_x_406) ;  /* 0x000001e000017945 */ /* 0x000fe20003800200 */
[----:B------:R-:W-:Y:S02]  /*2950*/  IMAD.MOV.U32 R14, RZ, RZ, R10 ;  /* 0x000000ffff0e7224 */ /* 0x000fe400078e000a */
[----:B------:R-:W-:Y:S01]  /*2960*/  ISETP.GT.AND P0, PT, R2, R5, PT ;  /* 0x000000050200720c */ /* 0x000fe20003f04270 */
[----:B0-----:R1:W0:Y:S01]  /*2970*/  SHFL.DOWN PT, R9, R7, 0x10, R5 ;  /* 0x0a00000007097989 */ /* 0x00122200000e0005 */
[----:B------:R-:W-:Y:S01]  /*2980*/  IMAD.MOV.U32 R15, RZ, RZ, R12 ;  /* 0x000000ffff0f7224 */ /* 0x000fe200078e000c */
[----:B------:R-:W-:Y:S01]  /*2990*/  MOV R2, R6 ;  /* 0x0000000600027202 */ /* 0x000fe20000000f00 */
[----:B------:R-:W-:Y:S01]  /*29a0*/  IMAD.MOV.U32 R3, RZ, RZ, R7 ;  /* 0x000000ffff037224 */ /* 0x000fe200078e0007 */
[----:B--2---:R1:W2:Y:S04]  /*29b0*/  SHFL.DOWN PT, R11, R10, 0x10, R5 ;  /* 0x0a0000000a0b7989 */ /* 0x0042a800000e0005 */
        /* <DEDUP_REMOVED lines=22> */
.L_x_407:
[----:B------:R-:W-:Y:S05]  /*2b20*/  BSYNC.RECONVERGENT B1 ;  /* 0x0000000000017941 */ /* 0x000fea0003800200 */
.L_x_406:
        /* <DEDUP_REMOVED lines=11> */
.L_x_409:
[----:B------:R-:W-:Y:S05]  /*2be0*/  BSYNC.RECONVERGENT B1 ;  /* 0x0000000000017941 */ /* 0x000fea0003800200 */
.L_x_408:
[----:B------:R-:W-:Y:S01]  /*2bf0*/  BAR.SYNC.DEFER_BLOCKING 0x0 ;  /* 0x0000000000007b1d */ /* 0x000fe20000010000 */
[----:B------:R-:W-:-:S13]  /*2c00*/  ISETP.NE.AND P1, PT, R0, RZ, PT ;  /* 0x000000ff0000720c */ /* 0x000fda0003f25270 */
[----:B------:R-:W-:Y:S05]  /*2c10*/  @P1 BRA `(.L_x_385) ;  /* 0x0000003400981947 */ /* 0x000fea0003800000 */
[----:B------:R-:W-:Y:S01]  /*2c20*/  UISETP.GE.AND UP0, UPT, UR8, 0x21, UPT ;  /* 0x000000210800788c */ /* 0x000fe2000bf06270 */
[----:B--2---:R-:W-:Y:S02]  /*2c30*/  IMAD.MOV.U32 R11, RZ, RZ, R14 ;  /* 0x000000ffff0b7224 */ /* 0x004fe400078e000e */
[----:B---3--:R-:W-:Y:S02]  /*2c40*/  IMAD.MOV.U32 R8, RZ, RZ, R15 ;  /* 0x000000ffff087224 */ /* 0x008fe400078e000f */
[----:B------:R-:W-:Y:S02]  /*2c50*/  IMAD.MOV.U32 R4, RZ, RZ, R2 ;  /* 0x000000ffff047224 */ /* 0x000fe400078e0002 */
[----:B-1----:R-:W-:Y:S02]  /*2c60*/  IMAD.MOV.U32 R5, RZ, RZ, R3 ;  /* 0x000000ffff057224 */ /* 0x002fe400078e0003 */
[----:B------:R-:W-:Y:S05]  /*2c70*/  BRA.U !UP0, `(.L_x_410) ;  /* 0x00000001086c7547 */ /* 0x000fea000b800000 */
[----:B------:R-:W1:Y:S01]  /*2c80*/  S2UR UR5, SR_CgaCtaId ;  /* 0x00000000000579c3 */ /* 0x000e620000008800 */
[----:B------:R-:W-:Y:S01]  /*2c90*/  UMOV UR4, 0x400 ;  /* 0x0000040000047882 */ /* 0x000fe20000000000 */
[----:B------:R-:W-:Y:S01]  /*2ca0*/  BSSY.RECONVERGENT B1, `(.L_x_410) ;  /* 0x0000018000017945 */ /* 0x000fe20003800200 */
[----:B-1----:R-:W-:-:S09]  /*2cb0*/  ULEA UR4, UR5, UR4, 0x18 ;  /* 0x0000000405047291 */ /* 0x002fd2000f8ec0ff */
[----:B------:R-:W1:Y:S04]  /*2cc0*/  LDS.64 R6, [UR4+0x18] ;  /* 0x00001804ff067984 */ /* 0x000e680008000a00 */
[----:B----4-:R-:W2:Y:S01]  /*2cd0*/  LDS.64 R12, [UR4+0x20] ;  /* 0x00002004ff0c7984 */ /* 0x010ea20008000a00 */
[----:B-1----:R-:W-:Y:S01]  /*2ce0*/  DSETP.GEU.AND P0, PT, R2, R6, PT ;  /* 0x000000060200722a */ /* 0x002fe20003f0e000 */
        /* <DEDUP_REMOVED lines=19> */
.L_x_411:
[----:B------:R-:W-:Y:S05]  /*2e20*/  BSYNC.RECONVERGENT B1 ;  /* 0x0000000000017941 */ /* 0x000fea0003800200 */
.L_x_410:
[----:B------:R-:W-:Y:S01]  /*2e30*/  UISETP.GE.AND UP0, UPT, UR8, 0x41, UPT ;  /* 0x000000410800788c */ /* 0x000fe2000bf06270 */
[----:B0-----:R-:W-:Y:S01]  /*2e40*/  IMAD.MOV.U32 R9, RZ, RZ, R11 ;  /* 0x000000ffff097224 */ /* 0x001fe200078e000b */
        /* <DEDUP_REMOVED lines=9> */
[----:B----4-:R-:W1:Y:S01]  /*2ee0*/  LDS.64 R12, [UR4+0x30] ;  /* 0x00003004ff0c7984 */ /* 0x010e620008000a00 */
        /* <DEDUP_REMOVED lines=20> */
.L_x_413:
[----:B------:R-:W-:Y:S05]  /*3030*/  BSYNC.RECONVERGENT B1 ;  /* 0x0000000000017941 */ /* 0x000fea0003800200 */
.L_x_412:
        /* <DEDUP_REMOVED lines=32> */
.L_x_415:
[----:B------:R-:W-:Y:S05]  /*3240*/  BSYNC.RECONVERGENT B1 ;  /* 0x0000000000017941 */ /* 0x000fea0003800200 */
.L_x_414:
        /* <DEDUP_REMOVED lines=32> */
.L_x_417:
[----:B------:R-:W-:Y:S05]  /*3450*/  BSYNC.RECONVERGENT B1 ;  /* 0x0000000000017941 */ /* 0x000fea0003800200 */
.L_x_416:
        /* <DEDUP_REMOVED lines=32> */
.L_x_419:
[----:B------:R-:W-:Y:S05]  /*3660*/  BSYNC.RECONVERGENT B1 ;  /* 0x0000000000017941 */ /* 0x000fea0003800200 */
.L_x_418:
        /* <DEDUP_REMOVED lines=13> */
[----:B------:R-:W-:Y:S01]  /*3740*/  MOV R6, R2 ;  /* 0x0000000200067202 */ /* 0x000fe20000000f00 */
[----:B------:R-:W-:Y:S02]  /*3750*/  IMAD.MOV.U32 R7, RZ, RZ, R3 ;  /* 0x000000ffff077224 */ /* 0x000fe400078e0003 */
        /* <DEDUP_REMOVED lines=17> */
.L_x_421:
[----:B------:R-:W-:Y:S05]  /*3870*/  BSYNC.RECONVERGENT B1 ;  /* 0x0000000000017941 */ /* 0x000fea0003800200 */
.L_x_420:
        /* <DEDUP_REMOVED lines=32> */
.L_x_353:
        /* <DEDUP_REMOVED lines=34> */
[----:B------:R-:W-:-:S04]  /*3ca0*/  IMAD.MOV.U32 R15, RZ, RZ, 0x500 ;  /* 0x00000500ff0f7424 */ /* 0x000fc800078e00ff */
        /* <DEDUP_REMOVED lines=8> */
[----:B------:R-:W-:Y:S02]  /*3d30*/  @P2 MOV R9, R13 ;  /* 0x0000000d00092202 */ /* 0x000fe40000000f00 */
[----:B------:R-:W-:-:S04]  /*3d40*/  @P2 SEL R7, R11, R7, P0 ;  /* 0x000000070b072207 */ /* 0x000fc80000000000 */
        /* <DEDUP_REMOVED lines=11> */
[----:B------:R-:W-:Y:S01]  /*3e00*/  IMAD.MOV.U32 R27, RZ, RZ, R2 ;  /* 0x000000ffff1b7224 */ /* 0x000fe200078e0002 */
[----:B------:R-:W0:Y:S01]  /*3e10*/  LDCU UR4, c[0x0][0x390] ;  /* 0x00007200ff0477ac */ /* 0x000e220008000800 */
[----:B------:R-:W-:Y:S02]  /*3e20*/  IMAD.MOV.U32 R24, RZ, RZ, R3 ;  /* 0x000000ffff187224 */ /* 0x000fe400078e0003 */
[----:B------:R-:W-:-:S07]  /*3e30*/  IMAD.MOV.U32 R25, RZ, RZ, 0x500 ;  /* 0x00000500ff197424 */ /* 0x000fce00078e00ff */
.L_x_423:
[----:B------:R-:W1:Y:S01]  /*3e40*/  LDC.64 R22, c[0x0][0x380] ;  /* 0x0000e000ff167b82 */ /* 0x000e620000000a00 */
[----:B------:R-:W-:-:S04]  /*3e50*/  IMAD.IADD R3, R0, 0x1, R25 ;  /* 0x0000000100037824 */ /* 0x000fc800078e0219 */
[----:B-1----:R-:W-:-:S05]  /*3e60*/  IMAD.WIDE.U32 R22, R3, 0x10, R22 ;  /* 0x0000001003167825 */ /* 0x002fca00078e0016 */
        /* <DEDUP_REMOVED lines=17> */
[----:B------:R-:W-:-:S06]  /*3f80*/  @P2 IMAD.MOV.U32 R6, RZ, RZ, R29 ;  /* 0x000000ffff062224 */ /* 0x000fcc00078e001d */
[----:B----4-:R-:W-:Y:S01]  /*3f90*/  DSETP.GEU.AND P1, PT, R6, R10, PT ;  /* 0x0000000a0600722a */ /* 0x010fe20003f2e000 */
[----:B------:R-:W-:Y:S02]  /*3fa0*/  @P2 SEL R8, R27, R8, P0 ;  /* 0x000000081b082207 */ /* 0x000fe40000000000 */
[----:B------:R-:W-:-:S11]  /*3fb0*/  @P2 SEL R9, R24, R9, P0 ;  /* 0x0000000918092207 */ /* 0x000fd60000000000 */
[----:B-----5:R-:W-:-:S04]  /*3fc0*/  @P1 ISETP.GE.U32.AND P0, PT, R8, R12, PT ;  /* 0x0000000c0800120c */ /* 0x020fc80003f06070 */
        /* <DEDUP_REMOVED lines=25> */
[----:B------:R-:W-:Y:S01]  /*4160*/  @P1 IMAD.MOV.U32 R19, RZ, RZ, R15 ;  /* 0x000000ffff131224 */ /* 0x000fe200078e000f */
[----:B------:R-:W-:Y:S02]  /*4170*/  @P1 SEL R20, R16, R20, P0 ;  /* 0x0000001410141207 */ /* 0x000fe40000000000 */
[----:B------:R-:W-:Y:S01]  /*4180*/  @P1 SEL R21, R17, R21, P0 ;  /* 0x0000001511151207 */ /* 0x000fe20000000000 */
[----:B------:R-:W-:-:S05]  /*4190*/  VIADD R7, R25, 0xa00 ;  /* 0x00000a0019077836 */ /* 0x000fca0000000000 */
[----:B0-----:R-:W-:Y:S01]  /*41a0*/  ISETP.GT.AND P1, PT, R7, UR4, PT ;  /* 0x0000000407007c0c */ /* 0x001fe2000bf24270 */
[----:B------:R-:W-:-:S04]  /*41b0*/  VIADD R15, R25, 0x500 ;  /* 0x00000500190f7836 */ /* 0x000fc80000000000 */
[----:B------:R-:W-:Y:S01]  /*41c0*/  IMAD.MOV.U32 R25, RZ, RZ, R15 ;  /* 0x000000ffff197224 */ /* 0x000fe200078e000f */
[----:B--2---:R-:W-:-:S14]  /*41d0*/  DSETP.GEU.AND P2, PT, R18, R4, PT ;  /* 0x000000041200722a */ /* 0x004fdc0003f4e000 */
[----:B------:R-:W-:-:S04]  /*41e0*/  @P2 ISETP.GE.U32.AND P0, PT, R20, R2, PT ;  /* 0x000000021400220c */ /* 0x000fc80003f06070 */
[----:B------:R-:W-:-:S13]  /*41f0*/  @P2 ISETP.GE.AND.EX P0, PT, R21, R3, PT, P0 ;  /* 0x000000031500220c */ /* 0x000fda0003f06300 */
[----:B------:R-:W-:-:S06]  /*4200*/  @P2 DSETP.GT.OR P0, PT, R18, R4, !P0 ;  /* 0x000000041200222a */ /* 0x000fcc0004704400 */
[----:B------:R-:W-:Y:S02]  /*4210*/  @P2 FSEL R6, R18, R4, P0 ;  /* 0x0000000412062208 */ /* 0x000fe40000000000 */
[----:B------:R-:W-:Y:S02]  /*4220*/  @P2 FSEL R19, R19, R5, P0 ;  /* 0x0000000513132208 */ /* 0x000fe40000000000 */
[----:B------:R-:W-:Y:S02]  /*4230*/  @P2 SEL R2, R20, R2, P0 ;  /* 0x0000000214022207 */ /* 0x000fe40000000000 */
[----:B------:R-:W-:Y:S01]  /*4240*/  @P2 SEL R3, R21, R3, P0 ;  /* 0x0000000315032207 */ /* 0x000fe20000000000 */
[----:B------:R-:W-:Y:S02]  /*4250*/  @P2 IMAD.MOV.U32 R4, RZ, RZ, R6 ;  /* 0x000000ffff042224 */ /* 0x000fe400078e0006 */
[----:B------:R-:W-:Y:S02]  /*4260*/  @P2 IMAD.MOV.U32 R5, RZ, RZ, R19 ;  /* 0x000000ffff052224 */ /* 0x000fe400078e0013 */
[----:B------:R-:W-:-:S02]  /*4270*/  IMAD.MOV.U32 R27, RZ, RZ, R2 ;  /* 0x000000ffff1b7224 */ /* 0x000fc400078e0002 */
[----:B------:R-:W-:Y:S01]  /*4280*/  IMAD.MOV.U32 R24, RZ, RZ, R3 ;  /* 0x000000ffff187224 */ /* 0x000fe200078e0003 */
[----:B------:R-:W-:Y:S06]  /*4290*/  @!P1 BRA `(.L_x_423) ;  /* 0xfffffff800e89947 */ /* 0x000fec000383ffff */
.L_x_422:
[----:B------:R-:W-:-:S13]  /*42a0*/  ISETP.GE.AND P0, PT, R15, UR4, PT ;  /* 0x000000040f007c0c */ /* 0x000fda000bf06270 */
        /* <DEDUP_REMOVED lines=12> */
[----:B------:R-:W0:Y:S01]  /*4370*/  LDC.64 R6, c[0x0][0x380] ;  /* 0x0000e000ff067b82 */ /* 0x000e220000000a00 */
[----:B------:R-:W-:Y:S01]  /*4380*/  LEA.HI R8, R20, 0x1, RZ, 0x18 ;  /* 0x0000000114087811 */ /* 0x000fe200078fc0ff */
[----:B------:R-:W-:Y:S01]  /*4390*/  IMAD.IADD R21, R0, 0x1, R15 ;  /* 0x0000000100157824 */ /* 0x000fe200078e020f */
[----:B------:R-:W-:Y:S02]  /*43a0*/  MOV R12, R0 ;  /* 0x00000000000c7202 */ /* 0x000fe40000000f00 */
[----:B------:R-:W-:-:S05]  /*43b0*/  LOP3.LUT R8, R8, 0x3, RZ, 0xc0, !PT ;  /* 0x0000000308087812 */ /* 0x000fca00078ec0ff */
[----:B------:R-:W-:-:S07]  /*43c0*/  IMAD.MOV R14, RZ, RZ, -R8 ;  /* 0x000000ffff0e7224 */ /* 0x000fce00078e0a08 */
.L_x_430:
[----:B0-----:R-:W-:-:S05]  /*43d0*/  IMAD.WIDE.U32 R18, R21, 0x10, R6 ;  /* 0x0000001015127825 */ /* 0x001fca00078e0006 */
[----:B------:R-:W2:Y:S04]  /*43e0*/  LDG.E.64.CONSTANT R8, desc[UR6][R18.64] ;  /* 0x0000000612087981 */ /* 0x000ea8000c1e9b00 */
[----:B------:R-:W3:Y:S01]  /*43f0*/  LDG.E.64.CONSTANT R10, desc[UR6][R18.64+0x8] ;  /* 0x00000806120a7981 */ /* 0x000ee2000c1e9b00 */
[----:B------:R-:W-:Y:S01]  /*4400*/  VIADD R14, R14, 0x1 ;  /* 0x000000010e0e7836 */ /* 0x000fe20000000000 */
[----:B------:R-:W-:Y:S01]  /*4410*/  BSSY.RECONVERGENT B3, `(.L_x_428) ;  /* 0x000001a000037945 */ /* 0x000fe20003800200 */
[----:B------:R-:W-:Y:S02]  /*4420*/  IMAD.MOV.U32 R23, RZ, RZ, R2 ;  /* 0x000000ffff177224 */ /* 0x000fe400078e0002 */
        /* <DEDUP_REMOVED lines=24> */
.L_x_429:
[----:B------:R-:W-:Y:S05]  /*45b0*/  BSYNC.RECONVERGENT B3 ;  /* 0x0000000000037941 */ /* 0x000fea0003800200 */
.L_x_428:
[----:B------:R-:W-:Y:S02]  /*45c0*/  VIADD R12, R12, 0x100 ;  /* 0x000001000c0c7836 */ /* 0x000fe40000000000 */
[----:B------:R-:W-:Y:S01]  /*45d0*/  VIADD R21, R21, 0x100 ;  /* 0x0000010015157836 */ /* 0x000fe20000000000 */
[----:B------:R-:W-:Y:S06]  /*45e0*/  @P2 BRA `(.L_x_430) ;  /* 0xfffffffc00782947 */ /* 0x000fec000383ffff */
.L_x_427:
[----:B------:R-:W-:Y:S05]  /*45f0*/  BSYNC.RECONVERGENT B2 ;  /* 0x0000000000027941 */ /* 0x000fea0003800200 */
.L_x_426:
[----:B------:R-:W-:-:S13]  /*4600*/  ISETP.GE.U32.AND P0, PT, R20, 0x300, PT ;  /* 0x000003001400780c */ /* 0x000fda0003f06070 */
[----:B------:R-:W-:Y:S05]  /*4610*/  @!P0 BRA `(.L_x_425) ;  /* 0x0000000400c88947 */ /* 0x000fea0003800000 */
[----:B------:R-:W0:Y:S01]  /*4620*/  LDCU.64 UR8, c[0x0][0x380] ;  /* 0x00007000ff0877ac */ /* 0x000e220008000a00 */
[----:B------:R-:W1:Y:S01]  /*4630*/  LDC.64 R10, c[0x0][0x380] ;  /* 0x0000e000ff0a7b82 */ /* 0x000e620000000a00 */
[C---:B------:R-:W-:Y:S01]  /*4640*/  IADD3 R17, P0, PT, R12.reuse, R15, RZ ;  /* 0x0000000f0c117210 */ /* 0x040fe20007f1e0ff */
[----:B------:R-:W-:-:S04]  /*4650*/  IMAD.IADD R15, R12, 0x1, R15 ;  /* 0x000000010c0f7824 */ /* 0x000fc800078e020f */
[----:B------:R-:W-:Y:S01]  /*4660*/  IMAD.X R6, RZ, RZ, RZ, P0 ;  /* 0x000000ffff067224 */ /* 0x000fe200000e06ff */
[----:B0-----:R-:W-:-:S04]  /*4670*/  LEA R14, P1, R17, UR8, 0x4 ;  /* 0x00000008110e7c11 */ /* 0x001fc8000f8220ff */
[----:B------:R-:W-:Y:S02]  /*4680*/  IADD3 R14, P0, PT, R14, 0x3008, RZ ;  /* 0x000030080e0e7810 */ /* 0x000fe40007f1e0ff */
[----:B------:R-:W-:-:S05]  /*4690*/  LEA.HI.X R17, R17, UR9, R6, 0x4, P1 ;  /* 0x0000000911117c11 */ /* 0x000fca00088f2406 */
[----:B------:R-:W-:-:S07]  /*46a0*/  IMAD.X R17, RZ, RZ, R17, P0 ;  /* 0x000000ffff117224 */ /* 0x000fce00000e0611 */
.L_x_439:
[----:B-1----:R-:W-:-:S05]  /*46b0*/  IMAD.WIDE.U32 R8, R15, 0x10, R10 ;  /* 0x000000100f087825 */ /* 0x002fca00078e000a */
[----:B------:R-:W2:Y:S04]  /*46c0*/  LDG.E.64.CONSTANT R22, desc[UR6][R8.64] ;  /* 0x0000000608167981 */ /* 0x000ea8000c1e9b00 */
[----:B------:R0:W3:Y:S02]  /*46d0*/  LDG.E.64.CONSTANT R6, desc[UR6][R8.64+0x8] ;  /* 0x0000080608067981 */ /* 0x0000e4000c1e9b00 */
[----:B0-----:R-:W-:Y:S02]  /*46e0*/  IMAD.MOV.U32 R8, RZ, RZ, R14 ;  /* 0x000000ffff087224 */ /* 0x001fe400078e000e */
[----:B------:R-:W-:-:S05]  /*46f0*/  IMAD.MOV.U32 R9, RZ, RZ, R17 ;  /* 0x000000ffff097224 */ /* 0x000fca00078e0011 */
[----:B------:R0:W5:Y:S04]  /*4700*/  LDG.E.64.CONSTANT R20, desc[UR6][R8.64+-0x2008] ;  /* 0xffdff80608147981 */ /* 0x000168000c1e9b00 */
[----:B------:R0:W5:Y:S01]  /*4710*/  LDG.E.64.CONSTANT R18, desc[UR6][R8.64+-0x2000] ;  /* 0xffe0000608127981 */ /* 0x000162000c1e9b00 */
[----:B------:R-:W-:Y:S01]  /*4720*/  BSSY.RECONVERGENT B2, `(.L_x_431) ;  /* 0x0000015000027945 */ /* 0x000fe20003800200 */
[----:B--2---:R-:W-:Y:S01]  /*4730*/  DSETP.GEU.AND P0, PT, R4, R22, PT ;  /* 0x000000160400722a */ /* 0x004fe20003f0e000 */
[----:B------:R-:W-:Y:S02]  /*4740*/  IMAD.MOV.U32 R16, RZ, RZ, R22 ;  /* 0x000000ffff107224 */ /* 0x000fe400078e0016 */
[----:B------:R-:W-:Y:S01]  /*4750*/  IMAD.MOV.U32 R17, RZ, RZ, R23 ;  /* 0x000000ffff117224 */ /* 0x000fe200078e0017 */
[----:B---3--:R-:W-:Y:S01]  /*4760*/  MOV R29, R7 ;  /* 0x00000007001d7202 */ /* 0x008fe20000000f00 */
[----:B------:R-:W-:-:S09]  /*4770*/  IMAD.MOV.U32 R27, RZ, RZ, R6 ;  /* 0x000000ffff1b7224 */ /* 0x000fd200078e0006 */
        /* <DEDUP_REMOVED lines=15> */
.L_x_432:
[----:B------:R-:W-:Y:S05]  /*4870*/  BSYNC.RECONVERGENT B2 ;  /* 0x0000000000027941 */ /* 0x000fea0003800200 */
.L_x_431:
[----:B------:R0:W5:Y:S04]  /*4880*/  LDG.E.64.CONSTANT R6, desc[UR6][R8.64+-0x1008] ;  /* 0xffeff80608067981 */ /* 0x000168000c1e9b00 */
[----:B------:R0:W5:Y:S02]  /*4890*/  LDG.E.64.CONSTANT R4, desc[UR6][R8.64+-0x1000] ;  /* 0xfff0000608047981 */ /* 0x000164000c1e9b00 */
[----:B-----5:R-:W-:Y:S01]  /*48a0*/  DSETP.GEU.AND P0, PT, R16, R20, PT ;  /* 0x000000141000722a */ /* 0x020fe20003f0e000 */
[----:B------:R-:W-:Y:S01]  /*48b0*/  BSSY.RECONVERGENT B2, `(.L_x_433) ;  /* 0x0000014000027945 */ /* 0x000fe20003800200 */
[----:B------:R-:W-:Y:S02]  /*48c0*/  IMAD.MOV.U32 R2, RZ, RZ, R20 ;  /* 0x000000ffff027224 */ /* 0x000fe400078e0014 */
[----:B------:R-:W-:-:S02]  /*48d0*/  IMAD.MOV.U32 R3, RZ, RZ, R21 ;  /* 0x000000ffff037224 */ /* 0x000fc400078e0015 */
        /* <DEDUP_REMOVED lines=17> */
.L_x_434:
[----:B------:R-:W-:Y:S05]  /*49f0*/  BSYNC.RECONVERGENT B2 ;  /* 0x0000000000027941 */ /* 0x000fea0003800200 */
.L_x_433:
[----:B------:R0:W5:Y:S04]  /*4a00*/  LDG.E.64.CONSTANT R16, desc[UR6][R8.64+-0x8] ;  /* 0xfffff80608107981 */ /* 0x000168000c1e9b00 */
[----:B------:R0:W5:Y:S01]  /*4a10*/  LDG.E.64.CONSTANT R18, desc[UR6][R8.64] ;  /* 0x0000000608127981 */ /* 0x000162000c1e9b00 */
[----:B------:R-:W-:Y:S01]  /*4a20*/  DSETP.GEU.AND P0, PT, R2, R6, PT ;  /* 0x000000060200722a */ /* 0x000fe20003f0e000 */
[----:B------:R-:W-:Y:S01]  /*4a30*/  BSSY.RECONVERGENT B2, `(.L_x_435) ;  /* 0x0000014000027945 */ /* 0x000fe20003800200 */
[----:B------:R-:W-:Y:S02]  /*4a40*/  IMAD.MOV.U32 R20, RZ, RZ, R6 ;  /* 0x000000ffff147224 */ /* 0x000fe400078e0006 */
[----:B------:R-:W-:Y:S02]  /*4a50*/  IMAD.MOV.U32 R21, RZ, RZ, R7 ;  /* 0x000000ffff157224 */ /* 0x000fe400078e0007 */
[----:B------:R-:W-:-:S02]  /*4a60*/  IMAD.MOV.U32 R29, RZ, RZ, R4 ;  /* 0x000000ffff1d7224 */ /* 0x000fc400078e0004 */
        /* <DEDUP_REMOVED lines=16> */
.L_x_436:
[----:B------:R-:W-:Y:S05]  /*4b70*/  BSYNC.RECONVERGENT B2 ;  /* 0x0000000000027941 */ /* 0x000fea0003800200 */
.L_x_435:
[----:B-----5:R-:W-:Y:S01]  /*4b80*/  DSETP.GEU.AND P0, PT, R20, R16, PT ;  /* 0x000000101400722a */ /* 0x020fe20003f0e000 */
[----:B------:R-:W-:Y:S01]  /*4b90*/  BSSY.RECONVERGENT B2, `(.L_x_437) ;  /* 0x0000014000027945 */ /* 0x000fe20003800200 */
[----:B------:R-:W-:Y:S02]  /*4ba0*/  IMAD.MOV.U32 R4, RZ, RZ, R16 ;  /* 0x000000ffff047224 */ /* 0x000fe400078e0010 */
[----:B------:R-:W-:Y:S02]  /*4bb0*/  IMAD.MOV.U32 R5, RZ, RZ, R17 ;  /* 0x000000ffff057224 */ /* 0x000fe400078e0011 */
[----:B------:R-:W-:Y:S02]  /*4bc0*/  IMAD.MOV.U32 R2, RZ, RZ, R18 ;  /* 0x000000ffff027224 */ /* 0x000fe400078e0012 */
[----:B------:R-:W-:-:S06]  /*4bd0*/  IMAD.MOV.U32 R3, RZ, RZ, R19 ;  /* 0x000000ffff037224 */ /* 0x000fcc00078e0013 */
        /* <DEDUP_REMOVED lines=15> */
.L_x_438:
[----:B------:R-:W-:Y:S05]  /*4cd0*/  BSYNC.RECONVERGENT B2 ;  /* 0x0000000000027941 */ /* 0x000fea0003800200 */
.L_x_437:
[----:B------:R-:W-:Y:S01]  /*4ce0*/  VIADD R12, R12, 0x400 ;  /* 0x000004000c0c7836 */ /* 0x000fe20000000000 */
[----:B------:R-:W-:Y:S01]  /*4cf0*/  IADD3 R14, P1, PT, R8, 0x4000, RZ ;  /* 0x00004000080e7810 */ /* 0x000fe20007f3e0ff */
[----:B------:R-:W-:-:S03]  /*4d00*/  VIADD R15, R15, 0x400 ;  /* 0x000004000f0f7836 */ /* 0x000fc60000000000 */
[----:B------:R-:W-:Y:S01]  /*4d10*/  ISETP.GE.AND P0, PT, R12, R13, PT ;  /* 0x0000000d0c00720c */ /* 0x000fe20003f06270 */
[----:B------:R-:W-:-:S12]  /*4d20*/  IMAD.X R17, RZ, RZ, R9, P1 ;  /* 0x000000ffff117224 */ /* 0x000fd800008e0609 */
[----:B------:R-:W-:Y:S05]  /*4d30*/  @!P0 BRA `(.L_x_439) ;  /* 0xfffffff8005c8947 */ /* 0x000fea000383ffff */
.L_x_425:
[----:B------:R-:W-:Y:S05]  /*4d40*/  BSYNC.RECONVERGENT B1 ;  /* 0x0000000000017941 */ /* 0x000fea0003800200 */
.L_x_424:
        /* <DEDUP_REMOVED lines=32> */
.L_x_441:
[----:B------:R-:W-:Y:S05]  /*4f50*/  BSYNC.RECONVERGENT B1 ;  /* 0x0000000000017941 */ /* 0x000fea0003800200 */
.L_x_440:
        /* <DEDUP_REMOVED lines=12> */
[----:B---3--:R-:W-:Y:S01]  /*5020*/  IMAD.MOV.U32 R8, RZ, RZ, R14 ;  /* 0x000000ffff087224 */ /* 0x008fe200078e000e */
        /* <DEDUP_REMOVED lines=18> */
.L_x_443:
[----:B------:R-:W-:Y:S05]  /*5150*/  BSYNC.RECONVERGENT B1 ;  /* 0x0000000000017941 */ /* 0x000fea0003800200 */
.L_x_442:
[----:B------:R-:W-:Y:S01]  /*5160*/  ISETP.GT.AND P0, PT, R10, 0x1b, PT ;  /* 0x0000001b0a00780c */ /* 0x000fe20003f04270 */
[----:B0-----:R0:W0:Y:S01]  /*5170*/  SHFL.DOWN PT, R6, R2, 0x4, 0x1f ;  /* 0x08801f0002067f89 */ /* 0x00102200000e0000 */
[----:B------:R-:W-:Y:S01]  /*5180*/  BSSY.RECONVERGENT B1, `(.L_x_444) ;  /* 0x000001d000017945 */ /* 0x000fe20003800200 */
[----:B------:R-:W-:Y:S02]  /*5190*/  IMAD.MOV.U32 R11, RZ, RZ, R8 ;  /* 0x000000ffff0b7224 */ /* 0x000fe400078e0008 */
[----:B------:R0:W0:Y:S01]  /*51a0*/  SHFL.DOWN PT, R7, R3, 0x4, 0x1f ;  /* 0x08801f0003077f89 */ /* 0x00002200000e0000 */
[----:B------:R-:W-:Y:S02]  /*51b0*/  IMAD.MOV.U32 R12, RZ, RZ, R9 ;  /* 0x000000ffff0c7224 */ /* 0x000fe400078e0009 */
[----:B-1----:R-:W-:Y:S01]  /*51c0*/  IMAD.MOV.U32 R4, RZ, RZ, R2 ;  /* 0x000000ffff047224 */ /* 0x002fe200078e0002 */
[----:B----4-:R1:W4:Y:S01]  /*51d0*/  SHFL.DOWN PT, R13, R8, 0x4, 0x1f ;  /* 0x08801f00080d7f89 */ /* 0x01032200000e0000 */
[----:B--2---:R-:W-:-:S03]  /*51e0*/  IMAD.MOV.U32 R5, RZ, RZ, R3 ;  /* 0x000000ffff057224 */ /* 0x004fc600078e0003 */
[----:B---3--:R1:W2:Y:S01]  /*51f0*/  SHFL.DOWN PT, R14, R9, 0x4, 0x1f ;  /* 0x08801f00090e7f89 */ /* 0x0082a200000e0000 */
[----:B------:R-:W-:Y:S05]  /*5200*/  @P0 BRA `(.L_x_445) ;  /* 0x0000000000500947 */ /* 0x000fea0003800000 */
[----:B0-----:R-:W-:Y:S01]  /*5210*/  DSETP.GEU.AND P0, PT, R2, R6, PT ;  /* 0x000000060200722a */ /* 0x001fe20003f0e000 */
[----:B----4-:R-:W-:Y:S02]  /*5220*/  IMAD.MOV.U32 R11, RZ, RZ, R13 ;  /* 0x000000ffff0b7224 */ /* 0x010fe400078e000d */
[----:B--2---:R-:W-:Y:S02]  /*5230*/  IMAD.MOV.U32 R12, RZ, RZ, R14 ;  /* 0x000000ffff0c7224 */ /* 0x004fe400078e000e */
        /* <DEDUP_REMOVED lines=17> */
.L_x_445:
[----:B------:R-:W-:Y:S05]  /*5350*/  BSYNC.RECONVERGENT B1 ;  /* 0x0000000000017941 */ /* 0x000fea0003800200 */
.L_x_444:
[----:B------:R-:W-:Y:S01]  /*5360*/  ISETP.GT.AND P0, PT, R10, 0x17, PT ;  /* 0x000000170a00780c */ /* 0x000fe20003f04270 */
[----:B0-----:R0:W3:Y:S01]  /*5370*/  SHFL.DOWN PT, R2, R4, 0x8, 0x1f ;  /* 0x09001f0004027f89 */ /* 0x0010e200000e0000 */
[----:B------:R-:W-:Y:S01]  /*5380*/  BSSY.RECONVERGENT B1, `(.L_x_446) ;  /* 0x000001d000017945 */ /* 0x000fe20003800200 */
[----:B-1----:R-:W-:Y:S02]  /*5390*/  IMAD.MOV.U32 R8, RZ, RZ, R11 ;  /* 0x000000ffff087224 */ /* 0x002fe400078e000b */
[----:B------:R0:W1:Y:S01]  /*53a0*/  SHFL.DOWN PT, R3, R5, 0x8, 0x1f ;  /* 0x09001f0005037f89 */ /* 0x00006200000e0000 */
[----:B------:R-:W-:Y:S02]  /*53b0*/  IMAD.MOV.U32 R9, RZ, RZ, R12 ;  /* 0x000000ffff097224 */ /* 0x000fe400078e000c */
[----:B------:R-:W-:Y:S01]  /*53c0*/  IMAD.MOV.U32 R6, RZ, RZ, R4 ;  /* 0x000000ffff067224 */ /* 0x000fe200078e0004 */
[----:B--2---:R0:W2:Y:S01]  /*53d0*/  SHFL.DOWN PT, R14, R11, 0x8, 0x1f ;  /* 0x09001f000b0e7f89 */ /* 0x0040a200000e0000 */
[----:B------:R-:W-:-:S03]  /*53e0*/  IMAD.MOV.U32 R7, RZ, RZ, R5 ;  /* 0x000000ffff077224 */ /* 0x000fc600078e0005 */
[----:B----4-:R0:W4:Y:S01]  /*53f0*/  SHFL.DOWN PT, R13, R12, 0x8, 0x1f ;  /* 0x09001f000c0d7f89 */ /* 0x01012200000e0000 */
        /* <DEDUP_REMOVED lines=21> */
.L_x_447:
[----:B------:R-:W-:Y:S05]  /*5550*/  BSYNC.RECONVERGENT B1 ;  /* 0x0000000000017941 */ /* 0x000fea0003800200 */
.L_x_446:
[----:B------:R-:W-:Y:S01]  /*5560*/  ISETP.GT.AND P0, PT, R10, 0xf, PT ;  /* 0x0000000f0a00780c */ /* 0x000fe20003f04270 */
[----:B0-----:R0:W0:Y:S01]  /*5570*/  SHFL.DOWN PT, R4, R6, 0x10, 0x1f ;  /* 0x0a001f0006047f89 */ /* 0x00102200000e0000 */
[----:B------:R-:W-:Y:S01]  /*5580*/  BSSY.RECONVERGENT B1, `(.L_x_448) ;  /* 0x000001d000017945 */ /* 0x000fe20003800200 */
[----:B--2---:R-:W-:Y:S02]  /*5590*/  IMAD.MOV.U32 R14, RZ, RZ, R8 ;  /* 0x000000ffff0e7224 */ /* 0x004fe400078e0008 */
[----:B------:R2:W0:Y:S01]  /*55a0*/  SHFL.DOWN PT, R5, R7, 0x10, 0x1f ;  /* 0x0a001f0007057f89 */ /* 0x00042200000e0000 */
[----:B------:R-:W-:Y:S02]  /*55b0*/  IMAD.MOV.U32 R15, RZ, RZ, R9 ;  /* 0x000000ffff0f7224 */ /* 0x000fe400078e0009 */
[----:B---3--:R-:W-:Y:S01]  /*55c0*/  IMAD.MOV.U32 R2, RZ, RZ, R6 ;  /* 0x000000ffff027224 */ /* 0x008fe200078e0006 */
[----:B------:R2:W3:Y:S01]  /*55d0*/  SHFL.DOWN PT, R11, R8, 0x10, 0x1f ;  /* 0x0a001f00080b7f89 */ /* 0x0004e200000e0000 */
[----:B-1----:R-:W-:-:S03]  /*55e0*/  IMAD.MOV.U32 R3, RZ, RZ, R7 ;  /* 0x000000ffff037224 */ /* 0x002fc600078e0007 */
[----:B------:R2:W1:Y:S01]  /*55f0*/  SHFL.DOWN PT, R12, R9, 0x10, 0x1f ;  /* 0x0a001f00090c7f89 */ /* 0x00046200000e0000 */
[----:B------:R-:W-:Y:S05]  /*5600*/  @P0 BRA `(.L_x_449) ;  /* 0x0000000000500947 */ /* 0x000fea0003800000 */
[----:B0-----:R-:W-:Y:S01]  /*5610*/  DSETP.GEU.AND P0, PT, R6, R4, PT ;  /* 0x000000040600722a */ /* 0x001fe20003f0e000 */
[----:B---3--:R-:W-:Y:S02]  /*5620*/  IMAD.MOV.U32 R14, RZ, RZ, R11 ;  /* 0x000000ffff0e7224 */ /* 0x008fe400078e000b */
        /* <DEDUP_REMOVED lines=18> */
.L_x_449:
[----:B------:R-:W-:Y:S05]  /*5750*/  BSYNC.RECONVERGENT B1 ;  /* 0x0000000000017941 */ /* 0x000fea0003800200 */
.L_x_448:
        /* <DEDUP_REMOVED lines=11> */
.L_x_451:
[----:B------:R-:W-:Y:S05]  /*5810*/  BSYNC.RECONVERGENT B1 ;  /* 0x0000000000017941 */ /* 0x000fea0003800200 */
.L_x_450:
        /* <DEDUP_REMOVED lines=8> */
[----:B--2---:R-:W2:Y:S04]  /*58a0*/  LDS.128 R4, [R0+0x20] ;  /* 0x0000200000047984 */ /* 0x004ea80000000c00 */
[----:B-1--4-:R1:W4:Y:S04]  /*58b0*/  LDS.64 R12, [R0+0x80] ;  /* 0x00008000000c7984 */ /* 0x0123280000000a00 */
[----:B---3--:R1:W3:Y:S01]  /*58c0*/  LDS.128 R8, [R0+0x30] ;  /* 0x0000300000087984 */ /* 0x0082e20000000c00 */
[----:B0-----:R-:W-:Y:S01]  /*58d0*/  DSETP.GEU.AND P0, PT, R2, R16, PT ;  /* 0x000000100200722a */ /* 0x001fe20003f0e000 */
[----:B------:R-:W-:-:S02]  /*58e0*/  IMAD.MOV.U32 R24, RZ, RZ, R16 ;  /* 0x000000ffff187224 */ /* 0x000fc400078e0010 */
[----:B------:R-:W-:Y:S02]  /*58f0*/  IMAD.MOV.U32 R25, RZ, RZ, R17 ;  /* 0x000000ffff197224 */ /* 0x000fe400078e0011 */
[----:B--2---:R-:W-:Y:S02]  /*5900*/  IMAD.MOV.U32 R27, RZ, RZ, R4 ;  /* 0x000000ffff1b7224 */ /* 0x004fe400078e0004 */
[----:B------:R-:W-:-:S07]  /*5910*/  IMAD.MOV.U32 R29, RZ, RZ, R5 ;  /* 0x000000ffff1d7224 */ /* 0x000fce00078e0005 */
[----:B-1-34-:R-:W-:Y:S05]  /*5920*/  @!P0 BRA `(.L_x_453) ;  /* 0x0000000000388947 */ /* 0x01afea0003800000 */
        /* <DEDUP_REMOVED lines=14> */
.L_x_453:
[----:B------:R-:W-:Y:S05]  /*5a10*/  BSYNC.RECONVERGENT B1 ;  /* 0x0000000000017941 */ /* 0x000fea0003800200 */
.L_x_452:
        /* <DEDUP_REMOVED lines=23> */
.L_x_455:
[----:B------:R-:W-:Y:S05]  /*5b90*/  BSYNC.RECONVERGENT B1 ;  /* 0x0000000000017941 */ /* 0x000fea0003800200 */
.L_x_454:
        /* <DEDUP_REMOVED lines=21> */
.L_x_457:
[----:B------:R-:W-:Y:S05]  /*5cf0*/  BSYNC.RECONVERGENT B1 ;  /* 0x0000000000017941 */ /* 0x000fea0003800200 */
.L_x_456:
        /* <DEDUP_REMOVED lines=23> */
.L_x_459:
[----:B------:R-:W-:Y:S05]  /*5e70*/  BSYNC.RECONVERGENT B1 ;  /* 0x0000000000017941 */ /* 0x000fea0003800200 */
.L_x_458:
[----:B------:R-:W-:Y:S01]  /*5e80*/  DSETP.GEU.AND P0, PT, R14, R22, PT ;  /* 0x000000160e00722a */ /* 0x000fe20003f0e000 */
[----:B------:R-:W-:Y:S01]  /*5e90*/  BSSY.RECONVERGENT B1, `(.L_x_460) ;  /* 0x0000014000017945 */ /* 0x000fe20003800200 */
[----:B------:R-:W-:Y:S01]  /*5ea0*/  MOV R2, R22 ;  /* 0x0000001600027202 */ /* 0x000fe20000000f00 */
[----:B------:R-:W-:Y:S02]  /*5eb0*/  IMAD.MOV.U32 R3, RZ, RZ, R23 ;  /* 0x000000ffff037224 */ /* 0x000fe400078e0017 */
[----:B-1----:R-:W-:Y:S02]  /*5ec0*/  IMAD.MOV.U32 R19, RZ, RZ, R8 ;  /* 0x000000ffff137224 */ /* 0x002fe400078e0008 */
        /* <DEDUP_REMOVED lines=16> */
.L_x_461:
[----:B------:R-:W-:Y:S05]  /*5fd0*/  BSYNC.RECONVERGENT B1 ;  /* 0x0000000000017941 */ /* 0x000fea0003800200 */
.L_x_460:
        /* <DEDUP_REMOVED lines=21> */
.L_x_463:
[----:B------:R-:W-:Y:S05]  /*6130*/  BSYNC.RECONVERGENT B1 ;  /* 0x0000000000017941 */ /* 0x000fea0003800200 */
.L_x_462:
        /* <DEDUP_REMOVED lines=20> */
.L_x_385:
[----:B------:R-:W-:Y:S05]  /*6280*/  BSYNC.RECONVERGENT B0 ;  /* 0x0000000000007941 */ /* 0x000fea0003800200 */
.L_x_352:
[----:B------:R-:W-:Y:S05]  /*6290*/  @P1 EXIT ;  /* 0x000000000000194d */ /* 0x000fea0003800000 */
[----:B01----:R-:W0:Y:S02]  /*62a0*/  LDC.64 R4, c[0x0][0x388] ;  /* 0x0000e200ff047b82 */ /* 0x003e240000000a00 */
[----:B0-----:R-:W-:Y:S04]  /*62b0*/  STG.E.64 desc[UR6][R4.64], R2 ;  /* 0x0000000204007986 */ /* 0x001fe8000c101b06 */
[----:B------:R-:W-:Y:S01]  /*62c0*/  STG.E.64 desc[UR6][R4.64+0x8], R14 ;  /* 0x0000080e04007986 */ /* 0x000fe2000c101b06 */
[----:B------:R-:W-:Y:S05]  /*62d0*/  EXIT ;  /* 0x000000000000794d */ /* 0x000fea0003800000 */
.L_x_464:
        /* <DEDUP_REMOVED lines=10> */
.L_x_720:


//--------------------- .text._ZN6thrust24THRUST_300001_SM_1000_NS8cuda_cub4core6detail13_kernel_agentINS1_8__reduce10DrainAgentIiEEJN3cub18CUB_300001_SM_10009GridQueueIjEEiEEEvDpT0_ --------------------------
	.section	.text._ZN6thrust24THRUST_300001_SM_1000_NS8cuda_cub4core6detail13_kernel_agentINS1_8__reduce10DrainAgentIiEEJN3cub18CUB_300001_SM_10009GridQueueIjEEiEEEvDpT0_,"ax",@progbits
	.align	128
        .global         _ZN6thrust24THRUST_300001_SM_1000_NS8cuda_cub4core6detail13_kernel_agentINS1_8__reduce10DrainAgentIiEEJN3cub18CUB_300001_SM_10009GridQueueIjEEiEEEvDpT0_
        .type           _ZN6thrust24THRUST_300001_SM_1000_NS8cuda_cub4core6detail13_kernel_agentINS1_8__reduce10DrainAgentIiEEJN3cub18CUB_300001_SM_10009GridQueueIjEEiEEEvDpT0_,@function
        .size           _ZN6thrust24THRUST_300001_SM_1000_NS8cuda_cub4core6detail13_kernel_agentINS1_8__reduce10DrainAgentIiEEJN3cub18CUB_300001_SM_10009GridQueueIjEEiEEEvDpT0_,(.L_x_721 - _ZN6thrust24THRUST_300001_SM_1000_NS8cuda_cub4core6detail13_kernel_agentINS1_8__reduce10DrainAgentIiEEJN3cub18CUB_300001_SM_10009GridQueueIjEEiEEEvDpT0_)
        .other          _ZN6thrust24THRUST_300001_SM_1000_NS8cuda_cub4core6detail13_kernel_agentINS1_8__reduce10DrainAgentIiEEJN3cub18CUB_300001_SM_10009GridQueueIjEEiEEEvDpT0_,@"STO_CUDA_ENTRY STV_DEFAULT"
_ZN6thrust24THRUST_300001_SM_1000_NS8cuda_cub4core6detail13_kernel_agentINS1_8__reduce10DrainAgentIiEEJN3cub18CUB_300001_SM_10009GridQueueIjEEiEEEvDpT0_:
.text._ZN6thrust24THRUST_300001_SM_1000_NS8cuda_cub4core6detail13_kernel_agentINS1_8__reduce10DrainAgentIiEEJN3cub18CUB_300001_SM_10009GridQueueIjEEiEEEvDpT0_:
[----:B------:R-:W-:Y:S08]  /*0000*/  LDC R1, c[0x0][0x37c] ;  /* 0x0000df00ff017b82 */ /* 0x000ff00000000800 */
[----:B------:R-:W0:Y:S01]  /*0010*/  LDC.64 R2, c[0x0][0x380] ;  /* 0x0000e000ff027b82 */ /* 0x000e220000000a00 */
[----:B------:R-:W0:Y:S07]  /*0020*/  LDCU.64 UR4, c[0x0][0x358] ;  /* 0x00006b00ff0477ac */ /* 0x000e2e0008000a00 */
[----:B------:R-:W1:Y:S01]  /*0030*/  LDC R5, c[0x0][0x388] ;  /* 0x0000e200ff057b82 */ /* 0x000e620000000800 */
[----:B0-----:R-:W-:Y:S04]  /*0040*/  STG.E desc[UR4][R2.64+0x4], RZ ;  /* 0x000004ff02007986 */ /* 0x001fe8000c101904 */
[----:B-1----:R-:W-:Y:S01]  /*0050*/  STG.E desc[UR4][R2.64], R5 ;  /* 0x0000000502007986 */ /* 0x002fe2000c101904 */
[----:B------:R-:W-:Y:S05]  /*0060*/  EXIT ;  /* 0x000000000000794d */ /* 0x000fea0003800000 */
.L_x_465:
        /* <DEDUP_REMOVED lines=9> */
.L_x_721:


//--------------------- .text._ZN6thrust24THRUST_300001_SM_1000_NS8cuda_cub4core6detail13_kernel_agentINS1_8__reduce11ReduceAgentINS0_12zip_iteratorIN4cuda3std3__45tupleIJNS0_10device_ptrIdEENS0_17counting_iteratorIlNS0_11use_defaultESF_SF_EEEEEEEPNSB_IJdlEEESJ_iNS1_9__extrema9arg_max_fIdlNSA_4lessIdEEEEEEJSI_SK_iN3cub18CUB_300001_SM_100013GridEvenShareIiEENSS_9GridQueueIjEESP_EEEvDpT0_ --------------------------
	.section	.text._ZN6thrust24THRUST_300001_SM_1000_NS8cuda_cub4core6detail13_kernel_agentINS1_8__reduce11ReduceAgentINS0_12zip_iteratorIN4cuda3std3__45tupleIJNS0_10device_ptrIdEENS0_17counting_iteratorIlNS0_11use_defaultESF_SF_EEEEEEEPNSB_IJdlEEESJ_iNS1_9__extrema9arg_max_fIdlNSA_4lessIdEEEEEEJSI_SK_iN3cub18CUB_300001_SM_100013GridEvenShareIiEENSS_9GridQueueIjEESP_EEEvDpT0_,"ax",@progbits
	.align	128
        .global         _ZN6thrust24THRUST_300001_SM_1000_NS8cuda_cub4core6detail13_kernel_agentINS1_8__reduce11ReduceAgentINS0_12zip_iteratorIN4cuda3std3__45tupleIJNS0_10device_ptrIdEENS0_17counting_iteratorIlNS0_11use_defaultESF_SF_EEEEEEEPNSB_IJdlEEESJ_iNS1_9__extrema9arg_max_fIdlNSA_4lessIdEEEEEEJSI_SK_iN3cub18CUB_300001_SM_100013GridEvenShareIiEENSS_9GridQueueIjEESP_EEEvDpT0_
        .type           _ZN6thrust24THRUST_300001_SM_1000_NS8cuda_cub4core6detail13_kernel_agentINS1_8__reduce11ReduceAgentINS0_12zip_iteratorIN4cuda3std3__45tupleIJNS0_10device_ptrIdEENS0_17counting_iteratorIlNS0_11use_defaultESF_SF_EEEEEEEPNSB_IJdlEEESJ_iNS1_9__extrema9arg_max_fIdlNSA_4lessIdEEEEEEJSI_SK_iN3cub18CUB_300001_SM_100013GridEvenShareIiEENSS_9GridQueueIjEESP_EEEvDpT0_,@function
        .size           _ZN6thrust24THRUST_300001_SM_1000_NS8cuda_cub4core6detail13_kernel_agentINS1_8__reduce11ReduceAgentINS0_12zip_iteratorIN4cuda3std3__45tupleIJNS0_10device_ptrIdEENS0_17counting_iteratorIlNS0_11use_defaultESF_SF_EEEEEEEPNSB_IJdlEEESJ_iNS1_9__extrema9arg_max_fIdlNSA_4lessIdEEEEEEJSI_SK_iN3cub18CUB_300001_SM_100013GridEvenShareIiEENSS_9GridQueueIjEESP_EEEvDpT0_,(.L_x_722 - _ZN6thrust24THRUST_300001_SM_1000_NS8cuda_cub4core6detail13_kernel_agentINS1_8__reduce11ReduceAgentINS0_12zip_iteratorIN4cuda3std3__45tupleIJNS0_10device_ptrIdEENS0_17counting_iteratorIlNS0_11use_defaultESF_SF_EEEEEEEPNSB_IJdlEEESJ_iNS1_9__extrema9arg_max_fIdlNSA_4lessIdEEEEEEJSI_SK_iN3cub18CUB_300001_SM_100013GridEvenShareIiEENSS_9GridQueueIjEESP_EEEvDpT0_)
        .other          _ZN6thrust24THRUST_300001_SM_1000_NS8cuda_cub4core6detail13_kernel_agentINS1_8__reduce11ReduceAgentINS0_12zip_iteratorIN4cuda3std3__45tupleIJNS0_10device_ptrIdEENS0_17counting_iteratorIlNS0_11use_defaultESF_SF_EEEEEEEPNSB_IJdlEEESJ_iNS1_9__extrema9arg_max_fIdlNSA_4lessIdEEEEEEJSI_SK_iN3cub18CUB_300001_SM_100013GridEvenShareIiEENSS_9GridQueueIjEESP_EEEvDpT0_,@"STO_CUDA_ENTRY STV_DEFAULT"
_ZN6thrust24THRUST_300001_SM_1000_NS8cuda_cub4core6detail13_kernel_agentINS1_8__reduce11ReduceAgentINS0_12zip_iteratorIN4cuda3std3__45tupleIJNS0_10device_ptrIdEENS0_17counting_iteratorIlNS0_11use_defaultESF_SF_EEEEEEEPNSB_IJdlEEESJ_iNS1_9__extrema9arg_max_fIdlNSA_4lessIdEEEEEEJSI_SK_iN3cub18CUB_300001_SM_100013GridEvenShareIiEENSS_9GridQueueIjEESP_EEEvDpT0_:
.text._ZN6thrust24THRUST_300001_SM_1000_NS8cuda_cub4core6detail13_kernel_agentINS1_8__reduce11ReduceAgentINS0_12zip_iteratorIN4cuda3std3__45tupleIJNS0_10device_ptrIdEENS0_17counting_iteratorIlNS0_11use_defaultESF_SF_EEEEEEEPNSB_IJdlEEESJ_iNS1_9__extrema9arg_max_fIdlNSA_4lessIdEEEEEEJSI_SK_iN3cub18CUB_300001_SM_100013GridEvenShareIiEENSS_9GridQueueIjEESP_EEEvDpT0_:
[----:B------:R-:W-:Y:S01]  /*0000*/  LDC R1, c[0x0][0x37c] ;  /* 0x0000df00ff017b82 */ /* 0x000fe20000000800 */
[----:B------:R-:W0:Y:S01]  /*0010*/  S2R R0, SR_CTAID.X ;  /* 0x0000000000007919 */ /* 0x000e220000002500 */
[----:B------:R-:W1:Y:S01]  /*0020*/  LDCU UR4, c[0x0][0x398] ;  /* 0x00007300ff0477ac */ /* 0x000e620008000800 */
[----:B------:R-:W-:Y:S01]  /*0030*/  BSSY.RECONVERGENT B0, `(.L_x_466) ;  /* 0x000066e000007945 */ /* 0x000fe20003800200 */
[----:B------:R-:W2:Y:S01]  /*0040*/  LDCU UR6, c[0x0][0x370] ;  /* 0x00006e00ff0677ac */ /* 0x000ea20008000800 */
[----:B------:R-:W3:Y:S01]  /*0050*/  LDCU.64 UR10, c[0x0][0x358] ;  /* 0x00006b00ff0a77ac */ /* 0x000ee20008000a00 */
[----:B-1----:R-:W-:Y:S01]  /*0060*/  IMAD.U32 R7, RZ, RZ, UR4 ;  /* 0x00000004ff077e24 */ /* 0x002fe2000f8e00ff */
[----:B--2---:R-:W-:Y:S01]  /*0070*/  UIMAD UR6, UR6, 0x500, URZ ;  /* 0x00000500060678a4 */ /* 0x004fe2000f8e02ff */
[----:B0-----:R-:W-:-:S04]  /*0080*/  IMAD R6, R0, 0x500, RZ ;  /* 0x0000050000067824 */ /* 0x001fc800078e02ff */
[----:B------:R-:W-:-:S05]  /*0090*/  VIADD R2, R6, 0x500 ;  /* 0x0000050006027836 */ /* 0x000fca0000000000 */
[----:B------:R-:W-:-:S13]  /*00a0*/  ISETP.GT.AND P0, PT, R2, R7, PT ;  /* 0x000000070200720c */ /* 0x000fda0003f04270 */
[----:B---3--:R-:W-:Y:S05]  /*00b0*/  @!P0 BRA `(.L_x_467) ;  /* 0x0000003800cc8947 */ /* 0x008fea0003800000 */
[----:B------:R-:W0:Y:S01]  /*00c0*/  S2R R5, SR_TID.X ;  /* 0x0000000000057919 */ /* 0x000e220000002100 */
[----:B------:R-:W-:Y:S01]  /*00d0*/  IMAD.IADD R4, R7, 0x1, -R6 ;  /* 0x0000000107047824 */ /* 0x000fe200078e0a06 */
[----:B------:R-:W1:Y:S01]  /*00e0*/  LDCU.64 UR6, c[0x0][0x388] ;  /* 0x00007100ff0677ac */ /* 0x000e620008000a00 */
[----:B------:R-:W-:Y:S01]  /*00f0*/  BSSY.RECONVERGENT B1, `(.L_x_468) ;  /* 0x000000f000017945 */ /* 0x000fe20003800200 */
[----:B------:R-:W-:Y:S02]  /*0100*/  CS2R R8, SRZ ;  /* 0x0000000000087805 */ /* 0x000fe4000001ff00 */
[----:B------:R-:W-:Y:S01]  /*0110*/  CS2R R2, SRZ ;  /* 0x0000000000027805 */ /* 0x000fe2000001ff00 */
[----:B------:R-:W2:Y:S01]  /*0120*/  LDCU.64 UR8, c[0x0][0x388] ;  /* 0x00007100ff0877ac */ /* 0x000ea20008000a00 */
[----:B0-----:R-:W-:Y:S01]  /*0130*/  ISETP.GE.AND P0, PT, R5, R4, PT ;  /* 0x000000040500720c */ /* 0x001fe20003f06270 */
[----:B------:R-:W-:-:S12]  /*0140*/  IMAD.MOV.U32 R11, RZ, RZ, R5 ;  /* 0x000000ffff0b7224 */ /* 0x000fd800078e0005 */
[----:B-12---:R-:W-:Y:S05]  /*0150*/  @P0 BRA `(.L_x_469) ;  /* 0x0000000000200947 */ /* 0x006fea0003800000 */
[----:B------:R-:W0:Y:S01]  /*0160*/  LDC.64 R2, c[0x0][0x380] ;  /* 0x0000e000ff027b82 */ /* 0x000e220000000a00 */
[----:B------:R-:W-:Y:S01]  /*0170*/  IMAD.IADD R13, R6, 0x1, R5 ;  /* 0x00000001060d7824 */ /* 0x000fe200078e0205 */
[----:B------:R-:W1:Y:S03]  /*0180*/  LDCU.64 UR4, c[0x0][0x388] ;  /* 0x00007100ff0477ac */ /* 0x000e660008000a00 */
[----:B0-----:R-:W-:-:S06]  /*0190*/  IMAD.WIDE R2, R13, 0x8, R2 ;  /* 0x000000080d027825 */ /* 0x001fcc00078e0202 */
[----:B------:R-:W5:Y:S01]  /*01a0*/  LDG.E.64 R2, desc[UR10][R2.64] ;  /* 0x0000000a02027981 */ /* 0x000f62000c1e1b00 */
[----:B-1----:R-:W-:Y:S01]  /*01b0*/  IADD3 R9, P0, PT, R13, UR4, RZ ;  /* 0x000000040d097c10 */ /* 0x002fe2000ff1e0ff */
[----:B------:R-:W-:-:S03]  /*01c0*/  VIADD R11, R5, 0x100 ;  /* 0x00000100050b7836 */ /* 0x000fc60000000000 */
[----:B------:R-:W-:-:S09]  /*01d0*/  LEA.HI.X.SX32 R8, R13, UR5, 0x1, P0 ;  /* 0x000000050d087c11 */ /* 0x000fd200080f0eff */
.L_x_469:
[----:B------:R-:W-:Y:S05]  /*01e0*/  BSYNC.RECONVERGENT B1 ;  /* 0x0000000000017941 */ /* 0x000fea0003800200 */
.L_x_468:
        /* <DEDUP_REMOVED lines=9> */
[----:B------:R-:W0:Y:S01]  /*0280*/  LDC.64 R12, c[0x0][0x380] ;  /* 0x0000e000ff0c7b82 */ /* 0x000e220000000a00 */
[----:B------:R-:W-:Y:S01]  /*0290*/  LEA.HI R7, R10, 0x1, RZ, 0x18 ;  /* 0x000000010a077811 */ /* 0x000fe200078fc0ff */
[----:B------:R-:W-:-:S03]  /*02a0*/  IMAD.IADD R19, R6, 0x1, R11 ;  /* 0x0000000106137824 */ /* 0x000fc600078e020b */
[----:B------:R-:W-:-:S05]  /*02b0*/  LOP3.LUT R7, R7, 0x3, RZ, 0xc0, !PT ;  /* 0x0000000307077812 */ /* 0x000fca00078ec0ff */
[----:B------:R-:W-:-:S07]  /*02c0*/  IMAD.MOV R7, RZ, RZ, -R7 ;  /* 0x000000ffff077224 */ /* 0x000fce00078e0a07 */
.L_x_476:
[----:B0-----:R-:W-:-:S06]  /*02d0*/  IMAD.WIDE R14, R19, 0x8, R12 ;  /* 0x00000008130e7825 */ /* 0x001fcc00078e020c */
[----:B------:R-:W2:Y:S01]  /*02e0*/  LDG.E.64 R14, desc[UR10][R14.64] ;  /* 0x0000000a0e0e7981 */ /* 0x000ea2000c1e1b00 */
[----:B------:R-:W-:Y:S01]  /*02f0*/  IADD3 R21, P1, PT, R19, UR6, RZ ;  /* 0x0000000613157c10 */ /* 0x000fe2000ff3e0ff */
[----:B------:R-:W-:Y:S01]  /*0300*/  VIADD R7, R7, 0x1 ;  /* 0x0000000107077836 */ /* 0x000fe20000000000 */
[----:B------:R-:W-:Y:S01]  /*0310*/  BSSY.RECONVERGENT B3, `(.L_x_474) ;  /* 0x000001b000037945 */ /* 0x000fe20003800200 */
[----:B------:R-:W-:Y:S01]  /*0320*/  IMAD.MOV.U32 R18, RZ, RZ, R9 ;  /* 0x000000ffff127224 */ /* 0x000fe200078e0009 */
[----:B------:R-:W-:Y:S01]  /*0330*/  LEA.HI.X.SX32 R23, R19, UR7, 0x1, P1 ;  /* 0x0000000713177c11 */ /* 0x000fe200088f0eff */
[----:B------:R-:W-:Y:S01]  /*0340*/  IMAD.MOV.U32 R20, RZ, RZ, R8 ;  /* 0x000000ffff147224 */ /* 0x000fe200078e0008 */
[----:B------:R-:W-:Y:S01]  /*0350*/  ISETP.NE.AND P2, PT, R7, RZ, PT ;  /* 0x000000ff0700720c */ /* 0x000fe20003f45270 */
[----:B-----5:R-:W-:Y:S02]  /*0360*/  IMAD.MOV.U32 R16, RZ, RZ, R2 ;  /* 0x000000ffff107224 */ /* 0x020fe400078e0002 */
[----:B------:R-:W-:-:S02]  /*0370*/  IMAD.MOV.U32 R17, RZ, RZ, R3 ;  /* 0x000000ffff117224 */ /* 0x000fc400078e0003 */
[----:B------:R-:W-:Y:S02]  /*0380*/  IMAD.MOV.U32 R9, RZ, RZ, R21 ;  /* 0x000000ffff097224 */ /* 0x000fe400078e0015 */
        /* <DEDUP_REMOVED lines=19> */
.L_x_475:
[----:B------:R-:W-:Y:S05]  /*04c0*/  BSYNC.RECONVERGENT B3 ;  /* 0x0000000000037941 */ /* 0x000fea0003800200 */
.L_x_474:
[----:B------:R-:W-:Y:S02]  /*04d0*/  VIADD R11, R11, 0x100 ;  /* 0x000001000b0b7836 */ /* 0x000fe40000000000 */
[----:B------:R-:W-:Y:S01]  /*04e0*/  VIADD R19, R19, 0x100 ;  /* 0x0000010013137836 */ /* 0x000fe20000000000 */
[----:B------:R-:W-:Y:S06]  /*04f0*/  @P2 BRA `(.L_x_476) ;  /* 0xfffffffc00742947 */ /* 0x000fec000383ffff */
.L_x_473:
[----:B------:R-:W-:Y:S05]  /*0500*/  BSYNC.RECONVERGENT B2 ;  /* 0x0000000000027941 */ /* 0x000fea0003800200 */
.L_x_472:
[----:B------:R-:W-:-:S13]  /*0510*/  ISETP.GE.U32.AND P0, PT, R10, 0x300, PT ;  /* 0x000003000a00780c */ /* 0x000fda0003f06070 */
[----:B------:R-:W-:Y:S05]  /*0520*/  @!P0 BRA `(.L_x_471) ;  /* 0x0000000400cc8947 */ /* 0x000fea0003800000 */
[----:B------:R-:W0:Y:S01]  /*0530*/  LDC.64 R12, c[0x0][0x380] ;  /* 0x0000e000ff0c7b82 */ /* 0x000e220000000a00 */
[----:B------:R-:W-:-:S04]  /*0540*/  IMAD.IADD R23, R6, 0x1, R11 ;  /* 0x0000000106177824 */ /* 0x000fc800078e020b */
[C---:B------:R-:W-:Y:S02]  /*0550*/  VIADD R27, R23.reuse, 0x100 ;  /* 0x00000100171b7836 */ /* 0x040fe40000000000 */
[C---:B------:R-:W-:Y:S02]  /*0560*/  VIADD R26, R23.reuse, 0x200 ;  /* 0x00000200171a7836 */ /* 0x040fe40000000000 */
[----:B------:R-:W-:Y:S01]  /*0570*/  VIADD R22, R23, 0x300 ;  /* 0x0000030017167836 */ /* 0x000fe20000000000 */
[----:B0-----:R-:W-:-:S05]  /*0580*/  IADD3 R6, P0, PT, R12, 0x1000, RZ ;  /* 0x000010000c067810 */ /* 0x001fca0007f1e0ff */
[----:B------:R-:W-:-:S08]  /*0590*/  IMAD.X R7, RZ, RZ, R13, P0 ;  /* 0x000000ffff077224 */ /* 0x000fd000000e060d */
.L_x_485:
[----:B------:R-:W-:-:S05]  /*05a0*/  IMAD.WIDE R24, R23, 0x8, R6 ;  /* 0x0000000817187825 */ /* 0x000fca00078e0206 */
[----:B------:R-:W2:Y:S04]  /*05b0*/  LDG.E.64 R20, desc[UR10][R24.64+-0x1000] ;  /* 0xfff0000a18147981 */ /* 0x000ea8000c1e1b00 */
[----:B-----5:R0:W5:Y:S04]  /*05c0*/  LDG.E.64 R16, desc[UR10][R24.64+-0x800] ;  /* 0xfff8000a18107981 */ /* 0x020168000c1e1b00 */
[----:B------:R0:W5:Y:S04]  /*05d0*/  LDG.E.64 R14, desc[UR10][R24.64] ;  /* 0x0000000a180e7981 */ /* 0x000168000c1e1b00 */
[----:B------:R0:W5:Y:S01]  /*05e0*/  LDG.E.64 R12, desc[UR10][R24.64+0x800] ;  /* 0x0008000a180c7981 */ /* 0x000162000c1e1b00 */
[C---:B------:R-:W-:Y:S01]  /*05f0*/  IADD3 R30, P1, PT, R23.reuse, UR8, RZ ;  /* 0x00000008171e7c10 */ /* 0x040fe2000ff3e0ff */
[----:B------:R-:W-:Y:S03]  /*0600*/  BSSY.RECONVERGENT B2, `(.L_x_477) ;  /* 0x0000016000027945 */ /* 0x000fe60003800200 */
[----:B------:R-:W-:Y:S01]  /*0610*/  LEA.HI.X.SX32 R29, R23, UR9, 0x1, P1 ;  /* 0x00000009171d7c11 */ /* 0x000fe200088f0eff */
        /* <DEDUP_REMOVED lines=20> */
.L_x_478:
[----:B------:R-:W-:Y:S05]  /*0760*/  BSYNC.RECONVERGENT B2 ;  /* 0x0000000000027941 */ /* 0x000fea0003800200 */
.L_x_477:
[----:B-----5:R-:W-:Y:S01]  /*0770*/  DSETP.GEU.AND P0, PT, R18, R16, PT ;  /* 0x000000101200722a */ /* 0x020fe20003f0e000 */
[C---:B------:R-:W-:Y:S01]  /*0780*/  IADD3 R21, P1, PT, R27.reuse, UR8, RZ ;  /* 0x000000081b157c10 */ /* 0x040fe2000ff3e0ff */
[----:B------:R-:W-:Y:S01]  /*0790*/  BSSY.RECONVERGENT B2, `(.L_x_479) ;  /* 0x0000015000027945 */ /* 0x000fe20003800200 */
[----:B------:R-:W-:Y:S01]  /*07a0*/  IMAD.MOV.U32 R2, RZ, RZ, R16 ;  /* 0x000000ffff027224 */ /* 0x000fe200078e0010 */
[----:B------:R-:W-:Y:S02]  /*07b0*/  MOV R3, R17 ;  /* 0x0000001100037202 */ /* 0x000fe40000000f00 */
[----:B------:R-:W-:Y:S01]  /*07c0*/  LEA.HI.X.SX32 R25, R27, UR9, 0x1, P1 ;  /* 0x000000091b197c11 */ /* 0x000fe200088f0eff */
[----:B------:R-:W-:-:S04]  /*07d0*/  IMAD.MOV.U32 R8, RZ, RZ, R21 ;  /* 0x000000ffff087224 */ /* 0x000fc800078e0015 */
[----:B------:R-:W-:-:S03]  /*07e0*/  IMAD.MOV.U32 R9, RZ, RZ, R25 ;  /* 0x000000ffff097224 */ /* 0x000fc600078e0019 */
        /* <DEDUP_REMOVED lines=15> */
.L_x_480:
[----:B------:R-:W-:Y:S05]  /*08e0*/  BSYNC.RECONVERGENT B2 ;  /* 0x0000000000027941 */ /* 0x000fea0003800200 */
.L_x_479:
[----:B------:R-:W-:Y:S01]  /*08f0*/  DSETP.GEU.AND P0, PT, R2, R14, PT ;  /* 0x0000000e0200722a */ /* 0x000fe20003f0e000 */
[----:B------:R-:W-:Y:S01]  /*0900*/  IADD3 R19, P1, PT, R26, UR8, RZ ;  /* 0x000000081a137c10 */ /* 0x000fe2000ff3e0ff */
[----:B------:R-:W-:Y:S01]  /*0910*/  BSSY.RECONVERGENT B2, `(.L_x_481) ;  /* 0x0000016000027945 */ /* 0x000fe20003800200 */
[----:B------:R-:W-:Y:S01]  /*0920*/  IADD3 R21, P2, PT, R22, UR8, RZ ;  /* 0x0000000816157c10 */ /* 0x000fe2000ff5e0ff */
[----:B------:R-:W-:Y:S01]  /*0930*/  IMAD.MOV.U32 R16, RZ, RZ, R14 ;  /* 0x000000ffff107224 */ /* 0x000fe200078e000e */
[----:B------:R-:W-:Y:S01]  /*0940*/  LEA.HI.X.SX32 R20, R26, UR9, 0x1, P1 ;  /* 0x000000091a147c11 */ /* 0x000fe200088f0eff */
[----:B------:R-:W-:Y:S02]  /*0950*/  IMAD.MOV.U32 R10, RZ, RZ, R19 ;  /* 0x000000ffff0a7224 */ /* 0x000fe400078e0013 */
[----:B------:R-:W-:Y:S02]  /*0960*/  IMAD.MOV.U32 R17, RZ, RZ, R15 ;  /* 0x000000ffff117224 */ /* 0x000fe400078e000f */
[----:B------:R-:W-:-:S04]  /*0970*/  IMAD.MOV.U32 R18, RZ, RZ, R20 ;  /* 0x000000ffff127224 */ /* 0x000fc800078e0014 */
        /* <DEDUP_REMOVED lines=15> */
.L_x_482:
[----:B------:R-:W-:Y:S05]  /*0a70*/  BSYNC.RECONVERGENT B2 ;  /* 0x0000000000027941 */ /* 0x000fea0003800200 */
.L_x_481:
[----:B------:R-:W-:Y:S01]  /*0a80*/  DSETP.GEU.AND P0, PT, R16, R12, PT ;  /* 0x0000000c1000722a */ /* 0x000fe20003f0e000 */
[----:B------:R-:W-:Y:S01]  /*0a90*/  LEA.HI.X.SX32 R15, R22, UR9, 0x1, P2 ;  /* 0x00000009160f7c11 */ /* 0x000fe200090f0eff */
        /* <DEDUP_REMOVED lines=20> */
.L_x_484:
[----:B------:R-:W-:Y:S05]  /*0be0*/  BSYNC.RECONVERGENT B2 ;  /* 0x0000000000027941 */ /* 0x000fea0003800200 */
.L_x_483:
[----:B------:R-:W-:Y:S02]  /*0bf0*/  VIADD R11, R11, 0x400 ;  /* 0x000004000b0b7836 */ /* 0x000fe40000000000 */
[----:B------:R-:W-:Y:S02]  /*0c00*/  VIADD R27, R27, 0x400 ;  /* 0x000004001b1b7836 */ /* 0x000fe40000000000 */
[----:B------:R-:W-:Y:S01]  /*0c10*/  VIADD R26, R26, 0x400 ;  /* 0x000004001a1a7836 */ /* 0x000fe20000000000 */
[----:B------:R-:W-:Y:S01]  /*0c20*/  ISETP.GE.AND P0, PT, R11, R4, PT ;  /* 0x000000040b00720c */ /* 0x000fe20003f06270 */
[----:B------:R-:W-:Y:S02]  /*0c30*/  VIADD R22, R22, 0x400 ;  /* 0x0000040016167836 */ /* 0x000fe40000000000 */
[----:B------:R-:W-:-:S10]  /*0c40*/  VIADD R23, R23, 0x400 ;  /* 0x0000040017177836 */ /* 0x000fd40000000000 */
[----:B------:R-:W-:Y:S05]  /*0c50*/  @!P0 BRA `(.L_x_485) ;  /* 0xfffffff800508947 */ /* 0x000fea000383ffff */
.L_x_471:
[----:B------:R-:W-:Y:S05]  /*0c60*/  BSYNC.RECONVERGENT B1 ;  /* 0x0000000000017941 */ /* 0x000fea0003800200 */
.L_x_470:
        /* <DEDUP_REMOVED lines=34> */
.L_x_488:
[----:B------:R-:W-:Y:S05]  /*0e90*/  BSYNC.RECONVERGENT B1 ;  /* 0x0000000000017941 */ /* 0x000fea0003800200 */
.L_x_487:
        /* <DEDUP_REMOVED lines=31> */
.L_x_490:
[----:B------:R-:W-:Y:S05]  /*1090*/  BSYNC.RECONVERGENT B1 ;  /* 0x0000000000017941 */ /* 0x000fea0003800200 */
.L_x_489:
[----:B------:R-:W-:Y:S01]  /*10a0*/  ISETP.GT.AND P0, PT, R14, 0x1b, PT ;  /* 0x0000001b0e00780c */ /* 0x000fe20003f04270 */
[----:B-1----:R1:W1:Y:S01]  /*10b0*/  SHFL.DOWN PT, R8, R2, 0x4, 0x1f ;  /* 0x08801f0002087f89 */ /* 0x00226200000e0000 */
[----:B------:R-:W-:Y:S01]  /*10c0*/  BSSY.RECONVERGENT B1, `(.L_x_491) ;  /* 0x000001d000017945 */ /* 0x000fe20003800200 */
[----:B---3--:R-:W-:Y:S02]  /*10d0*/  IMAD.MOV.U32 R11, RZ, RZ, R4 ;  /* 0x000000ffff0b7224 */ /* 0x008fe400078e0004 */
[----:B--2---:R2:W3:Y:S01]  /*10e0*/  SHFL.DOWN PT, R9, R3, 0x4, 0x1f ;  /* 0x08801f0003097f89 */ /* 0x0044e200000e0000 */
[----:B0-----:R-:W-:Y:S02]  /*10f0*/  IMAD.MOV.U32 R12, RZ, RZ, R10 ;  /* 0x000000ffff0c7224 */ /* 0x001fe400078e000a */
[----:B------:R-:W-:Y:S01]  /*1100*/  IMAD.MOV.U32 R6, RZ, RZ, R2 ;  /* 0x000000ffff067224 */ /* 0x000fe200078e0002 */
[----:B------:R2:W0:Y:S01]  /*1110*/  SHFL.DOWN PT, R13, R4, 0x4, 0x1f ;  /* 0x08801f00040d7f89 */ /* 0x00042200000e0000 */
[----:B------:R-:W-:-:S03]  /*1120*/  IMAD.MOV.U32 R7, RZ, RZ, R3 ;  /* 0x000000ffff077224 */ /* 0x000fc600078e0003 */
[----:B------:R2:W0:Y:S01]  /*1130*/  SHFL.DOWN PT, R15, R10, 0x4, 0x1f ;  /* 0x08801f000a0f7f89 */ /* 0x00042200000e0000 */
[----:B------:R-:W-:Y:S05]  /*1140*/  @P0 BRA `(.L_x_492) ;  /* 0x0000000000500947 */ /* 0x000fea0003800000 */
[----:B-1-3--:R-:W-:Y:S01]  /*1150*/  DSETP.GEU.AND P0, PT, R2, R8, PT ;  /* 0x000000080200722a */ /* 0x00afe20003f0e000 */
        /* <DEDUP_REMOVED lines=19> */
.L_x_492:
[----:B------:R-:W-:Y:S05]  /*1290*/  BSYNC.RECONVERGENT B1 ;  /* 0x0000000000017941 */ /* 0x000fea0003800200 */
.L_x_491:
[----:B------:R-:W-:Y:S01]  /*12a0*/  ISETP.GT.AND P0, PT, R14, 0x17, PT ;  /* 0x000000170e00780c */ /* 0x000fe20003f04270 */
[----:B-1----:R1:W1:Y:S01]  /*12b0*/  SHFL.DOWN PT, R8, R6, 0x8, 0x1f ;  /* 0x09001f0006087f89 */ /* 0x00226200000e0000 */
[----:B------:R-:W-:Y:S01]  /*12c0*/  BSSY.RECONVERGENT B1, `(.L_x_493) ;  /* 0x000001d000017945 */ /* 0x000fe20003800200 */
[----:B--2---:R-:W-:Y:S02]  /*12d0*/  IMAD.MOV.U32 R4, RZ, RZ, R11 ;  /* 0x000000ffff047224 */ /* 0x004fe400078e000b */
[----:B---3--:R2:W3:Y:S01]  /*12e0*/  SHFL.DOWN PT, R9, R7, 0x8, 0x1f ;  /* 0x09001f0007097f89 */ /* 0x0084e200000e0000 */
[----:B------:R-:W-:Y:S02]  /*12f0*/  IMAD.MOV.U32 R10, RZ, RZ, R12 ;  /* 0x000000ffff0a7224 */ /* 0x000fe400078e000c */
[----:B------:R-:W-:Y:S01]  /*1300*/  IMAD.MOV.U32 R2, RZ, RZ, R6 ;  /* 0x000000ffff027224 */ /* 0x000fe200078e0006 */
[----:B----4-:R2:W4:Y:S01]  /*1310*/  SHFL.DOWN PT, R16, R11, 0x8, 0x1f ;  /* 0x09001f000b107f89 */ /* 0x01052200000e0000 */
[----:B------:R-:W-:-:S03]  /*1320*/  IMAD.MOV.U32 R3, RZ, RZ, R7 ;  /* 0x000000ffff037224 */ /* 0x000fc600078e0007 */
[----:B0-----:R2:W0:Y:S01]  /*1330*/  SHFL.DOWN PT, R13, R12, 0x8, 0x1f ;  /* 0x09001f000c0d7f89 */ /* 0x00142200000e0000 */
[----:B------:R-:W-:Y:S05]  /*1340*/  @P0 BRA `(.L_x_494) ;  /* 0x0000000000500947 */ /* 0x000fea0003800000 */
[----:B-1-3--:R-:W-:Y:S01]  /*1350*/  DSETP.GEU.AND P0, PT, R6, R8, PT ;  /* 0x000000080600722a */ /* 0x00afe20003f0e000 */
        /* <DEDUP_REMOVED lines=19> */
.L_x_494:
[----:B------:R-:W-:Y:S05]  /*1490*/  BSYNC.RECONVERGENT B1 ;  /* 0x0000000000017941 */ /* 0x000fea0003800200 */
.L_x_493:
[----:B------:R-:W-:Y:S01]  /*14a0*/  ISETP.GT.AND P0, PT, R14, 0xf, PT ;  /* 0x0000000f0e00780c */ /* 0x000fe20003f04270 */
[----:B-1----:R1:W1:Y:S01]  /*14b0*/  SHFL.DOWN PT, R6, R2, 0x10, 0x1f ;  /* 0x0a001f0002067f89 */ /* 0x00226200000e0000 */
[----:B------:R-:W-:Y:S01]  /*14c0*/  BSSY.RECONVERGENT B1, `(.L_x_495) ;  /* 0x000001d000017945 */ /* 0x000fe20003800200 */
[----:B------:R-:W-:Y:S01]  /*14d0*/  MOV R17, R4 ;  /* 0x0000000400117202 */ /* 0x000fe20000000f00 */
[----:B------:R-:W-:Y:S01]  /*14e0*/  IMAD.MOV.U32 R19, RZ, RZ, R10 ;  /* 0x000000ffff137224 */ /* 0x000fe200078e000a */
[----:B--2---:R2:W1:Y:S01]  /*14f0*/  SHFL.DOWN PT, R7, R3, 0x10, 0x1f ;  /* 0x0a001f0003077f89 */ /* 0x00446200000e0000 */
[----:B------:R-:W-:Y:S02]  /*1500*/  IMAD.MOV.U32 R12, RZ, RZ, R2 ;  /* 0x000000ffff0c7224 */ /* 0x000fe400078e0002 */
[----:B0-----:R-:W-:Y:S01]  /*1510*/  IMAD.MOV.U32 R13, RZ, RZ, R3 ;  /* 0x000000ffff0d7224 */ /* 0x001fe200078e0003 */
[----:B---3--:R2:W0:Y:S04]  /*1520*/  SHFL.DOWN PT, R9, R4, 0x10, 0x1f ;  /* 0x0a001f0004097f89 */ /* 0x00842800000e0000 */
[----:B------:R2:W3:Y:S01]  /*1530*/  SHFL.DOWN PT, R11, R10, 0x10, 0x1f ;  /* 0x0a001f000a0b7f89 */ /* 0x0004e200000e0000 */
        /* <DEDUP_REMOVED lines=21> */
.L_x_496:
[----:B------:R-:W-:Y:S05]  /*1690*/  BSYNC.RECONVERGENT B1 ;  /* 0x0000000000017941 */ /* 0x000fea0003800200 */
.L_x_495:
[----:B------:R-:W-:Y:S01]  /*16a0*/  ISETP.NE.AND P0, PT, R14, RZ, PT ;  /* 0x000000ff0e00720c */ /* 0x000fe20003f05270 */
[----:B------:R-:W-:-:S12]  /*16b0*/  BSSY.RECONVERGENT B1, `(.L_x_497) ;  /* 0x000000b000017945 */ /* 0x000fd80003800200 */
[----:B------:R-:W-:Y:S05]  /*16c0*/  @P0 BRA `(.L_x_498) ;  /* 0x0000000000240947 */ /* 0x000fea0003800000 */
[----:B--2---:R-:W2:Y:S01]  /*16d0*/  S2R R4, SR_CgaCtaId ;  /* 0x0000000000047919 */ /* 0x004ea20000008800 */
[----:B------:R-:W-:Y:S01]  /*16e0*/  MOV R3, 0x400 ;  /* 0x0000040000037802 */ /* 0x000fe20000000f00 */
[----:B------:R-:W-:Y:S01]  /*16f0*/  IMAD.MOV.U32 R18, RZ, RZ, R17 ;  /* 0x000000ffff127224 */ /* 0x000fe200078e0011 */
[----:B-1----:R-:W-:-:S04]  /*1700*/  SHF.R.U32.HI R2, RZ, 0x1, R5 ;  /* 0x00000001ff027819 */ /* 0x002fc80000011605 */
[----:B------:R-:W-:Y:S02]  /*1710*/  LOP3.LUT R2, R2, 0x1f0, RZ, 0xc0, !PT ;  /* 0x000001f002027812 */ /* 0x000fe400078ec0ff */
[----:B--2---:R-:W-:-:S05]  /*1720*/  LEA R3, R4, R3, 0x18 ;  /* 0x0000000304037211 */ /* 0x004fca00078ec0ff */
[----:B------:R-:W-:-:S05]  /*1730*/  IMAD.IADD R3, R2, 0x1, R3 ;  /* 0x0000000102037824 */ /* 0x000fca00078e0203 */
[----:B------:R1:W-:Y:S04]  /*1740*/  STS.64 [R3+0x10], R18 ;  /* 0x0000101203007388 */ /* 0x0003e80000000a00 */
[----:B------:R1:W-:Y:S02]  /*1750*/  STS.64 [R3+0x8], R12 ;  /* 0x0000080c03007388 */ /* 0x0003e40000000a00 */
.L_x_498:
[----:B------:R-:W-:Y:S05]  /*1760*/  BSYNC.RECONVERGENT B1 ;  /* 0x0000000000017941 */ /* 0x000fea0003800200 */
.L_x_497:
        /* <DEDUP_REMOVED lines=8> */
[----:B0--3--:R-:W0:Y:S04]  /*17f0*/  LDS.128 R8, [R32+0x20] ;  /* 0x0000200020087984 */ /* 0x009e280000000c00 */
[----:B------:R2:W3:Y:S04]  /*1800*/  LDS.64 R2, [R32+0x80] ;  /* 0x0000800020027984 */ /* 0x0004e80000000a00 */
[----:B------:R2:W2:Y:S01]  /*1810*/  LDS.128 R4, [R32+0x30] ;  /* 0x0000300020047984 */ /* 0x0004a20000000c00 */
[----:B-1----:R-:W-:Y:S01]  /*1820*/  DSETP.GEU.AND P0, PT, R12, R14, PT ;  /* 0x0000000e0c00722a */ /* 0x002fe20003f0e000 */
[----:B------:R-:W-:-:S02]  /*1830*/  IMAD.MOV.U32 R28, RZ, RZ, R14 ;  /* 0x000000ffff1c7224 */ /* 0x000fc400078e000e */
[----:B------:R-:W-:Y:S02]  /*1840*/  IMAD.MOV.U32 R29, RZ, RZ, R15 ;  /* 0x000000ffff1d7224 */ /* 0x000fe400078e000f */
[----:B0-----:R-:W-:Y:S02]  /*1850*/  IMAD.MOV.U32 R30, RZ, RZ, R8 ;  /* 0x000000ffff1e7224 */ /* 0x001fe400078e0008 */
[----:B------:R-:W-:-:S07]  /*1860*/  IMAD.MOV.U32 R31, RZ, RZ, R9 ;  /* 0x000000ffff1f7224 */ /* 0x000fce00078e0009 */
[----:B--23--:R-:W-:Y:S05]  /*1870*/  @!P0 BRA `(.L_x_501) ;  /* 0x0000000000388947 */ /* 0x00cfea0003800000 */
        /* <DEDUP_REMOVED lines=14> */
.L_x_501:
[----:B------:R-:W-:Y:S05]  /*1960*/  BSYNC.RECONVERGENT B1 ;  /* 0x0000000000017941 */ /* 0x000fea0003800200 */
.L_x_500:
[----:B------:R0:W1:Y:S01]  /*1970*/  LDS.128 R12, [R32+0x40] ;  /* 0x00004000200c7984 */ /* 0x0000620000000c00 */
[----:B------:R-:W-:Y:S01]  /*1980*/  DSETP.GEU.AND P0, PT, R28, R10, PT ;  /* 0x0000000a1c00722a */ /* 0x000fe20003f0e000 */
[----:B------:R-:W-:Y:S01]  /*1990*/  BSSY.RECONVERGENT B1, `(.L_x_502) ;  /* 0x0000017000017945 */ /* 0x000fe20003800200 */
[----:B------:R-:W-:Y:S01]  /*19a0*/  IMAD.MOV.U32 R33, RZ, RZ, R4 ;  /* 0x000000ffff217224 */ /* 0x000fe200078e0004 */
[----:B----4-:R0:W2:Y:S01]  /*19b0*/  LDS.128 R16, [R32+0x50] ;  /* 0x0000500020107984 */ /* 0x0100a20000000c00 */
[----:B------:R-:W-:Y:S02]  /*19c0*/  IMAD.MOV.U32 R35, RZ, RZ, R5 ;  /* 0x000000ffff237224 */ /* 0x000fe400078e0005 */
[----:B------:R-:W-:Y:S01]  /*19d0*/  IMAD.MOV.U32 R8, RZ, RZ, R10 ;  /* 0x000000ffff087224 */ /* 0x000fe200078e000a */
[----:B------:R0:W3:Y:S01]  /*19e0*/  LDS.128 R20, [R32+0x60] ;  /* 0x0000600020147984 */ /* 0x0000e20000000c00 */
[----:B------:R-:W-:-:S03]  /*19f0*/  IMAD.MOV.U32 R9, RZ, RZ, R11 ;  /* 0x000000ffff097224 */ /* 0x000fc600078e000b */
[----:B------:R0:W4:Y:S03]  /*1a00*/  LDS.128 R24, [R32+0x70] ;  /* 0x0000700020187984 */ /* 0x0001260000000c00 */
[----:B------:R-:W-:Y:S05]  /*1a10*/  @!P0 BRA `(.L_x_503) ;  /* 0x0000000000388947 */ /* 0x000fea0003800000 */
        /* <DEDUP_REMOVED lines=14> */
.L_x_503:
[----:B------:R-:W-:Y:S05]  /*1b00*/  BSYNC.RECONVERGENT B1 ;  /* 0x0000000000017941 */ /* 0x000fea0003800200 */
.L_x_502:
        /* <DEDUP_REMOVED lines=21> */
.L_x_505:
[----:B------:R-:W-:Y:S05]  /*1c60*/  BSYNC.RECONVERGENT B1 ;  /* 0x0000000000017941 */ /* 0x000fea0003800200 */
.L_x_504:
[----:B------:R-:W-:Y:S01]  /*1c70*/  DSETP.GEU.AND P0, PT, R4, R14, PT ;  /* 0x0000000e0400722a */ /* 0x000fe20003f0e000 */
[----:B------:R-:W-:Y:S01]  /*1c80*/  BSSY.RECONVERGENT B1, `(.L_x_506) ;  /* 0x0000014000017945 */ /* 0x000fe20003800200 */
[----:B------:R-:W-:Y:S02]  /*1c90*/  IMAD.MOV.U32 R6, RZ, RZ, R14 ;  /* 0x000000ffff067224 */ /* 0x000fe400078e000e */
[----:B------:R-:W-:Y:S02]  /*1ca0*/  IMAD.MOV.U32 R7, RZ, RZ, R15 ;  /* 0x000000ffff077224 */ /* 0x000fe400078e000f */
[----:B--2---:R-:W-:Y:S02]  /*1cb0*/  IMAD.MOV.U32 R9, RZ, RZ, R16 ;  /* 0x000000ffff097224 */ /* 0x004fe400078e0010 */
        /* <DEDUP_REMOVED lines=16> */
.L_x_507:
[----:B------:R-:W-:Y:S05]  /*1dc0*/  BSYNC.RECONVERGENT B1 ;  /* 0x0000000000017941 */ /* 0x000fea0003800200 */
.L_x_506:
        /* <DEDUP_REMOVED lines=21> */
.L_x_509:
[----:B------:R-:W-:Y:S05]  /*1f20*/  BSYNC.RECONVERGENT B1 ;  /* 0x0000000000017941 */ /* 0x000fea0003800200 */
.L_x_508:
[----:B------:R-:W-:Y:S01]  /*1f30*/  DSETP.GEU.AND P0, PT, R4, R22, PT ;  /* 0x000000160400722a */ /* 0x000fe20003f0e000 */
[----:B------:R-:W-:Y:S01]  /*1f40*/  BSSY.RECONVERGENT B1, `(.L_x_510) ;  /* 0x0000014000017945 */ /* 0x000fe20003800200 */
[----:B------:R-:W-:Y:S02]  /*1f50*/  IMAD.MOV.U32 R6, RZ, RZ, R22 ;  /* 0x000000ffff067224 */ /* 0x000fe400078e0016 */
[----:B------:R-:W-:Y:S02]  /*1f60*/  IMAD.MOV.U32 R7, RZ, RZ, R23 ;  /* 0x000000ffff077224 */ /* 0x000fe400078e0017 */
[----:B----4-:R-:W-:Y:S02]  /*1f70*/  IMAD.MOV.U32 R9, RZ, RZ, R24 ;  /* 0x000000ffff097224 */ /* 0x010fe400078e0018 */
        /* <DEDUP_REMOVED lines=16> */
.L_x_511:
[----:B------:R-:W-:Y:S05]  /*2080*/  BSYNC.RECONVERGENT B1 ;  /* 0x0000000000017941 */ /* 0x000fea0003800200 */
.L_x_510:
        /* <DEDUP_REMOVED lines=21> */
.L_x_486:
[----:B------:R-:W0:Y:S01]  /*21e0*/  S2R R6, SR_LANEID ;  /* 0x0000000000067919 */ /* 0x000e220000000000 */
[----:B------:R-:W-:Y:S01]  /*21f0*/  LOP3.LUT R7, R5, 0x3e0, RZ, 0xc0, !PT ;  /* 0x000003e005077812 */ /* 0x000fe200078ec0ff */
[----:B------:R-:W-:Y:S01]  /*2200*/  BSSY.RECONVERGENT B1, `(.L_x_512) ;  /* 0x0000024000017945 */ /* 0x000fe20003800200 */
[----:B------:R-:W-:Y:S01]  /*2210*/  IMAD.MOV.U32 R18, RZ, RZ, R9 ;  /* 0x000000ffff127224 */ /* 0x000fe200078e0009 */
[----:B-----5:R-:W-:Y:S01]  /*2220*/  MOV R10, R2 ;  /* 0x00000002000a7202 */ /* 0x020fe20000000f00 */
[----:B------:R-:W-:Y:S02]  /*2230*/  IMAD.MOV.U32 R20, RZ, RZ, R8 ;  /* 0x000000ffff147224 */ /* 0x000fe400078e0008 */
[----:B------:R-:W-:Y:S01]  /*2240*/  VIADD R11, R7, 0x20 ;  /* 0x00000020070b7836 */ /* 0x000fe20000000000 */
[----:B------:R-:W-:-:S04]  /*2250*/  LOP3.LUT R7, RZ, R7, RZ, 0x33, !PT ;  /* 0x00000007ff077212 */ /* 0x000fc800078e33ff */
[----:B------:R-:W-:Y:S01]  /*2260*/  ISETP.GT.AND P0, PT, R11, R4, PT ;  /* 0x000000040b00720c */ /* 0x000fe20003f04270 */
[----:B------:R-:W-:Y:S02]  /*2270*/  IMAD.IADD R7, R4, 0x1, R7 ;  /* 0x0000000104077824 */ /* 0x000fe400078e0207 */
        /* <DEDUP_REMOVED lines=28> */
.L_x_513:
[----:B------:R-:W-:Y:S05]  /*2440*/  BSYNC.RECONVERGENT B1 ;  /* 0x0000000000017941 */ /* 0x000fea0003800200 */
.L_x_512:
[----:B------:R-:W-:Y:S01]  /*2450*/  VIADD R2, R6, 0x2 ;  /* 0x0000000206027836 */ /* 0x000fe20000000000 */
[----:B------:R1:W1:Y:S01]  /*2460*/  SHFL.DOWN PT, R8, R10, 0x2, R7 ;  /* 0x084000000a087989 */ /* 0x00026200000e0007 */
[----:B------:R-:W-:Y:S01]  /*2470*/  BSSY.RECONVERGENT B1, `(.L_x_514) ;  /* 0x000001e000017945 */ /* 0x000fe20003800200 */
[----:B----4-:R-:W-:Y:S02]  /*2480*/  IMAD.MOV.U32 R14, RZ, RZ, R18 ;  /* 0x000000ffff0e7224 */ /* 0x010fe400078e0012 */
[----:B------:R-:W-:Y:S01]  /*2490*/  ISETP.GT.AND P0, PT, R2, R7, PT ;  /* 0x000000070200720c */ /* 0x000fe20003f04270 */
[----:B------:R4:W1:Y:S01]  /*24a0*/  SHFL.DOWN PT, R9, R11, 0x2, R7 ;  /* 0x084000000b097989 */ /* 0x00086200000e0007 */
[----:B------:R-:W-:Y:S02]  /*24b0*/  IMAD.MOV.U32 R16, RZ, RZ, R20 ;  /* 0x000000ffff107224 */ /* 0x000fe400078e0014 */
[----:B------:R-:W-:Y:S01]  /*24c0*/  IMAD.MOV.U32 R2, RZ, RZ, R10 ;  /* 0x000000ffff027224 */ /* 0x000fe200078e000a */
[----:B---3--:R4:W3:Y:S01]  /*24d0*/  SHFL.DOWN PT, R13, R18, 0x2, R7 ;  /* 0x08400000120d7989 */ /* 0x0088e200000e0007 */
[----:B------:R-:W-:-:S03]  /*24e0*/  IMAD.MOV.U32 R3, RZ, RZ, R11 ;  /* 0x000000ffff037224 */ /* 0x000fc600078e000b */
[----:B0-----:R4:W0:Y:S04]  /*24f0*/  SHFL.DOWN PT, R15, R20, 0x2, R7 ;  /* 0x08400000140f7989 */ /* 0x00182800000e0007 */
        /* <DEDUP_REMOVED lines=21> */
.L_x_515:
[----:B------:R-:W-:Y:S05]  /*2650*/  BSYNC.RECONVERGENT B1 ;  /* 0x0000000000017941 */ /* 0x000fea0003800200 */
.L_x_514:
        /* <DEDUP_REMOVED lines=32> */
.L_x_517:
[----:B------:R-:W-:Y:S05]  /*2860*/  BSYNC.RECONVERGENT B1 ;  /* 0x0000000000017941 */ /* 0x000fea0003800200 */
.L_x_516:
[----:B-1----:R-:W-:Y:S01]  /*2870*/  VIADD R2, R6, 0x8 ;  /* 0x0000000806027836 */ /* 0x002fe20000000000 */
[----:B------:R1:W1:Y:S01]  /*2880*/  SHFL.DOWN PT, R10, R8, 0x8, R7 ;  /* 0x09000000080a7989 */ /* 0x00026200000e0007 */
[----:B------:R-:W-:Y:S01]  /*2890*/  BSSY.RECONVERGENT B1, `(.L_x_518) ;  /* 0x000001e000017945 */ /* 0x000fe20003800200 */
[----:B--2---:R-:W-:Y:S01]  /*28a0*/  MOV R14, R12 ;  /* 0x0000000c000e7202 */ /* 0x004fe20000000f00 */
[----:B------:R-:W-:Y:S01]  /*28b0*/  IMAD.MOV.U32 R16, RZ, RZ, R18 ;  /* 0x000000ffff107224 */ /* 0x000fe200078e0012 */
[----:B------:R-:W-:Y:S01]  /*28c0*/  ISETP.GT.AND P0, PT, R2, R7, PT ;  /* 0x000000070200720c */ /* 0x000fe20003f04270 */
[----:B----4-:R2:W4:Y:S01]  /*28d0*/  SHFL.DOWN PT, R11, R9, 0x8, R7 ;  /* 0x09000000090b7989 */ /* 0x01052200000e0007 */
[----:B------:R-:W-:Y:S02]  /*28e0*/  IMAD.MOV.U32 R2, RZ, RZ, R8 ;  /* 0x000000ffff027224 */ /* 0x000fe400078e0008 */
[----:B------:R-:W-:Y:S01]  /*28f0*/  IMAD.MOV.U32 R3, RZ, RZ, R9 ;  /* 0x000000ffff037224 */ /* 0x000fe200078e0009 */
[----:B---3--:R2:W3:Y:S04]  /*2900*/  SHFL.DOWN PT, R13, R12, 0x8, R7 ;  /* 0x090000000c0d7989 */ /* 0x0084e800000e0007 */
        /* <DEDUP_REMOVED lines=22> */
.L_x_519:
[----:B------:R-:W-:Y:S05]  /*2a70*/  BSYNC.RECONVERGENT B1 ;  /* 0x0000000000017941 */ /* 0x000fea0003800200 */
.L_x_518:
[----:B-1----:R-:W-:Y:S01]  /*2a80*/  VIADD R10, R6, 0x10 ;  /* 0x00000010060a7836 */ /* 0x002fe20000000000 */
[----:B------:R1:W1:Y:S01]  /*2a90*/  SHFL.DOWN PT, R8, R2, 0x10, R7 ;  /* 0x0a00000002087989 */ /* 0x00026200000e0007 */
[----:B------:R-:W-:Y:S01]  /*2aa0*/  BSSY.RECONVERGENT B1, `(.L_x_520) ;  /* 0x000001e000017945 */ /* 0x000fe20003800200 */
[----:B------:R-:W-:Y:S02]  /*2ab0*/  IMAD.MOV.U32 R17, RZ, RZ, R14 ;  /* 0x000000ffff117224 */ /* 0x000fe400078e000e */
[----:B------:R-:W-:Y:S01]  /*2ac0*/  ISETP.GT.AND P0, PT, R10, R7, PT ;  /* 0x000000070a00720c */ /* 0x000fe20003f04270 */
[----:B--2---:R2:W1:Y:S01]  /*2ad0*/  SHFL.DOWN PT, R9, R3, 0x10, R7 ;  /* 0x0a00000003097989 */ /* 0x00446200000e0007 */
[----:B------:R-:W-:Y:S02]  /*2ae0*/  IMAD.MOV.U32 R19, RZ, RZ, R16 ;  /* 0x000000ffff137224 */ /* 0x000fe400078e0010 */
[----:B------:R-:W-:Y:S01]  /*2af0*/  IMAD.MOV.U32 R12, RZ, RZ, R2 ;  /* 0x000000ffff0c7224 */ /* 0x000fe200078e0002 */
[----:B----4-:R2:W4:Y:S01]  /*2b00*/  SHFL.DOWN PT, R11, R14, 0x10, R7 ;  /* 0x0a0000000e0b7989 */ /* 0x01052200000e0007 */
[----:B---3--:R-:W-:-:S03]  /*2b10*/  IMAD.MOV.U32 R13, RZ, RZ, R3 ;  /* 0x000000ffff0d7224 */ /* 0x008fc600078e0003 */
[----:B0-----:R2:W0:Y:S04]  /*2b20*/  SHFL.DOWN PT, R15, R16, 0x10, R7 ;  /* 0x0a000000100f7989 */ /* 0x00142800000e0007 */
        /* <DEDUP_REMOVED lines=21> */
.L_x_521:
[----:B------:R-:W-:Y:S05]  /*2c80*/  BSYNC.RECONVERGENT B1 ;  /* 0x0000000000017941 */ /* 0x000fea0003800200 */
.L_x_520:
[----:B------:R-:W-:Y:S01]  /*2c90*/  ISETP.NE.AND P0, PT, R6, RZ, PT ;  /* 0x000000ff0600720c */ /* 0x000fe20003f05270 */
[----:B------:R-:W-:-:S12]  /*2ca0*/  BSSY.RECONVERGENT B1, `(.L_x_522) ;  /* 0x000000b000017945 */ /* 0x000fd80003800200 */
[----:B------:R-:W-:Y:S05]  /*2cb0*/  @P0 BRA `(.L_x_523) ;  /* 0x0000000000240947 */ /* 0x000fea0003800000 */
[----:B------:R-:W3:Y:S01]  /*2cc0*/  S2R R6, SR_CgaCtaId ;  /* 0x0000000000067919 */ /* 0x000ee20000008800 */
[----:B--2---:R-:W-:Y:S01]  /*2cd0*/  MOV R3, 0x400 ;  /* 0x0000040000037802 */ /* 0x004fe20000000f00 */
[----:B------:R-:W-:Y:S01]  /*2ce0*/  IMAD.MOV.U32 R18, RZ, RZ, R17 ;  /* 0x000000ffff127224 */ /* 0x000fe200078e0011 */
[----:B-1----:R-:W-:-:S04]  /*2cf0*/  SHF.R.U32.HI R2, RZ, 0x1, R5 ;  /* 0x00000001ff027819 */ /* 0x002fc80000011605 */
[----:B------:R-:W-:Y:S02]  /*2d00*/  LOP3.LUT R2, R2, 0x1f0, RZ, 0xc0, !PT ;  /* 0x000001f002027812 */ /* 0x000fe400078ec0ff */
[----:B---3--:R-:W-:-:S05]  /*2d10*/  LEA R3, R6, R3, 0x18 ;  /* 0x0000000306037211 */ /* 0x008fca00078ec0ff */
[----:B------:R-:W-:-:S05]  /*2d20*/  IMAD.IADD R3, R2, 0x1, R3 ;  /* 0x0000000102037824 */ /* 0x000fca00078e0203 */
[----:B------:R3:W-:Y:S04]  /*2d30*/  STS.64 [R3+0x10], R18 ;  /* 0x0000101203007388 */ /* 0x0007e80000000a00 */
[----:B------:R3:W-:Y:S02]  /*2d40*/  STS.64 [R3+0x8], R12 ;  /* 0x0000080c03007388 */ /* 0x0007e40000000a00 */
.L_x_523:
[----:B------:R-:W-:Y:S05]  /*2d50*/  BSYNC.RECONVERGENT B1 ;  /* 0x0000000000017941 */ /* 0x000fea0003800200 */
.L_x_522:
[----:B------:R-:W-:Y:S01]  /*2d60*/  BAR.SYNC.DEFER_BLOCKING 0x0 ;  /* 0x0000000000007b1d */ /* 0x000fe20000010000 */
[----:B------:R-:W-:-:S13]  /*2d70*/  ISETP.NE.AND P1, PT, R5, RZ, PT ;  /* 0x000000ff0500720c */ /* 0x000fda0003f25270 */
[----:B------:R-:W-:Y:S05]  /*2d80*/  @P1 BRA `(.L_x_499) ;  /* 0x0000003800601947 */ /* 0x000fea0003800000 */
[----:B------:R-:W-:Y:S01]  /*2d90*/  ISETP.GE.AND P0, PT, R4, 0x21, PT ;  /* 0x000000210400780c */ /* 0x000fe20003f06270 */
[----:B----4-:R-:W-:Y:S02]  /*2da0*/  IMAD.MOV.U32 R11, RZ, RZ, R17 ;  /* 0x000000ffff0b7224 */ /* 0x010fe400078e0011 */
[----:B--2---:R-:W-:Y:S02]  /*2db0*/  IMAD.MOV.U32 R14, RZ, RZ, R19 ;  /* 0x000000ffff0e7224 */ /* 0x004fe400078e0013 */
[----:B-1----:R-:W-:Y:S02]  /*2dc0*/  IMAD.MOV.U32 R2, RZ, RZ, R12 ;  /* 0x000000ffff027224 */ /* 0x002fe400078e000c */
[----:B---3--:R-:W-:-:S06]  /*2dd0*/  IMAD.MOV.U32 R3, RZ, RZ, R13 ;  /* 0x000000ffff037224 */ /* 0x008fcc00078e000d */
[----:B------:R-:W-:Y:S05]  /*2de0*/  @!P0 BRA `(.L_x_524) ;  /* 0x00000000006c8947 */ /* 0x000fea0003800000 */
[----:B------:R-:W1:Y:S01]  /*2df0*/  S2UR UR5, SR_CgaCtaId ;  /* 0x00000000000579c3 */ /* 0x000e620000008800 */
[----:B------:R-:W-:Y:S01]  /*2e00*/  UMOV UR4, 0x400 ;  /* 0x0000040000047882 */ /* 0x000fe20000000000 */
[----:B------:R-:W-:Y:S01]  /*2e10*/  BSSY.RECONVERGENT B1, `(.L_x_524) ;  /* 0x0000018000017945 */ /* 0x000fe20003800200 */
[----:B-1----:R-:W-:-:S09]  /*2e20*/  ULEA UR4, UR5, UR4, 0x18 ;  /* 0x0000000405047291 */ /* 0x002fd2000f8ec0ff */
[----:B------:R-:W1:Y:S04]  /*2e30*/  LDS.64 R6, [UR4+0x18] ;  /* 0x00001804ff067984 */ /* 0x000e680008000a00 */
[----:B------:R-:W2:Y:S01]  /*2e40*/  LDS.64 R8, [UR4+0x20] ;  /* 0x00002004ff087984 */ /* 0x000ea20008000a00 */
[----:B-1----:R-:W-:Y:S01]  /*2e50*/  DSETP.GEU.AND P0, PT, R12, R6, PT ;  /* 0x000000060c00722a */ /* 0x002fe20003f0e000 */
[----:B------:R-:W-:Y:S02]  /*2e60*/  IMAD.MOV.U32 R2, RZ, RZ, R6 ;  /* 0x000000ffff027224 */ /* 0x000fe400078e0006 */
[----:B------:R-:W-:Y:S02]  /*2e70*/  IMAD.MOV.U32 R3, RZ, RZ, R7 ;  /* 0x000000ffff037224 */ /* 0x000fe400078e0007 */
[----:B--2---:R-:W-:-:S02]  /*2e80*/  IMAD.MOV.U32 R11, RZ, RZ, R8 ;  /* 0x000000ffff0b7224 */ /* 0x004fc400078e0008 */
        /* <DEDUP_REMOVED lines=16> */
.L_x_525:
[----:B------:R-:W-:Y:S05]  /*2f90*/  BSYNC.RECONVERGENT B1 ;  /* 0x0000000000017941 */ /* 0x000fea0003800200 */
.L_x_524:
[----:B------:R-:W-:Y:S01]  /*2fa0*/  ISETP.GE.AND P0, PT, R4, 0x41, PT ;  /* 0x000000410400780c */ /* 0x000fe20003f06270 */
[----:B------:R-:W-:Y:S02]  /*2fb0*/  IMAD.MOV.U32 R5, RZ, RZ, R11 ;  /* 0x000000ffff057224 */ /* 0x000fe400078e000b */
[----:B------:R-:W-:Y:S02]  /*2fc0*/  IMAD.MOV.U32 R10, RZ, RZ, R14 ;  /* 0x000000ffff0a7224 */ /* 0x000fe400078e000e */
[----:B------:R-:W-:Y:S02]  /*2fd0*/  IMAD.MOV.U32 R6, RZ, RZ, R2 ;  /* 0x000000ffff067224 */ /* 0x000fe400078e0002 */
[----:B------:R-:W-:-:S06]  /*2fe0*/  IMAD.MOV.U32 R7, RZ, RZ, R3 ;  /* 0x000000ffff077224 */ /* 0x000fcc00078e0003 */
        /* <DEDUP_REMOVED lines=27> */
.L_x_527:
[----:B------:R-:W-:Y:S05]  /*31a0*/  BSYNC.RECONVERGENT B1 ;  /* 0x0000000000017941 */ /* 0x000fea0003800200 */
.L_x_526:
        /* <DEDUP_REMOVED lines=11> */
[----:B0-----:R-:W0:Y:S01]  /*3260*/  LDS.64 R14, [UR4+0x40] ;  /* 0x00004004ff0e7984 */ /* 0x001e220008000a00 */
[----:B-1----:R-:W-:Y:S01]  /*3270*/  DSETP.GEU.AND P0, PT, R6, R8, PT ;  /* 0x000000080600722a */ /* 0x002fe20003f0e000 */
[----:B------:R-:W-:Y:S02]  /*3280*/  IMAD.MOV.U32 R2, RZ, RZ, R8 ;  /* 0x000000ffff027224 */ /* 0x000fe400078e0008 */
[----:B------:R-:W-:Y:S02]  /*3290*/  IMAD.MOV.U32 R3, RZ, RZ, R9 ;  /* 0x000000ffff037224 */ /* 0x000fe400078e0009 */
[----:B0-----:R-:W-:-:S02]  /*32a0*/  IMAD.MOV.U32 R11, RZ, RZ, R14 ;  /* 0x000000ffff0b7224 */ /* 0x001fc400078e000e */
        /* <DEDUP_REMOVED lines=16> */
.L_x_529:
[----:B------:R-:W-:Y:S05]  /*33b0*/  BSYNC.RECONVERGENT B1 ;  /* 0x0000000000017941 */ /* 0x000fea0003800200 */
.L_x_528:
        /* <DEDUP_REMOVED lines=32> */
.L_x_531:
[----:B------:R-:W-:Y:S05]  /*35c0*/  BSYNC.RECONVERGENT B1 ;  /* 0x0000000000017941 */ /* 0x000fea0003800200 */
.L_x_530:
        /* <DEDUP_REMOVED lines=32> */
.L_x_533:
[----:B------:R-:W-:Y:S05]  /*37d0*/  BSYNC.RECONVERGENT B1 ;  /* 0x0000000000017941 */ /* 0x000fea0003800200 */
.L_x_532:
        /* <DEDUP_REMOVED lines=32> */
.L_x_535:
[----:B------:R-:W-:Y:S05]  /*39e0*/  BSYNC.RECONVERGENT B1 ;  /* 0x0000000000017941 */ /* 0x000fea0003800200 */
.L_x_534:
[----:B------:R-:W-:Y:S01]  /*39f0*/  ISETP.GE.AND P0, PT, R4, 0xe1, PT ;  /* 0x000000e10400780c */ /* 0x000fe20003f06270 */
[----:B------:R-:W-:Y:S02]  /*3a00*/  IMAD.MOV.U32 R17, RZ, RZ, R5 ;  /* 0x000000ffff117224 */ /* 0x000fe400078e0005 */
[----:B------:R-:W-:Y:S02]  /*3a10*/  IMAD.MOV.U32 R19, RZ, RZ, R10 ;  /* 0x000000ffff137224 */ /* 0x000fe400078e000a */
[----:B------:R-:W-:Y:S02]  /*3a20*/  IMAD.MOV.U32 R12, RZ, RZ, R6 ;  /* 0x000000ffff0c7224 */ /* 0x000fe400078e0006 */
[----:B------:R-:W-:-:S06]  /*3a30*/  IMAD.MOV.U32 R13, RZ, RZ, R7 ;  /* 0x000000ffff0d7224 */ /* 0x000fcc00078e0007 */
[----:B------:R-:W-:Y:S05]  /*3a40*/  @!P0 BRA `(.L_x_499) ;  /* 0x0000002c00308947 */ /* 0x000fea0003800000 */
[----:B------:R-:W1:Y:S01]  /*3a50*/  S2UR UR5, SR_CgaCtaId ;  /* 0x00000000000579c3 */ /* 0x000e620000008800 */
[----:B------:R-:W-:Y:S02]  /*3a60*/  UMOV UR4, 0x400 ;  /* 0x0000040000047882 */ /* 0x000fe40000000000 */
        /* <DEDUP_REMOVED lines=24> */
.L_x_467:
[----:B------:R-:W0:Y:S01]  /*3bf0*/  S2R R4, SR_TID.X ;  /* 0x0000000000047919 */ /* 0x000e220000002100 */
[----:B------:R-:W1:Y:S01]  /*3c00*/  LDCU.128 UR12, c[0x0][0x380] ;  /* 0x00007000ff0c77ac */ /* 0x000e620008000c00 */
[----:B------:R-:W-:Y:S02]  /*3c10*/  SHF.R.S32.HI R5, RZ, 0x1f, R6 ;  /* 0x0000001fff057819 */ /* 0x000fe40000011406 */
[----:B0-----:R-:W-:-:S04]  /*3c20*/  IADD3 R2, P0, PT, R6, R4, RZ ;  /* 0x0000000406027210 */ /* 0x001fc80007f1e0ff */
[----:B-1----:R-:W-:Y:S02]  /*3c30*/  LEA R8, P1, R2, UR12, 0x3 ;  /* 0x0000000c02087c11 */ /* 0x002fe4000f8218ff */
[----:B------:R-:W-:-:S04]  /*3c40*/  IADD3.X R3, PT, PT, RZ, R5, RZ, P0, !PT ;  /* 0x00000005ff037210 */ /* 0x000fc800007fe4ff */
[----:B------:R-:W-:-:S05]  /*3c50*/  LEA.HI.X R9, R2, UR13, R3, 0x3, P1 ;  /* 0x0000000d02097c11 */ /* 0x000fca00088f1c03 */
[----:B------:R-:W2:Y:S04]  /*3c60*/  LDG.E.64 R10, desc[UR10][R8.64] ;  /* 0x0000000a080a7981 */ /* 0x000ea8000c1e1b00 */
[----:B------:R-:W2:Y:S04]  /*3c70*/  LDG.E.64 R12, desc[UR10][R8.64+0x800] ;  /* 0x0008000a080c7981 */ /* 0x000ea8000c1e1b00 */
[----:B------:R-:W3:Y:S04]  /*3c80*/  LDG.E.64 R14, desc[UR10][R8.64+0x1000] ;  /* 0x0010000a080e7981 */ /* 0x000ee8000c1e1b00 */
[----:B------:R-:W4:Y:S04]  /*3c90*/  LDG.E.64 R16, desc[UR10][R8.64+0x1800] ;  /* 0x0018000a08107981 */ /* 0x000f28000c1e1b00 */
[----:B------:R0:W5:Y:S01]  /*3ca0*/  LDG.E.64 R2, desc[UR10][R8.64+0x2000] ;  /* 0x0020000a08027981 */ /* 0x000162000c1e1b00 */
[----:B------:R-:W-:Y:S01]  /*3cb0*/  BSSY.RECONVERGENT B1, `(.L_x_536) ;  /* 0x000001f000017945 */ /* 0x000fe20003800200 */
[----:B------:R-:W-:-:S02]  /*3cc0*/  ISETP.LE.AND P1, PT, R7, UR6, PT ;  /* 0x0000000607007c0c */ /* 0x000fc4000bf23270 */
[C---:B0-----:R-:W-:Y:S01]  /*3cd0*/  LOP3.LUT R8, R4.reuse, 0x400, RZ, 0xfc, !PT ;  /* 0x0000040004087812 */ /* 0x041fe200078efcff */
[----:B------:R-:W-:Y:S01]  /*3ce0*/  VIADD R9, R4, 0x200 ;  /* 0x0000020004097836 */ /* 0x000fe20000000000 */
[----:B--2---:R-:W-:-:S06]  /*3cf0*/  DSETP.GEU.AND P3, PT, R10, R12, PT ;  /* 0x0000000c0a00722a */ /* 0x004fcc0003f6e000 */
[----:B------:R-:W-:Y:S02]  /*3d00*/  FSEL R10, R10, R12, P3 ;  /* 0x0000000c0a0a7208 */ /* 0x000fe40001800000 */
[----:B------:R-:W-:Y:S02]  /*3d10*/  FSEL R11, R11, R13, P3 ;  /* 0x0000000d0b0b7208 */ /* 0x000fe40001800000 */
[----:B------:R-:W-:-:S04]  /*3d20*/  IADD3 R12, P5, PT, R6, UR14, RZ ;  /* 0x0000000e060c7c10 */ /* 0x000fc8000ffbe0ff */
[----:B---3--:R-:W-:Y:S01]  /*3d30*/  DSETP.GEU.AND P4, PT, R10, R14, PT ;  /* 0x0000000e0a00722a */ /* 0x008fe20003f8e000 */
[----:B------:R-:W-:Y:S02]  /*3d40*/  IADD3.X R13, PT, PT, R5, UR15, RZ, P5, !PT ;  /* 0x0000000f050d7c10 */ /* 0x000fe4000affe4ff */
[----:B------:R-:W-:-:S03]  /*3d50*/  IADD3 R6, P5, PT, R8, R12, RZ ;  /* 0x0000000c08067210 */ /* 0x000fc60007fbe0ff */
[----:B------:R-:W-:Y:S02]  /*3d60*/  FSEL R10, R10, R14, P4 ;  /* 0x0000000e0a0a7208 */ /* 0x000fe40002000000 */
[----:B------:R-:W-:Y:S01]  /*3d70*/  FSEL R11, R11, R15, P4 ;  /* 0x0000000f0b0b7208 */ /* 0x000fe20002000000 */
[----:B------:R-:W-:Y:S02]  /*3d80*/  VIADD R15, R4, 0x100 ;  /* 0x00000100040f7836 */ /* 0x000fe40000000000 */
[----:B------:R-:W-:-:S03]  /*3d90*/  IMAD.X R5, RZ, RZ, R13, P5 ;  /* 0x000000ffff057224 */ /* 0x000fc600028e060d */
[----:B----4-:R-:W-:Y:S01]  /*3da0*/  DSETP.GEU.AND P2, PT, R10, R16, PT ;  /* 0x000000100a00722a */ /* 0x010fe20003f4e000 */
[----:B------:R-:W-:-:S05]  /*3db0*/  @P4 SEL R9, R4, R15, P3 ;  /* 0x0000000f04094207 */ /* 0x000fca0001800000 */
[----:B------:R-:W-:Y:S02]  /*3dc0*/  FSEL R10, R10, R16, P2 ;  /* 0x000000100a0a7208 */ /* 0x000fe40001000000 */
[----:B------:R-:W-:-:S06]  /*3dd0*/  FSEL R11, R11, R17, P2 ;  /* 0x000000110b0b7208 */ /* 0x000fcc0001000000 */
[----:B-----5:R-:W-:Y:S01]  /*3de0*/  DSETP.GEU.AND P0, PT, R10, R2, PT ;  /* 0x000000020a00722a */ /* 0x020fe20003f0e000 */
[----:B------:R-:W-:-:S13]  /*3df0*/  @!P2 VIADD R9, R4, 0x300 ;  /* 0x000003000409a836 */ /* 0x000fda0000000000 */
        /* <DEDUP_REMOVED lines=10> */
.L_x_537:
[----:B------:R-:W-:Y:S05]  /*3ea0*/  BSYNC.RECONVERGENT B1 ;  /* 0x0000000000017941 */ /* 0x000fea0003800200 */
.L_x_536:
        /* <DEDUP_REMOVED lines=12> */
[----:B------:R-:W-:-:S05]  /*3f70*/  IMAD.MOV.U32 R11, RZ, RZ, 0x500 ;  /* 0x00000500ff0b7424 */ /* 0x000fca00078e00ff */
[----:B------:R-:W2:Y:S01]  /*3f80*/  ATOMG.E.ADD.STRONG.GPU PT, R10, desc[UR10][R8.64], R11 ;  /* 0x8000000b080a79a8 */ /* 0x000ea200081ef10a */
[----:B------:R-:W0:Y:S01]  /*3f90*/  S2UR UR5, SR_CgaCtaId ;  /* 0x00000000000579c3 */ /* 0x000e220000008800 */
[----:B------:R-:W-:Y:S02]  /*3fa0*/  UMOV UR4, 0x400 ;  /* 0x0000040000047882 */ /* 0x000fe40000000000 */
[----:B0-----:R-:W-:Y:S01]  /*3fb0*/  ULEA UR4, UR5, UR4, 0x18 ;  /* 0x0000000405047291 */ /* 0x001fe2000f8ec0ff */
[----:B--2---:R-:W-:-:S08]  /*3fc0*/  VIADD R10, R10, UR6 ;  /* 0x000000060a0a7c36 */ /* 0x004fd00008000000 */
[----:B------:R0:W-:Y:S03]  /*3fd0*/  STS [UR4+0x98], R10 ;  /* 0x0000980aff007988 */ /* 0x0001e60008000804 */
.L_x_540:
[----:B------:R-:W-:Y:S05]  /*3fe0*/  BSYNC.RECONVERGENT B1 ;  /* 0x0000000000017941 */ /* 0x000fea0003800200 */
.L_x_539:
[----:B------:R-:W1:Y:S08]  /*3ff0*/  S2UR UR5, SR_CgaCtaId ;  /* 0x00000000000579c3 */ /* 0x000e700000008800 */
[----:B------:R-:W-:Y:S06]  /*4000*/  BAR.SYNC.DEFER_BLOCKING 0x0 ;  /* 0x0000000000007b1d */ /* 0x000fec0000010000 */
[----:B------:R-:W-:-:S02]  /*4010*/  UMOV UR4, 0x400 ;  /* 0x0000040000047882 */ /* 0x000fc40000000000 */
[----:B-1----:R-:W-:-:S06]  /*4020*/  ULEA UR4, UR5, UR4, 0x18 ;  /* 0x0000000405047291 */ /* 0x002fcc000f8ec0ff */
[----:B------:R-:W-:-:S05]  /*4030*/  IMAD.U32 R11, RZ, RZ, UR4 ;  /* 0x00000004ff0b7e24 */ /* 0x000fca000f8e00ff */
[----:B0-----:R-:W0:Y:S02]  /*4040*/  LDS R10, [R11+0x98] ;  /* 0x000098000b0a7984 */ /* 0x001e240000000800 */
[----:B0-----:R-:W-:-:S05]  /*4050*/  VIADD R12, R10, 0x500 ;  /* 0x000005000a0c7836 */ /* 0x001fca0000000000 */
[----:B------:R-:W-:-:S13]  /*4060*/  ISETP.GT.AND P0, PT, R12, R7, PT ;  /* 0x000000070c00720c */ /* 0x000fda0003f04270 */
[----:B------:R-:W-:Y:S05]  /*4070*/  @P0 BRA `(.L_x_541) ;  /* 0x0000000400980947 */ /* 0x000fea0003800000 */
[----:B------:R-:W-:Y:S01]  /*4080*/  BSSY.RECONVERGENT B1, `(.L_x_541) ;  /* 0x0000065000017945 */ /* 0x000fe20003800200 */
[----:B------:R-:W-:Y:S01]  /*4090*/  IMAD.MOV.U32 R20, RZ, RZ, R2 ;  /* 0x000000ffff147224 */ /* 0x000fe200078e0002 */
[----:B------:R-:W0:Y:S01]  /*40a0*/  LDCU UR7, c[0x0][0x398] ;  /* 0x00007300ff0777ac */ /* 0x000e220008000800 */
[----:B------:R-:W-:Y:S01]  /*40b0*/  IMAD.MOV.U32 R21, RZ, RZ, R3 ;  /* 0x000000ffff157224 */ /* 0x000fe200078e0003 */
[----:B------:R-:W1:Y:S06]  /*40c0*/  LDCU.128 UR12, c[0x0][0x380] ;  /* 0x00007000ff0c77ac */ /* 0x000e6c0008000c00 */
.L_x_544:
[----:B------:R-:W-:Y:S02]  /*40d0*/  SHF.R.S32.HI R2, RZ, 0x1f, R10 ;  /* 0x0000001fff027819 */ /* 0x000fe4000001140a */
[----:B------:R-:W-:-:S05]  /*40e0*/  IADD3 R7, P0, PT, R4, R10, RZ ;  /* 0x0000000a04077210 */ /* 0x000fca0007f1e0ff */
[----:B------:R-:W-:Y:S01]  /*40f0*/  IMAD.X R24, RZ, RZ, R2, P0 ;  /* 0x000000ffff187224 */ /* 0x000fe200000e0602 */
[----:B-1----:R-:W-:-:S04]  /*4100*/  LEA R22, P0, R7, UR12, 0x3 ;  /* 0x0000000c07167c11 */ /* 0x002fc8000f8018ff */
[----:B------:R-:W-:-:S05]  /*4110*/  LEA.HI.X R23, R7, UR13, R24, 0x3, P0 ;  /* 0x0000000d07177c11 */ /* 0x000fca00080f1c18 */
[----:B------:R-:W2:Y:S04]  /*4120*/  LDG.E.64 R18, desc[UR10][R22.64] ;  /* 0x0000000a16127981 */ /* 0x000ea8000c1e1b00 */
[----:B------:R-:W3:Y:S04]  /*4130*/  LDG.E.64 R16, desc[UR10][R22.64+0x800] ;  /* 0x0008000a16107981 */ /* 0x000ee8000c1e1b00 */
[----:B------:R-:W4:Y:S04]  /*4140*/  LDG.E.64 R14, desc[UR10][R22.64+0x1000] ;  /* 0x0010000a160e7981 */ /* 0x000f28000c1e1b00 */
[----:B------:R-:W4:Y:S01]  /*4150*/  LDG.E.64 R12, desc[UR10][R22.64+0x1800] ;  /* 0x0018000a160c7981 */ /* 0x000f22000c1e1b00 */
[----:B------:R-:W-:Y:S01]  /*4160*/  IADD3 R25, P0, PT, R7, UR14, RZ ;  /* 0x0000000e07197c10 */ /* 0x000fe2000ff1e0ff */
[----:B------:R-:W-:Y:S02]  /*4170*/  BSSY.RECONVERGENT B2, `(.L_x_542) ;  /* 0x000003d000027945 */ /* 0x000fe40003800200 */
[----:B------:R1:W5:Y:S01]  /*4180*/  LDG.E.64 R2, desc[UR10][R22.64+0x2000] ;  /* 0x0020000a16027981 */ /* 0x000362000c1e1b00 */
[----:B------:R-:W-:Y:S01]  /*4190*/  IADD3.X R24, PT, PT, R24, UR15, RZ, P0, !PT ;  /* 0x0000000f18187c10 */ /* 0x000fe200087fe4ff */
[----:B------:R-:W-:Y:S06]  /*41a0*/  BAR.SYNC.DEFER_BLOCKING 0x0 ;  /* 0x0000000000007b1d */ /* 0x000fec0000010000 */
[----:B--2---:R-:W-:-:S14]  /*41b0*/  DSETP.GEU.AND P1, PT, R20, R18, PT ;  /* 0x000000121400722a */ /* 0x004fdc0003f2e000 */
[----:B------:R-:W-:-:S04]  /*41c0*/  @P1 ISETP.GE.U32.AND P0, PT, R6, R25, PT ;  /* 0x000000190600120c */ /* 0x000fc80003f06070 */
[----:B------:R-:W-:-:S13]  /*41d0*/  @P1 ISETP.GE.AND.EX P0, PT, R5, R24, PT, P0 ;  /* 0x000000180500120c */ /* 0x000fda0003f06300 */
[----:B------:R-:W-:-:S06]  /*41e0*/  @P1 DSETP.LT.OR P0, PT, R18, R20, !P0 ;  /* 0x000000141200122a */ /* 0x000fcc0004701400 */
[----:B------:R-:W-:Y:S02]  /*41f0*/  @P1 FSEL R7, R20, R18, P0 ;  /* 0x0000001214071208 */ /* 0x000fe40000000000 */
[----:B------:R-:W-:Y:S01]  /*4200*/  @P1 FSEL R20, R21, R19, P0 ;  /* 0x0000001315141208 */ /* 0x000fe20000000000 */
[----:B------:R-:W-:Y:S01]  /*4210*/  IMAD.MOV.U32 R21, RZ, RZ, R24 ;  /* 0x000000ffff157224 */ /* 0x000fe200078e0018 */
[----:B------:R-:W-:Y:S01]  /*4220*/  @P1 SEL R21, R5, R24, P0 ;  /* 0x0000001805151207 */ /* 0x000fe20000000000 */
[----:B------:R-:W-:Y:S01]  /*4230*/  @P1 IMAD.MOV.U32 R18, RZ, RZ, R7 ;  /* 0x000000ffff121224 */ /* 0x000fe200078e0007 */
[----:B------:R-:W-:Y:S01]  /*4240*/  IADD3 R7, P3, PT, R25, 0x100, RZ ;  /* 0x0000010019077810 */ /* 0x000fe20007f7e0ff */
[----:B------:R-:W-:Y:S02]  /*4250*/  @P1 IMAD.MOV.U32 R19, RZ, RZ, R20 ;  /* 0x000000ffff131224 */ /* 0x000fe400078e0014 */
[----:B------:R-:W-:Y:S01]  /*4260*/  IMAD.MOV.U32 R20, RZ, RZ, R25 ;  /* 0x000000ffff147224 */ /* 0x000fe200078e0019 */
[----:B------:R-:W-:Y:S01]  /*4270*/  @P1 SEL R20, R6, R25, P0 ;  /* 0x0000001906141207 */ /* 0x000fe20000000000 */
[----:B------:R-:W-:-:S02]  /*4280*/  IMAD.X R6, RZ, RZ, R24, P3 ;  /* 0x000000ffff067224 */ /* 0x000fc400018e0618 */
[----:B---3--:R-:W-:-:S14]  /*4290*/  DSETP.GEU.AND P2, PT, R18, R16, PT ;  /* 0x000000101200722a */ /* 0x008fdc0003f4e000 */
        /* <DEDUP_REMOVED lines=9> */
[----:B------:R-:W-:Y:S02]  /*4330*/  IADD3 R18, P3, PT, R25, 0x200, RZ ;  /* 0x0000020019127810 */ /* 0x000fe40007f7e0ff */
[----:B------:R-:W-:-:S03]  /*4340*/  SHF.R.S32.HI R21, RZ, 0x1f, R10 ;  /* 0x0000001fff157819 */ /* 0x000fc6000001140a */
[----:B----4-:R-:W-:Y:S01]  /*4350*/  DSETP.GEU.AND P1, PT, R16, R14, PT ;  /* 0x0000000e1000722a */ /* 0x010fe20003f2e000 */
[----:B------:R-:W-:Y:S01]  /*4360*/  IMAD.X R19, RZ, RZ, R24, P3 ;  /* 0x000000ffff137224 */ /* 0x000fe200018e0618 */
[----:B------:R-:W-:-:S04]  /*4370*/  IADD3 R20, P3, P4, R4, UR14, R10 ;  /* 0x0000000e04147c10 */ /* 0x000fc8000fc7e00a */
[----:B------:R-:W-:-:S08]  /*4380*/  IADD3.X R21, PT, PT, RZ, UR15, R21, P3, P4 ;  /* 0x0000000fff157c10 */ /* 0x000fd00009fe8415 */
[----:B------:R-:W-:-:S04]  /*4390*/  @P1 ISETP.GE.U32.AND P0, PT, R7, R18, PT ;  /* 0x000000120700120c */ /* 0x000fc80003f06070 */
[----:B------:R-:W-:-:S13]  /*43a0*/  @P1 ISETP.GE.AND.EX P0, PT, R6, R19, PT, P0 ;  /* 0x000000130600120c */ /* 0x000fda0003f06300 */
[----:B------:R-:W-:-:S06]  /*43b0*/  @P1 DSETP.LT.OR P0, PT, R14, R16, !P0 ;  /* 0x000000100e00122a */ /* 0x000fcc0004701400 */
[----:B------:R-:W-:Y:S02]  /*43c0*/  @P1 FSEL R5, R16, R14, P0 ;  /* 0x0000000e10051208 */ /* 0x000fe40000000000 */
[----:B------:R-:W-:Y:S02]  /*43d0*/  @P1 FSEL R16, R17, R15, P0 ;  /* 0x0000000f11101208 */ /* 0x000fe40000000000 */
[----:B------:R-:W-:Y:S01]  /*43e0*/  IADD3 R17, P3, PT, R20, 0x300, RZ ;  /* 0x0000030014117810 */ /* 0x000fe20007f7e0ff */
[----:B------:R-:W-:Y:S01]  /*43f0*/  @P1 IMAD.MOV.U32 R14, RZ, RZ, R5 ;  /* 0x000000ffff0e1224 */ /* 0x000fe200078e0005 */
[----:B------:R-:W-:Y:S01]  /*4400*/  @P1 SEL R18, R7, R18, P0 ;  /* 0x0000001207121207 */ /* 0x000fe20000000000 */
[----:B------:R-:W-:Y:S01]  /*4410*/  @P1 IMAD.MOV.U32 R15, RZ, RZ, R16 ;  /* 0x000000ffff0f1224 */ /* 0x000fe200078e0010 */
[----:B------:R-:W-:Y:S01]  /*4420*/  @P1 SEL R19, R6, R19, P0 ;  /* 0x0000001306131207 */ /* 0x000fe20000000000 */
[----:B------:R-:W-:Y:S01]  /*4430*/  IMAD.X R16, RZ, RZ, R21, P3 ;  /* 0x000000ffff107224 */ /* 0x000fe200018e0615 */
[----:B------:R-:W-:-:S03]  /*4440*/  ISETP.NE.AND P1, PT, R4, RZ, PT ;  /* 0x000000ff0400720c */ /* 0x000fc60003f25270 */
[----:B------:R-:W-:-:S14]  /*4450*/  DSETP.GEU.AND P2, PT, R14, R12, PT ;  /* 0x0000000c0e00722a */ /* 0x000fdc0003f4e000 */
[----:B------:R-:W-:-:S04]  /*4460*/  @P2 ISETP.GE.U32.AND P0, PT, R18, R17, PT ;  /* 0x000000111200220c */ /* 0x000fc80003f06070 */
[----:B------:R-:W-:-:S13]  /*4470*/  @P2 ISETP.GE.AND.EX P0, PT, R19, R16, PT, P0 ;  /* 0x000000101300220c */ /* 0x000fda0003f06300 */
[----:B------:R-:W-:-:S06]  /*4480*/  @P2 DSETP.LT.OR P0, PT, R12, R14, !P0 ;  /* 0x0000000e0c00222a */ /* 0x000fcc0004701400 */
[----:B------:R-:W-:Y:S02]  /*4490*/  @P2 FSEL R7, R14, R12, P0 ;  /* 0x0000000c0e072208 */ /* 0x000fe40000000000 */
[----:B------:R-:W-:Y:S01]  /*44a0*/  @P2 FSEL R14, R15, R13, P0 ;  /* 0x0000000d0f0e2208 */ /* 0x000fe20000000000 */
[----:B-1----:R-:W-:Y:S06]  /*44b0*/  @P1 BRA `(.L_x_543) ;  /* 0x0000000000201947 */ /* 0x002fec0003800000 */
[----:B------:R-:W-:-:S06]  /*44c0*/  IMAD.MOV.U32 R5, RZ, RZ, 0x500 ;  /* 0x00000500ff057424 */ /* 0x000fcc00078e00ff */
[----:B------:R-:W2:Y:S01]  /*44d0*/  ATOMG.E.ADD.STRONG.GPU PT, R5, desc[UR10][R8.64], R5 ;  /* 0x80000005080579a8 */ /* 0x000ea200081ef10a */
[----:B------:R-:W1:Y:S01]  /*44e0*/  S2UR UR5, SR_CgaCtaId ;  /* 0x00000000000579c3 */ /* 0x000e620000008800 */
[----:B------:R-:W-:Y:S02]  /*44f0*/  UMOV UR4, 0x400 ;  /* 0x0000040000047882 */ /* 0x000fe40000000000 */
[----:B-1----:R-:W-:-:S06]  /*4500*/  ULEA UR4, UR5, UR4, 0x18 ;  /* 0x0000000405047291 */ /* 0x002fcc000f8ec0ff */
[----:B------:R-:W-:Y:S02]  /*4510*/  IMAD.U32 R11, RZ, RZ, UR4 ;  /* 0x00000004ff0b7e24 */ /* 0x000fe4000f8e00ff */
[----:B--2---:R-:W-:-:S05]  /*4520*/  VIADD R6, R5, UR6 ;  /* 0x0000000605067c36 */ /* 0x004fca0008000000 */
[----:B------:R1:W-:Y:S02]  /*4530*/  STS [R11+0x98], R6 ;  /* 0x000098060b007388 */ /* 0x0003e40000000800 */
.L_x_543:
[----:B0-----:R-:W-:Y:S05]  /*4540*/  BSYNC.RECONVERGENT B2 ;  /* 0x0000000000027941 */ /* 0x001fea0003800200 */
.L_x_542:
[----:B------:R-:W-:Y:S01]  /*4550*/  BAR.SYNC.DEFER_BLOCKING 0x0 ;  /* 0x0000000000007b1d */ /* 0x000fe20000010000 */
[----:B------:R-:W-:Y:S01]  /*4560*/  @P2 IMAD.MOV.U32 R12, RZ, RZ, R7 ;  /* 0x000000ffff0c2224 */ /* 0x000fe200078e0007 */
[----:B-1----:R-:W-:Y:S01]  /*4570*/  IADD3 R6, P3, PT, R20, 0x400, RZ ;  /* 0x0000040014067810 */ /* 0x002fe20007f7e0ff */
[----:B------:R-:W-:Y:S01]  /*4580*/  @P2 IMAD.MOV.U32 R13, RZ, RZ, R14 ;  /* 0x000000ffff0d2224 */ /* 0x000fe200078e000e */
[----:B------:R-:W-:Y:S01]  /*4590*/  @P2 SEL R17, R18, R17, P0 ;  /* 0x0000001112112207 */ /* 0x000fe20000000000 */
[----:B------:R-:W-:Y:S01]  /*45a0*/  IMAD.U32 R7, RZ, RZ, UR7 ;  /* 0x00000007ff077e24 */ /* 0x000fe2000f8e00ff */
[----:B------:R-:W-:Y:S01]  /*45b0*/  @P2 SEL R16, R19, R16, P0 ;  /* 0x0000001013102207 */ /* 0x000fe20000000000 */
[----:B------:R-:W-:Y:S02]  /*45c0*/  IMAD.X R5, RZ, RZ, R21, P3 ;  /* 0x000000ffff057224 */ /* 0x000fe400018e0615 */
[----:B-----5:R-:W-:-:S14]  /*45d0*/  DSETP.GEU.AND P1, PT, R12, R2, PT ;  /* 0x000000020c00722a */ /* 0x020fdc0003f2e000 */
[----:B------:R-:W-:Y:S01]  /*45e0*/  @P1 ISETP.GE.U32.AND P0, PT, R17, R6, PT ;  /* 0x000000061100120c */ /* 0x000fe20003f06070 */
[----:B------:R-:W0:Y:S03]  /*45f0*/  LDS R10, [R11+0x98] ;  /* 0x000098000b0a7984 */ /* 0x000e260000000800 */
[----:B------:R-:W-:-:S13]  /*4600*/  @P1 ISETP.GE.AND.EX P0, PT, R16, R5, PT, P0 ;  /* 0x000000051000120c */ /* 0x000fda0003f06300 */
[----:B------:R-:W-:-:S06]  /*4610*/  @P1 DSETP.LT.OR P0, PT, R2, R12, !P0 ;  /* 0x0000000c0200122a */ /* 0x000fcc0004701400 */
[----:B------:R-:W-:Y:S02]  /*4620*/  @P1 FSEL R14, R12, R2, P0 ;  /* 0x000000020c0e1208 */ /* 0x000fe40000000000 */
[----:B------:R-:W-:Y:S02]  /*4630*/  @P1 FSEL R13, R13, R3, P0 ;  /* 0x000000030d0d1208 */ /* 0x000fe40000000000 */
[----:B------:R-:W-:Y:S01]  /*4640*/  @P1 SEL R6, R17, R6, P0 ;  /* 0x0000000611061207 */ /* 0x000fe20000000000 */
[----:B------:R-:W-:Y:S01]  /*4650*/  @P1 IMAD.MOV.U32 R2, RZ, RZ, R14 ;  /* 0x000000ffff021224 */ /* 0x000fe200078e000e */
[----:B------:R-:W-:Y:S01]  /*4660*/  @P1 SEL R5, R16, R5, P0 ;  /* 0x0000000510051207 */ /* 0x000fe20000000000 */
[----:B------:R-:W-:-:S03]  /*4670*/  @P1 IMAD.MOV.U32 R3, RZ, RZ, R13 ;  /* 0x000000ffff031224 */ /* 0x000fc600078e000d */
[----:B------:R-:W-:Y:S01]  /*4680*/  MOV R20, R2 ;  /* 0x0000000200147202 */ /* 0x000fe20000000f00 */
[----:B------:R-:W-:Y:S02]  /*4690*/  IMAD.MOV.U32 R21, RZ, RZ, R3 ;  /* 0x000000ffff157224 */ /* 0x000fe400078e0003 */
[----:B0-----:R-:W-:-:S05]  /*46a0*/  VIADD R12, R10, 0x500 ;  /* 0x000005000a0c7836 */ /* 0x001fca0000000000 */
[----:B------:R-:W-:-:S13]  /*46b0*/  ISETP.GT.AND P0, PT, R12, R7, PT ;  /* 0x000000070c00720c */ /* 0x000fda0003f04270 */
[----:B------:R-:W-:Y:S05]  /*46c0*/  @!P0 BRA `(.L_x_544) ;  /* 0xfffffff800808947 */ /* 0x000fea000383ffff */
[----:B------:R-:W-:Y:S05]  /*46d0*/  BSYNC.RECONVERGENT B1 ;  /* 0x0000000000017941 */ /* 0x000fea0003800200 */
.L_x_541:
[----:B------:R-:W-:Y:S01]  /*46e0*/  ISETP.GE.AND P0, PT, R10, R7, PT ;  /* 0x000000070a00720c */ /* 0x000fe20003f06270 */
[----:B------:R-:W0:Y:S01]  /*46f0*/  LDCU.64 UR6, c[0x0][0x388] ;  /* 0x00007100ff0677ac */ /* 0x000e220008000a00 */
[----:B------:R-:W-:Y:S01]  /*4700*/  BSSY.RECONVERGENT B1, `(.L_x_538) ;  /* 0x00000ac000017945 */ /* 0x000fe20003800200 */
[----:B------:R-:W1:Y:S10]  /*4710*/  LDCU.64 UR4, c[0x0][0x388] ;  /* 0x00007100ff0477ac */ /* 0x000e740008000a00 */
        /* <DEDUP_REMOVED lines=11> */
[----:B------:R-:W2:Y:S01]  /*47d0*/  LDC.64 R12, c[0x0][0x380] ;  /* 0x0000e000ff0c7b82 */ /* 0x000ea20000000a00 */
[----:B------:R-:W-:Y:S01]  /*47e0*/  LEA.HI R7, R18, 0x1, RZ, 0x18 ;  /* 0x0000000112077811 */ /* 0x000fe200078fc0ff */
[----:B------:R-:W-:-:S03]  /*47f0*/  IMAD.IADD R11, R4, 0x1, R10 ;  /* 0x00000001040b7824 */ /* 0x000fc600078e020a */
[----:B------:R-:W-:Y:S01]  /*4800*/  LOP3.LUT R8, R7, 0x3, RZ, 0xc0, !PT ;  /* 0x0000000307087812 */ /* 0x000fe200078ec0ff */
[----:B------:R-:W-:-:S04]  /*4810*/  IMAD.MOV.U32 R7, RZ, RZ, R4 ;  /* 0x000000ffff077224 */ /* 0x000fc800078e0004 */
[----:B------:R-:W-:-:S07]  /*4820*/  IMAD.MOV R8, RZ, RZ, -R8 ;  /* 0x000000ffff087224 */ /* 0x000fce00078e0a08 */
.L_x_550:
[----:B--2---:R-:W-:-:S06]  /*4830*/  IMAD.WIDE R14, R11, 0x8, R12 ;  /* 0x000000080b0e7825 */ /* 0x004fcc00078e020c */
[----:B------:R-:W2:Y:S01]  /*4840*/  LDG.E.64 R14, desc[UR10][R14.64] ;  /* 0x0000000a0e0e7981 */ /* 0x000ea2000c1e1b00 */
[C---:B-1----:R-:W-:Y:S01]  /*4850*/  IADD3 R19, P1, PT, R11.reuse, UR4, RZ ;  /* 0x000000040b137c10 */ /* 0x042fe2000ff3e0ff */
[----:B------:R-:W-:Y:S01]  /*4860*/  VIADD R8, R8, 0x1 ;  /* 0x0000000108087836 */ /* 0x000fe20000000000 */
[----:B------:R-:W-:Y:S01]  /*4870*/  BSSY.RECONVERGENT B3, `(.L_x_548) ;  /* 0x000001b000037945 */ /* 0x000fe20003800200 */
[----:B------:R-:W-:Y:S01]  /*4880*/  IMAD.MOV.U32 R22, RZ, RZ, R6 ;  /* 0x000000ffff167224 */ /* 0x000fe200078e0006 */
[----:B------:R-:W-:Y:S01]  /*4890*/  LEA.HI.X.SX32 R20, R11, UR5, 0x1, P1 ;  /* 0x000000050b147c11 */ /* 0x000fe200088f0eff */
[----:B------:R-:W-:Y:S01]  /*48a0*/  IMAD.MOV.U32 R21, RZ, RZ, R5 ;  /* 0x000000ffff157224 */ /* 0x000fe200078e0005 */
[----:B------:R-:W-:Y:S01]  /*48b0*/  ISETP.NE.AND P2, PT, R8, RZ, PT ;  /* 0x000000ff0800720c */ /* 0x000fe20003f45270 */
[----:B------:R-:W-:Y:S02]  /*48c0*/  IMAD.MOV.U32 R16, RZ, RZ, R2 ;  /* 0x000000ffff107224 */ /* 0x000fe400078e0002 */
        /* <DEDUP_REMOVED lines=21> */
.L_x_549:
[----:B0-----:R-:W-:Y:S05]  /*4a20*/  BSYNC.RECONVERGENT B3 ;  /* 0x0000000000037941 */ /* 0x001fea0003800200 */
.L_x_548:
[----:B------:R-:W-:Y:S02]  /*4a30*/  VIADD R7, R7, 0x100 ;  /* 0x0000010007077836 */ /* 0x000fe40000000000 */
[----:B------:R-:W-:Y:S01]  /*4a40*/  VIADD R11, R11, 0x100 ;  /* 0x000001000b0b7836 */ /* 0x000fe20000000000 */
[----:B------:R-:W-:Y:S06]  /*4a50*/  @P2 BRA `(.L_x_550) ;  /* 0xfffffffc00742947 */ /* 0x000fec000383ffff */
.L_x_547:
[----:B01----:R-:W-:Y:S05]  /*4a60*/  BSYNC.RECONVERGENT B2 ;  /* 0x0000000000027941 */ /* 0x003fea0003800200 */
.L_x_546:
        /* <DEDUP_REMOVED lines=9> */
.L_x_559:
[----:B------:R-:W-:-:S05]  /*4b00*/  IMAD.WIDE R24, R23, 0x8, R10 ;  /* 0x0000000817187825 */ /* 0x000fca00078e020a */
[----:B------:R-:W2:Y:S04]  /*4b10*/  LDG.E.64 R20, desc[UR10][R24.64+-0x1000] ;  /* 0xfff0000a18147981 */ /* 0x000ea8000c1e1b00 */
[----:B------:R0:W5:Y:S04]  /*4b20*/  LDG.E.64 R16, desc[UR10][R24.64+-0x800] ;  /* 0xfff8000a18107981 */ /* 0x000168000c1e1b00 */
        /* <DEDUP_REMOVED lines=25> */
.L_x_552:
[----:B------:R-:W-:Y:S05]  /*4cc0*/  BSYNC.RECONVERGENT B2 ;  /* 0x0000000000027941 */ /* 0x000fea0003800200 */
.L_x_551:
[----:B-----5:R-:W-:Y:S01]  /*4cd0*/  DSETP.GEU.AND P0, PT, R18, R16, PT ;  /* 0x000000101200722a */ /* 0x020fe20003f0e000 */
[C---:B------:R-:W-:Y:S01]  /*4ce0*/  IADD3 R21, P1, PT, R27.reuse, UR6, RZ ;  /* 0x000000061b157c10 */ /* 0x040fe2000ff3e0ff */
[----:B------:R-:W-:Y:S01]  /*4cf0*/  BSSY.RECONVERGENT B2, `(.L_x_553) ;  /* 0x0000015000027945 */ /* 0x000fe20003800200 */
[----:B------:R-:W-:Y:S01]  /*4d00*/  MOV R2, R16 ;  /* 0x0000001000027202 */ /* 0x000fe20000000f00 */
[----:B------:R-:W-:Y:S01]  /*4d10*/  IMAD.MOV.U32 R3, RZ, RZ, R17 ;  /* 0x000000ffff037224 */ /* 0x000fe200078e0011 */
[----:B------:R-:W-:Y:S01]  /*4d20*/  LEA.HI.X.SX32 R25, R27, UR7, 0x1, P1 ;  /* 0x000000071b197c11 */ /* 0x000fe200088f0eff */
[----:B------:R-:W-:-:S04]  /*4d30*/  IMAD.MOV.U32 R5, RZ, RZ, R21 ;  /* 0x000000ffff057224 */ /* 0x000fc800078e0015 */
        /* <DEDUP_REMOVED lines=16> */
.L_x_554:
[----:B------:R-:W-:Y:S05]  /*4e40*/  BSYNC.RECONVERGENT B2 ;  /* 0x0000000000027941 */ /* 0x000fea0003800200 */
.L_x_553:
        /* <DEDUP_REMOVED lines=24> */
.L_x_556:
[----:B------:R-:W-:Y:S05]  /*4fd0*/  BSYNC.RECONVERGENT B2 ;  /* 0x0000000000027941 */ /* 0x000fea0003800200 */
.L_x_555:
        /* <DEDUP_REMOVED lines=22> */
.L_x_558:
[----:B------:R-:W-:Y:S05]  /*5140*/  BSYNC.RECONVERGENT B2 ;  /* 0x0000000000027941 */ /* 0x000fea0003800200 */
.L_x_557:
[----:B------:R-:W-:Y:S02]  /*5150*/  VIADD R7, R7, 0x400 ;  /* 0x0000040007077836 */ /* 0x000fe40000000000 */
[----:B------:R-:W-:Y:S02]  /*5160*/  VIADD R27, R27, 0x400 ;  /* 0x000004001b1b7836 */ /* 0x000fe40000000000 */
[----:B------:R-:W-:Y:S01]  /*5170*/  VIADD R26, R26, 0x400 ;  /* 0x000004001a1a7836 */ /* 0x000fe20000000000 */
[----:B------:R-:W-:Y:S01]  /*5180*/  ISETP.GE.AND P0, PT, R7, R9, PT ;  /* 0x000000090700720c */ /* 0x000fe20003f06270 */
[----:B------:R-:W-:Y:S02]  /*5190*/  VIADD R22, R22, 0x400 ;  /* 0x0000040016167836 */ /* 0x000fe40000000000 */
[----:B------:R-:W-:-:S10]  /*51a0*/  VIADD R23, R23, 0x400 ;  /* 0x0000040017177836 */ /* 0x000fd40000000000 */
[----:B------:R-:W-:Y:S05]  /*51b0*/  @!P0 BRA `(.L_x_559) ;  /* 0xfffffff800508947 */ /* 0x000fea000383ffff */
.L_x_545:
[----:B01----:R-:W-:Y:S05]  /*51c0*/  BSYNC.RECONVERGENT B1 ;  /* 0x0000000000017941 */ /* 0x003fea0003800200 */
.L_x_538:
        /* <DEDUP_REMOVED lines=32> */
.L_x_561:
[----:B------:R-:W-:Y:S05]  /*53d0*/  BSYNC.RECONVERGENT B1 ;  /* 0x0000000000017941 */ /* 0x000fea0003800200 */
.L_x_560:
        /* <DEDUP_REMOVED lines=31> */
.L_x_563:
[----:B------:R-:W-:Y:S05]  /*55d0*/  BSYNC.RECONVERGENT B1 ;  /* 0x0000000000017941 */ /* 0x000fea0003800200 */
.L_x_562:
[----:B------:R-:W-:Y:S01]  /*55e0*/  ISETP.GT.AND P0, PT, R14, 0x1b, PT ;  /* 0x0000001b0e00780c */ /* 0x000fe20003f04270 */
[----:B0-----:R0:W0:Y:S01]  /*55f0*/  SHFL.DOWN PT, R8, R2, 0x4, 0x1f ;  /* 0x08801f0002087f89 */ /* 0x00102200000e0000 */
[----:B------:R-:W-:Y:S01]  /*5600*/  BSSY.RECONVERGENT B1, `(.L_x_564) ;  /* 0x000001d000017945 */ /* 0x000fe20003800200 */
[----:B---3--:R-:W-:Y:S02]  /*5610*/  IMAD.MOV.U32 R11, RZ, RZ, R5 ;  /* 0x000000ffff0b7224 */ /* 0x008fe400078e0005 */
[----:B------:R3:W0:Y:S01]  /*5620*/  SHFL.DOWN PT, R9, R3, 0x4, 0x1f ;  /* 0x08801f0003097f89 */ /* 0x00062200000e0000 */
[----:B------:R-:W-:Y:S02]  /*5630*/  IMAD.MOV.U32 R12, RZ, RZ, R10 ;  /* 0x000000ffff0c7224 */ /* 0x000fe400078e000a */
[----:B-1----:R-:W-:Y:S01]  /*5640*/  IMAD.MOV.U32 R6, RZ, RZ, R2 ;  /* 0x000000ffff067224 */ /* 0x002fe200078e0002 */
[----:B----4-:R3:W1:Y:S01]  /*5650*/  SHFL.DOWN PT, R16, R5, 0x4, 0x1f ;  /* 0x08801f0005107f89 */ /* 0x01066200000e0000 */
[----:B--2---:R-:W-:-:S03]  /*5660*/  IMAD.MOV.U32 R7, RZ, RZ, R3 ;  /* 0x000000ffff077224 */ /* 0x004fc600078e0003 */
[----:B------:R3:W2:Y:S01]  /*5670*/  SHFL.DOWN PT, R13, R10, 0x4, 0x1f ;  /* 0x08801f000a0d7f89 */ /* 0x0006a200000e0000 */
[----:B------:R-:W-:Y:S05]  /*5680*/  @P0 BRA `(.L_x_565) ;  /* 0x0000000000500947 */ /* 0x000fea0003800000 */
[----:B0-----:R-:W-:Y:S01]  /*5690*/  DSETP.GEU.AND P0, PT, R2, R8, PT ;  /* 0x000000080200722a */ /* 0x001fe20003f0e000 */
[----:B-1----:R-:W-:Y:S02]  /*56a0*/  IMAD.MOV.U32 R11, RZ, RZ, R16 ;  /* 0x000000ffff0b7224 */ /* 0x002fe400078e0010 */
        /* <DEDUP_REMOVED lines=18> */
.L_x_565:
[----:B------:R-:W-:Y:S05]  /*57d0*/  BSYNC.RECONVERGENT B1 ;  /* 0x0000000000017941 */ /* 0x000fea0003800200 */
.L_x_564:
[----:B------:R-:W-:Y:S01]  /*57e0*/  ISETP.GT.AND P0, PT, R14, 0x17, PT ;  /* 0x000000170e00780c */ /* 0x000fe20003f04270 */
[----:B0-----:R0:W4:Y:S01]  /*57f0*/  SHFL.DOWN PT, R8, R6, 0x8, 0x1f ;  /* 0x09001f0006087f89 */ /* 0x00112200000e0000 */
[----:B------:R-:W-:Y:S01]  /*5800*/  BSSY.RECONVERGENT B1, `(.L_x_566) ;  /* 0x000001d000017945 */ /* 0x000fe20003800200 */
[----:B---3--:R-:W-:Y:S02]  /*5810*/  IMAD.MOV.U32 R5, RZ, RZ, R11 ;  /* 0x000000ffff057224 */ /* 0x008fe400078e000b */
[----:B------:R0:W3:Y:S01]  /*5820*/  SHFL.DOWN PT, R9, R7, 0x8, 0x1f ;  /* 0x09001f0007097f89 */ /* 0x0000e200000e0000 */
[----:B------:R-:W-:Y:S02]  /*5830*/  IMAD.MOV.U32 R10, RZ, RZ, R12 ;  /* 0x000000ffff0a7224 */ /* 0x000fe400078e000c */
[----:B------:R-:W-:Y:S01]  /*5840*/  IMAD.MOV.U32 R2, RZ, RZ, R6 ;  /* 0x000000ffff027224 */ /* 0x000fe200078e0006 */
[----:B-1----:R0:W1:Y:S01]  /*5850*/  SHFL.DOWN PT, R16, R11, 0x8, 0x1f ;  /* 0x09001f000b107f89 */ /* 0x00206200000e0000 */
[----:B------:R-:W-:-:S03]  /*5860*/  IMAD.MOV.U32 R3, RZ, RZ, R7 ;  /* 0x000000ffff037224 */ /* 0x000fc600078e0007 */
[----:B--2---:R0:W2:Y:S01]  /*5870*/  SHFL.DOWN PT, R13, R12, 0x8, 0x1f ;  /* 0x09001f000c0d7f89 */ /* 0x0040a200000e0000 */
[----:B------:R-:W-:Y:S05]  /*5880*/  @P0 BRA `(.L_x_567) ;  /* 0x0000000000500947 */ /* 0x000fea0003800000 */
[----:B---34-:R-:W-:Y:S01]  /*5890*/  DSETP.GEU.AND P0, PT, R6, R8, PT ;  /* 0x000000080600722a */ /* 0x018fe20003f0e000 */
[----:B-1----:R-:W-:Y:S02]  /*58a0*/  IMAD.MOV.U32 R5, RZ, RZ, R16 ;  /* 0x000000ffff057224 */ /* 0x002fe400078e0010 */
[----:B--2---:R-:W-:Y:S02]  /*58b0*/  IMAD.MOV.U32 R10, RZ, RZ, R13 ;  /* 0x000000ffff0a7224 */ /* 0x004fe400078e000d */
        /* <DEDUP_REMOVED lines=17> */
.L_x_567:
[----:B------:R-:W-:Y:S05]  /*59d0*/  BSYNC.RECONVERGENT B1 ;  /* 0x0000000000017941 */ /* 0x000fea0003800200 */
.L_x_566:
[----:B------:R-:W-:Y:S01]  /*59e0*/  ISETP.GT.AND P0, PT, R14, 0xf, PT ;  /* 0x0000000f0e00780c */ /* 0x000fe20003f04270 */
[----:B0-----:R0:W0:Y:S01]  /*59f0*/  SHFL.DOWN PT, R6, R2, 0x10, 0x1f ;  /* 0x0a001f0002067f89 */ /* 0x00102200000e0000 */
[----:B------:R-:W-:Y:S01]  /*5a00*/  BSSY.RECONVERGENT B1, `(.L_x_568) ;  /* 0x000001d000017945 */ /* 0x000fe20003800200 */
[----:B------:R-:W-:Y:S02]  /*5a10*/  IMAD.MOV.U32 R17, RZ, RZ, R5 ;  /* 0x000000ffff117224 */ /* 0x000fe400078e0005 */
[----:B------:R0:W0:Y:S01]  /*5a20*/  SHFL.DOWN PT, R7, R3, 0x10, 0x1f ;  /* 0x0a001f0003077f89 */ /* 0x00002200000e0000 */
[----:B------:R-:W-:Y:S02]  /*5a30*/  IMAD.MOV.U32 R19, RZ, RZ, R10 ;  /* 0x000000ffff137224 */ /* 0x000fe400078e000a */
[----:B------:R-:W-:Y:S01]  /*5a40*/  IMAD.MOV.U32 R12, RZ, RZ, R2 ;  /* 0x000000ffff0c7224 */ /* 0x000fe200078e0002 */
[----:B----4-:R4:W0:Y:S01]  /*5a50*/  SHFL.DOWN PT, R8, R5, 0x10, 0x1f ;  /* 0x0a001f0005087f89 */ /* 0x01082200000e0000 */
[----:B--2---:R-:W-:-:S03]  /*5a60*/  IMAD.MOV.U32 R13, RZ, RZ, R3 ;  /* 0x000000ffff0d7224 */ /* 0x004fc600078e0003 */
[----:B---3--:R4:W2:Y:S01]  /*5a70*/  SHFL.DOWN PT, R9, R10, 0x10, 0x1f ;  /* 0x0a001f000a097f89 */ /* 0x0088a200000e0000 */
[----:B------:R-:W-:Y:S05]  /*5a80*/  @P0 BRA `(.L_x_569) ;  /* 0x0000000000500947 */ /* 0x000fea0003800000 */
[----:B0-----:R-:W-:Y:S01]  /*5a90*/  DSETP.GEU.AND P0, PT, R2, R6, PT ;  /* 0x000000060200722a */ /* 0x001fe20003f0e000 */
[----:B------:R-:W-:Y:S02]  /*5aa0*/  IMAD.MOV.U32 R17, RZ, RZ, R8 ;  /* 0x000000ffff117224 */ /* 0x000fe400078e0008 */
        /* <DEDUP_REMOVED lines=18> */
.L_x_569:
[----:B------:R-:W-:Y:S05]  /*5bd0*/  BSYNC.RECONVERGENT B1 ;  /* 0x0000000000017941 */ /* 0x000fea0003800200 */
.L_x_568:
[----:B------:R-:W-:Y:S01]  /*5be0*/  ISETP.NE.AND P0, PT, R14, RZ, PT ;  /* 0x000000ff0e00720c */ /* 0x000fe20003f05270 */
[----:B------:R-:W-:-:S12]  /*5bf0*/  BSSY.RECONVERGENT B1, `(.L_x_570) ;  /* 0x000000b000017945 */ /* 0x000fd80003800200 */
[----:B------:R-:W-:Y:S05]  /*5c00*/  @P0 BRA `(.L_x_571) ;  /* 0x0000000000240947 */ /* 0x000fea0003800000 */
[----:B0-----:R-:W0:Y:S01]  /*5c10*/  S2R R6, SR_CgaCtaId ;  /* 0x0000000000067919 */ /* 0x001e220000008800 */
[----:B------:R-:W-:Y:S01]  /*5c20*/  MOV R3, 0x400 ;  /* 0x0000040000037802 */ /* 0x000fe20000000f00 */
[----:B------:R-:W-:Y:S01]  /*5c30*/  IMAD.MOV.U32 R18, RZ, RZ, R17 ;  /* 0x000000ffff127224 */ /* 0x000fe200078e0011 */
[----:B------:R-:W-:-:S04]  /*5c40*/  SHF.R.U32.HI R2, RZ, 0x1, R4 ;  /* 0x00000001ff027819 */ /* 0x000fc80000011604 */
[----:B------:R-:W-:Y:S02]  /*5c50*/  LOP3.LUT R2, R2, 0x1f0, RZ, 0xc0, !PT ;  /* 0x000001f002027812 */ /* 0x000fe400078ec0ff */
[----:B0-----:R-:W-:-:S05]  /*5c60*/  LEA R3, R6, R3, 0x18 ;  /* 0x0000000306037211 */ /* 0x001fca00078ec0ff */
[----:B------:R-:W-:-:S05]  /*5c70*/  IMAD.IADD R3, R2, 0x1, R3 ;  /* 0x0000000102037824 */ /* 0x000fca00078e0203 */
[----:B------:R3:W-:Y:S04]  /*5c80*/  STS.64 [R3+0x10], R18 ;  /* 0x0000101203007388 */ /* 0x0007e80000000a00 */
[----:B------:R3:W-:Y:S02]  /*5c90*/  STS.64 [R3+0x8], R12 ;  /* 0x0000080c03007388 */ /* 0x0007e40000000a00 */
.L_x_571:
[----:B------:R-:W-:Y:S05]  /*5ca0*/  BSYNC.RECONVERGENT B1 ;  /* 0x0000000000017941 */ /* 0x000fea0003800200 */
.L_x_570:
[----:B------:R-:W-:Y:S01]  /*5cb0*/  BAR.SYNC.DEFER_BLOCKING 0x0 ;  /* 0x0000000000007b1d */ /* 0x000fe20000010000 */
[----:B------:R-:W-:-:S13]  /*5cc0*/  ISETP.NE.AND P1, PT, R4, RZ, PT ;  /* 0x000000ff0400720c */ /* 0x000fda0003f25270 */
[----:B------:R-:W-:Y:S05]  /*5cd0*/  @P1 BRA `(.L_x_499) ;  /* 0x00000008008c1947 */ /* 0x000fea0003800000 */
[----:B0--3--:R-:W0:Y:S01]  /*5ce0*/  S2R R3, SR_CgaCtaId ;  /* 0x0000000000037919 */ /* 0x009e220000008800 */
[----:B------:R-:W-:Y:S01]  /*5cf0*/  MOV R2, 0x400 ;  /* 0x0000040000027802 */ /* 0x000fe20000000f00 */
[----:B------:R-:W-:Y:S03]  /*5d00*/  BSSY.RECONVERGENT B1, `(.L_x_572) ;  /* 0x000001a000017945 */ /* 0x000fe60003800200 */
[----:B0-----:R-:W-:-:S05]  /*5d10*/  LEA R30, R3, R2, 0x18 ;  /* 0x00000002031e7211 */ /* 0x001fca00078ec0ff */
[----:B------:R-:W0:Y:S04]  /*5d20*/  LDS.64 R14, [R30+0x18] ;  /* 0x000018001e0e7984 */ /* 0x000e280000000a00 */
[----:B----4-:R-:W3:Y:S04]  /*5d30*/  LDS.128 R4, [R30+0x20] ;  /* 0x000020001e047984 */ /* 0x010ee80000000c00 */
[----:B------:R4:W1:Y:S04]  /*5d40*/  LDS.64 R28, [R30+0x80] ;  /* 0x000080001e1c7984 */ /* 0x0008680000000a00 */
[----:B--2---:R4:W2:Y:S01]  /*5d50*/  LDS.128 R8, [R30+0x30] ;  /* 0x000030001e087984 */ /* 0x0048a20000000c00 */
[----:B0-----:R-:W-:Y:S01]  /*5d60*/  DSETP.GEU.AND P0, PT, R12, R14, PT ;  /* 0x0000000e0c00722a */ /* 0x001fe20003f0e000 */
[----:B------:R-:W-:-:S02]  /*5d70*/  IMAD.MOV.U32 R2, RZ, RZ, R14 ;  /* 0x000000ffff027224 */ /* 0x000fc400078e000e */
[----:B------:R-:W-:Y:S02]  /*5d80*/  IMAD.MOV.U32 R3, RZ, RZ, R15 ;  /* 0x000000ffff037224 */ /* 0x000fe400078e000f */
[----:B---3--:R-:W-:Y:S02]  /*5d90*/  IMAD.MOV.U32 R31, RZ, RZ, R4 ;  /* 0x000000ffff1f7224 */ /* 0x008fe400078e0004 */
[----:B------:R-:W-:-:S07]  /*5da0*/  IMAD.MOV.U32 R33, RZ, RZ, R5 ;  /* 0x000000ffff217224 */ /* 0x000fce00078e0005 */
[----:B-12-4-:R-:W-:Y:S05]  /*5db0*/  @!P0 BRA `(.L_x_573) ;  /* 0x0000000000388947 */ /* 0x016fea0003800000 */
        /* <DEDUP_REMOVED lines=14> */
.L_x_573:
[----:B------:R-:W-:Y:S05]  /*5ea0*/  BSYNC.RECONVERGENT B1 ;  /* 0x0000000000017941 */ /* 0x000fea0003800200 */
.L_x_572:
[----:B------:R0:W1:Y:S01]  /*5eb0*/  LDS.128 R16, [R30+0x40] ;  /* 0x000040001e107984 */ /* 0x0000620000000c00 */
[----:B------:R-:W-:Y:S01]  /*5ec0*/  DSETP.GEU.AND P0, PT, R2, R6, PT ;  /* 0x000000060200722a */ /* 0x000fe20003f0e000 */
[----:B------:R-:W-:Y:S01]  /*5ed0*/  BSSY.RECONVERGENT B1, `(.L_x_574) ;  /* 0x0000017000017945 */ /* 0x000fe20003800200 */
[----:B------:R-:W-:Y:S01]  /*5ee0*/  IMAD.MOV.U32 R35, RZ, RZ, R8 ;  /* 0x000000ffff237224 */ /* 0x000fe200078e0008 */
[----:B------:R0:W2:Y:S01]  /*5ef0*/  LDS.128 R20, [R30+0x50] ;  /* 0x000050001e147984 */ /* 0x0000a20000000c00 */
        /* <DEDUP_REMOVED lines=20> */
.L_x_575:
[----:B------:R-:W-:Y:S05]  /*6040*/  BSYNC.RECONVERGENT B1 ;  /* 0x0000000000017941 */ /* 0x000fea0003800200 */
.L_x_574:
        /* <DEDUP_REMOVED lines=21> */
.L_x_577:
[----:B------:R-:W-:Y:S05]  /*61a0*/  BSYNC.RECONVERGENT B1 ;  /* 0x0000000000017941 */ /* 0x000fea0003800200 */
.L_x_576:
        /* <DEDUP_REMOVED lines=21> */
.L_x_579:
[----:B------:R-:W-:Y:S05]  /*6300*/  BSYNC.RECONVERGENT B1 ;  /* 0x0000000000017941 */ /* 0x000fea0003800200 */
.L_x_578:
        /* <DEDUP_REMOVED lines=21> */
.L_x_581:
[----:B------:R-:W-:Y:S05]  /*6460*/  BSYNC.RECONVERGENT B1 ;  /* 0x0000000000017941 */ /* 0x000fea0003800200 */
.L_x_580:
        /* <DEDUP_REMOVED lines=21> */
.L_x_583:
[----:B------:R-:W-:Y:S05]  /*65c0*/  BSYNC.RECONVERGENT B1 ;  /* 0x0000000000017941 */ /* 0x000fea0003800200 */
.L_x_582:
        /* <DEDUP_REMOVED lines=20> */
.L_x_499:
[----:B------:R-:W-:Y:S05]  /*6710*/  BSYNC.RECONVERGENT B0 ;  /* 0x0000000000007941 */ /* 0x000fea0003800200 */
.L_x_466:
[----:B------:R-:W-:Y:S05]  /*6720*/  @P1 EXIT ;  /* 0x000000000000194d */ /* 0x000fea0003800000 */
[----:B0123--:R-:W0:Y:S01]  /*6730*/  LDC.64 R2, c[0x0][0x390] ;  /* 0x0000e400ff027b82 */ /* 0x00fe220000000a00 */
[----:B------:R-:W-:Y:S02]  /*6740*/  IMAD.MOV.U32 R18, RZ, RZ, R17 ;  /* 0x000000ffff127224 */ /* 0x000fe400078e0011 */
[----:B0-----:R-:W-:-:S05]  /*6750*/  IMAD.WIDE.U32 R2, R0, 0x10, R2 ;  /* 0x0000001000027825 */ /* 0x001fca00078e0002 */
[----:B------:R-:W-:Y:S04]  /*6760*/  STG.E.64 desc[UR10][R2.64], R12 ;  /* 0x0000000c02007986 */ /* 0x000fe8000c101b0a */
[----:B------:R-:W-:Y:S01]  /*6770*/  STG.E.64 desc[UR10][R2.64+0x8], R18 ;  /* 0x0000081202007986 */ /* 0x000fe2000c101b0a */
[----:B------:R-:W-:Y:S05]  /*6780*/  EXIT ;  /* 0x000000000000794d */ /* 0x000fea0003800000 */
.L_x_584:
        /* <DEDUP_REMOVED lines=15> */
.L_x_722:


//--------------------- .text._ZN6thrust24THRUST_300001_SM_1000_NS8cuda_cub4core6detail13_kernel_agentINS1_8__reduce11ReduceAgentINS0_12zip_iteratorIN4cuda3std3__45tupleIJNS0_10device_ptrIdEENS0_17counting_iteratorIlNS0_11use_defaultESF_SF_EEEEEEEPNSB_IJdlEEESJ_iNS1_9__extrema9arg_max_fIdlNSA_4lessIdEEEEEEJSI_SK_iSP_EEEvDpT0_ --------------------------
	.section	.text._ZN6thrust24THRUST_300001_SM_1000_NS8cuda_cub4core6detail13_kernel_agentINS1_8__reduce11ReduceAgentINS0_12zip_iteratorIN4cuda3std3__45tupleIJNS0_10device_ptrIdEENS0_17counting_iteratorIlNS0_11use_defaultESF_SF_EEEEEEEPNSB_IJdlEEESJ_iNS1_9__extrema9arg_max_fIdlNSA_4lessIdEEEEEEJSI_SK_iSP_EEEvDpT0_,"ax",@progbits
	.align	128
        .global         _ZN6thrust24THRUST_300001_SM_1000_NS8cuda_cub4core6detail13_kernel_agentINS1_8__reduce11ReduceAgentINS0_12zip_iteratorIN4cuda3std3__45tupleIJNS0_10device_ptrIdEENS0_17counting_iteratorIlNS0_11use_defaultESF_SF_EEEEEEEPNSB_IJdlEEESJ_iNS1_9__extrema9arg_max_fIdlNSA_4lessIdEEEEEEJSI_SK_iSP_EEEvDpT0_
        .type           _ZN6thrust24THRUST_300001_SM_1000_NS8cuda_cub4core6detail13_kernel_agentINS1_8__reduce11ReduceAgentINS0_12zip_iteratorIN4cuda3std3__45tupleIJNS0_10device_ptrIdEENS0_17counting_iteratorIlNS0_11use_defaultESF_SF_EEEEEEEPNSB_IJdlEEESJ_iNS1_9__extrema9arg_max_fIdlNSA_4lessIdEEEEEEJSI_SK_iSP_EEEvDpT0_,@function
        .size           _ZN6thrust24THRUST_300001_SM_1000_NS8cuda_cub4core6detail13_kernel_agentINS1_8__reduce11ReduceAgentINS0_12zip_iteratorIN4cuda3std3__45tupleIJNS0_10device_ptrIdEENS0_17counting_iteratorIlNS0_11use_defaultESF_SF_EEEEEEEPNSB_IJdlEEESJ_iNS1_9__extrema9arg_max_fIdlNSA_4lessIdEEEEEEJSI_SK_iSP_EEEvDpT0_,(.L_x_723 - _ZN6thrust24THRUST_300001_SM_1000_NS8cuda_cub4core6detail13_kernel_agentINS1_8__reduce11ReduceAgentINS0_12zip_iteratorIN4cuda3std3__45tupleIJNS0_10device_ptrIdEENS0_17counting_iteratorIlNS0_11use_defaultESF_SF_EEEEEEEPNSB_IJdlEEESJ_iNS1_9__extrema9arg_max_fIdlNSA_4lessIdEEEEEEJSI_SK_iSP_EEEvDpT0_)
        .other          _ZN6thrust24THRUST_300001_SM_1000_NS8cuda_cub4core6detail13_kernel_agentINS1_8__reduce11ReduceAgentINS0_12zip_iteratorIN4cuda3std3__45tupleIJNS0_10device_ptrIdEENS0_17counting_iteratorIlNS0_11use_defaultESF_SF_EEEEEEEPNSB_IJdlEEESJ_iNS1_9__extrema9arg_max_fIdlNSA_4lessIdEEEEEEJSI_SK_iSP_EEEvDpT0_,@"STO_CUDA_ENTRY STV_DEFAULT"
_ZN6thrust24THRUST_300001_SM_1000_NS8cuda_cub4core6detail13_kernel_agentINS1_8__reduce11ReduceAgentINS0_12zip_iteratorIN4cuda3std3__45tupleIJNS0_10device_ptrIdEENS0_17counting_iteratorIlNS0_11use_defaultESF_SF_EEEEEEEPNSB_IJdlEEESJ_iNS1_9__extrema9arg_max_fIdlNSA_4lessIdEEEEEEJSI_SK_iSP_EEEvDpT0_:
.text._ZN6thrust24THRUST_300001_SM_1000_NS8cuda_cub4core6detail13_kernel_agentINS1_8__reduce11ReduceAgentINS0_12zip_iteratorIN4cuda3std3__45tupleIJNS0_10device_ptrIdEENS0_17counting_iteratorIlNS0_11use_defaultESF_SF_EEEEEEEPNSB_IJdlEEESJ_iNS1_9__extrema9arg_max_fIdlNSA_4lessIdEEEEEEJSI_SK_iSP_EEEvDpT0_:
        /* <DEDUP_REMOVED lines=23> */
.L_x_588:
[----:B0-----:R-:W-:Y:S05]  /*0170*/  BSYNC.RECONVERGENT B1 ;  /* 0x0000000000017941 */ /* 0x001fea0003800200 */
.L_x_587:
        /* <DEDUP_REMOVED lines=19> */
.L_x_595:
        /* <DEDUP_REMOVED lines=31> */
.L_x_594:
[----:B------:R-:W-:Y:S05]  /*04a0*/  BSYNC.RECONVERGENT B3 ;  /* 0x0000000000037941 */ /* 0x000fea0003800200 */
.L_x_593:
[----:B------:R-:W-:Y:S01]  /*04b0*/  IADD3 R14, P0, PT, R14, 0x100, RZ ;  /* 0x000001000e0e7810 */ /* 0x000fe20007f1e0ff */
[----:B------:R-:W-:Y:S02]  /*04c0*/  VIADD R10, R10, 0x100 ;  /* 0x000001000a0a7836 */ /* 0x000fe40000000000 */
[----:B------:R-:W-:Y:S01]  /*04d0*/  IMAD.X R13, RZ, RZ, R13, P3 ;  /* 0x000000ffff0d7224 */ /* 0x000fe200018e060d */
[----:B------:R-:W-:Y:S01]  /*04e0*/  IADD3.X R15, PT, PT, RZ, R15, RZ, P0, !PT ;  /* 0x0000000fff0f7210 */ /* 0x000fe200007fe4ff */
[----:B------:R-:W-:Y:S08]  /*04f0*/  @P2 BRA `(.L_x_595) ;  /* 0xfffffffc006c2947 */ /* 0x000ff0000383ffff */
.L_x_592:
[----:B------:R-:W-:Y:S05]  /*0500*/  BSYNC.RECONVERGENT B2 ;  /* 0x0000000000027941 */ /* 0x000fea0003800200 */
.L_x_591:
[----:B------:R-:W-:-:S13]  /*0510*/  ISETP.GE.U32.AND P0, PT, R16, 0x300, PT ;  /* 0x000003001000780c */ /* 0x000fda0003f06070 */
[----:B------:R-:W-:Y:S05]  /*0520*/  @!P0 BRA `(.L_x_590) ;  /* 0x0000000400bc8947 */ /* 0x000fea0003800000 */
[----:B------:R-:W0:Y:S01]  /*0530*/  LDC.64 R4, c[0x0][0x380] ;  /* 0x0000e000ff047b82 */ /* 0x000e220000000a00 */
[----:B------:R-:W-:-:S07]  /*0540*/  VIADD R20, R10, 0x200 ;  /* 0x000002000a147836 */ /* 0x000fce0000000000 */
[----:B------:R-:W1:Y:S02]  /*0550*/  LDC.64 R6, c[0x0][0x388] ;  /* 0x0000e200ff067b82 */ /* 0x000e640000000a00 */
.L_x_604:
        /* <DEDUP_REMOVED lines=30> */
.L_x_597:
[----:B------:R-:W-:Y:S05]  /*0740*/  BSYNC.RECONVERGENT B2 ;  /* 0x0000000000027941 */ /* 0x000fea0003800200 */
.L_x_596:
        /* <DEDUP_REMOVED lines=23> */
.L_x_599:
[----:B------:R-:W-:Y:S05]  /*08c0*/  BSYNC.RECONVERGENT B2 ;  /* 0x0000000000027941 */ /* 0x000fea0003800200 */
.L_x_598:
        /* <DEDUP_REMOVED lines=25> */
.L_x_601:
[----:B------:R-:W-:Y:S05]  /*0a60*/  BSYNC.RECONVERGENT B2 ;  /* 0x0000000000027941 */ /* 0x000fea0003800200 */
.L_x_600:
        /* <DEDUP_REMOVED lines=22> */
.L_x_603:
[----:B------:R-:W-:Y:S05]  /*0bd0*/  BSYNC.RECONVERGENT B2 ;  /* 0x0000000000027941 */ /* 0x000fea0003800200 */
.L_x_602:
[C---:B------:R-:W-:Y:S02]  /*0be0*/  VIADD R10, R20.reuse, 0x200 ;  /* 0x00000200140a7836 */ /* 0x040fe40000000000 */
[----:B------:R-:W-:-:S03]  /*0bf0*/  VIADD R20, R20, 0x400 ;  /* 0x0000040014147836 */ /* 0x000fc60000000000 */
[----:B------:R-:W-:-:S13]  /*0c00*/  ISETP.GE.AND P0, PT, R10, UR5, PT ;  /* 0x000000050a007c0c */ /* 0x000fda000bf06270 */
[----:B------:R-:W-:Y:S05]  /*0c10*/  @!P0 BRA `(.L_x_604) ;  /* 0xfffffff800508947 */ /* 0x000fea000383ffff */
.L_x_590:
[----:B------:R-:W-:Y:S05]  /*0c20*/  BSYNC.RECONVERGENT B1 ;  /* 0x0000000000017941 */ /* 0x000fea0003800200 */
.L_x_589:
        /* <DEDUP_REMOVED lines=35> */
.L_x_607:
[----:B------:R-:W-:Y:S05]  /*0e60*/  BSYNC.RECONVERGENT B1 ;  /* 0x0000000000017941 */ /* 0x000fea0003800200 */
.L_x_606:
        /* <DEDUP_REMOVED lines=31> */
.L_x_609:
[----:B------:R-:W-:Y:S05]  /*1060*/  BSYNC.RECONVERGENT B1 ;  /* 0x0000000000017941 */ /* 0x000fea0003800200 */
.L_x_608:
        /* <DEDUP_REMOVED lines=31> */
.L_x_611:
[----:B------:R-:W-:Y:S05]  /*1260*/  BSYNC.RECONVERGENT B1 ;  /* 0x0000000000017941 */ /* 0x000fea0003800200 */
.L_x_610:
[----:B------:R-:W-:Y:S01]  /*1270*/  ISETP.GT.AND P0, PT, R10, 0x17, PT ;  /* 0x000000170a00780c */ /* 0x000fe20003f04270 */
[----:B-1----:R1:W1:Y:S01]  /*1280*/  SHFL.DOWN PT, R2, R4, 0x8, 0x1f ;  /* 0x09001f0004027f89 */ /* 0x00226200000e0000 */
[----:B------:R-:W-:Y:S01]  /*1290*/  BSSY.RECONVERGENT B1, `(.L_x_612) ;  /* 0x000001d000017945 */ /* 0x000fe20003800200 */
[----:B0-----:R-:W-:Y:S02]  /*12a0*/  IMAD.MOV.U32 R8, RZ, RZ, R11 ;  /* 0x000000ffff087224 */ /* 0x001fe400078e000b */
[----:B------:R0:W0:Y:S01]  /*12b0*/  SHFL.DOWN PT, R3, R5, 0x8, 0x1f ;  /* 0x09001f0005037f89 */ /* 0x00002200000e0000 */
[----:B------:R-:W-:Y:S02]  /*12c0*/  IMAD.MOV.U32 R9, RZ, RZ, R12 ;  /* 0x000000ffff097224 */ /* 0x000fe400078e000c */
[----:B------:R-:W-:Y:S01]  /*12d0*/  IMAD.MOV.U32 R6, RZ, RZ, R4 ;  /* 0x000000ffff067224 */ /* 0x000fe200078e0004 */
[----:B---3--:R3:W0:Y:S01]  /*12e0*/  SHFL.DOWN PT, R14, R11, 0x8, 0x1f ;  /* 0x09001f000b0e7f89 */ /* 0x00862200000e0000 */
[----:B--2---:R-:W-:-:S03]  /*12f0*/  IMAD.MOV.U32 R7, RZ, RZ, R5 ;  /* 0x000000ffff077224 */ /* 0x004fc600078e0005 */
[----:B----4-:R3:W2:Y:S01]  /*1300*/  SHFL.DOWN PT, R13, R12, 0x8, 0x1f ;  /* 0x09001f000c0d7f89 */ /* 0x0106a200000e0000 */
[----:B------:R-:W-:Y:S05]  /*1310*/  @P0 BRA `(.L_x_613) ;  /* 0x0000000000500947 */ /* 0x000fea0003800000 */
[----:B01----:R-:W-:Y:S01]  /*1320*/  DSETP.GEU.AND P0, PT, R4, R2, PT ;  /* 0x000000020400722a */ /* 0x003fe20003f0e000 */
        /* <DEDUP_REMOVED lines=19> */
.L_x_613:
[----:B------:R-:W-:Y:S05]  /*1460*/  BSYNC.RECONVERGENT B1 ;  /* 0x0000000000017941 */ /* 0x000fea0003800200 */
.L_x_612:
[----:B------:R-:W-:Y:S01]  /*1470*/  ISETP.GT.AND P0, PT, R10, 0xf, PT ;  /* 0x0000000f0a00780c */ /* 0x000fe20003f04270 */
[----:B-1----:R1:W4:Y:S01]  /*1480*/  SHFL.DOWN PT, R4, R6, 0x10, 0x1f ;  /* 0x0a001f0006047f89 */ /* 0x00232200000e0000 */
[----:B------:R-:W-:Y:S01]  /*1490*/  BSSY.RECONVERGENT B1, `(.L_x_614) ;  /* 0x000001d000017945 */ /* 0x000fe20003800200 */
[----:B0-----:R-:W-:Y:S02]  /*14a0*/  IMAD.MOV.U32 R14, RZ, RZ, R8 ;  /* 0x000000ffff0e7224 */ /* 0x001fe400078e0008 */
[----:B------:R1:W0:Y:S01]  /*14b0*/  SHFL.DOWN PT, R5, R7, 0x10, 0x1f ;  /* 0x0a001f0007057f89 */ /* 0x00022200000e0000 */
[----:B------:R-:W-:Y:S02]  /*14c0*/  IMAD.MOV.U32 R15, RZ, RZ, R9 ;  /* 0x000000ffff0f7224 */ /* 0x000fe400078e0009 */
[----:B------:R-:W-:Y:S01]  /*14d0*/  IMAD.MOV.U32 R2, RZ, RZ, R6 ;  /* 0x000000ffff027224 */ /* 0x000fe200078e0006 */
[----:B---3--:R1:W3:Y:S01]  /*14e0*/  SHFL.DOWN PT, R11, R8, 0x10, 0x1f ;  /* 0x0a001f00080b7f89 */ /* 0x0082e200000e0000 */
[----:B------:R-:W-:-:S03]  /*14f0*/  IMAD.MOV.U32 R3, RZ, RZ, R7 ;  /* 0x000000ffff037224 */ /* 0x000fc600078e0007 */
[----:B------:R1:W0:Y:S01]  /*1500*/  SHFL.DOWN PT, R12, R9, 0x10, 0x1f ;  /* 0x0a001f00090c7f89 */ /* 0x00022200000e0000 */
[----:B------:R-:W-:Y:S05]  /*1510*/  @P0 BRA `(.L_x_615) ;  /* 0x0000000000500947 */ /* 0x000fea0003800000 */
[----:B0---4-:R-:W-:Y:S01]  /*1520*/  DSETP.GEU.AND P0, PT, R6, R4, PT ;  /* 0x000000040600722a */ /* 0x011fe20003f0e000 */
[----:B---3--:R-:W-:Y:S02]  /*1530*/  IMAD.MOV.U32 R14, RZ, RZ, R11 ;  /* 0x000000ffff0e7224 */ /* 0x008fe400078e000b */
        /* <DEDUP_REMOVED lines=18> */
.L_x_615:
[----:B------:R-:W-:Y:S05]  /*1660*/  BSYNC.RECONVERGENT B1 ;  /* 0x0000000000017941 */ /* 0x000fea0003800200 */
.L_x_614:
[----:B------:R-:W-:Y:S01]  /*1670*/  ISETP.NE.AND P0, PT, R10, RZ, PT ;  /* 0x000000ff0a00720c */ /* 0x000fe20003f05270 */
[----:B------:R-:W-:-:S12]  /*1680*/  BSSY.RECONVERGENT B1, `(.L_x_616) ;  /* 0x000000a000017945 */ /* 0x000fd80003800200 */
[----:B------:R-:W-:Y:S05]  /*1690*/  @P0 BRA `(.L_x_617) ;  /* 0x0000000000200947 */ /* 0x000fea0003800000 */
[----:B-1----:R-:W1:Y:S01]  /*16a0*/  S2R R6, SR_CgaCtaId ;  /* 0x0000000000067919 */ /* 0x002e620000008800 */
[----:B0-----:R-:W-:Y:S02]  /*16b0*/  MOV R5, 0x400 ;  /* 0x0000040000057802 */ /* 0x001fe40000000f00 */
[----:B----4-:R-:W-:-:S04]  /*16c0*/  SHF.R.U32.HI R4, RZ, 0x1, R0 ;  /* 0x00000001ff047819 */ /* 0x010fc80000011600 */
[----:B------:R-:W-:Y:S02]  /*16d0*/  LOP3.LUT R4, R4, 0x1f0, RZ, 0xc0, !PT ;  /* 0x000001f004047812 */ /* 0x000fe400078ec0ff */
[----:B-1----:R-:W-:-:S05]  /*16e0*/  LEA R5, R6, R5, 0x18 ;  /* 0x0000000506057211 */ /* 0x002fca00078ec0ff */
[----:B------:R-:W-:-:S05]  /*16f0*/  IMAD.IADD R5, R4, 0x1, R5 ;  /* 0x0000000104057824 */ /* 0x000fca00078e0205 */
[----:B------:R0:W-:Y:S04]  /*1700*/  STS.64 [R5+0x10], R14 ;  /* 0x0000100e05007388 */ /* 0x0001e80000000a00 */
[----:B------:R0:W-:Y:S02]  /*1710*/  STS.64 [R5+0x8], R2 ;  /* 0x0000080205007388 */ /* 0x0001e40000000a00 */
.L_x_617:
[----:B------:R-:W-:Y:S05]  /*1720*/  BSYNC.RECONVERGENT B1 ;  /* 0x0000000000017941 */ /* 0x000fea0003800200 */
.L_x_616:
        /* <DEDUP_REMOVED lines=8> */
[----:B-1--4-:R-:W1:Y:S04]  /*17b0*/  LDS.128 R4, [R0+0x20] ;  /* 0x0000200000047984 */ /* 0x012e680000000c00 */
[----:B--2---:R2:W4:Y:S04]  /*17c0*/  LDS.64 R12, [R0+0x80] ;  /* 0x00008000000c7984 */ /* 0x0045280000000a00 */
[----:B---3--:R2:W3:Y:S01]  /*17d0*/  LDS.128 R8, [R0+0x30] ;  /* 0x0000300000087984 */ /* 0x0084e20000000c00 */
        /* <DEDUP_REMOVED lines=20> */
.L_x_620:
[----:B------:R-:W-:Y:S05]  /*1920*/  BSYNC.RECONVERGENT B1 ;  /* 0x0000000000017941 */ /* 0x000fea0003800200 */
.L_x_619:
        /* <DEDUP_REMOVED lines=23> */
.L_x_622:
[----:B------:R-:W-:Y:S05]  /*1aa0*/  BSYNC.RECONVERGENT B1 ;  /* 0x0000000000017941 */ /* 0x000fea0003800200 */
.L_x_621:
        /* <DEDUP_REMOVED lines=21> */
.L_x_624:
[----:B------:R-:W-:Y:S05]  /*1c00*/  BSYNC.RECONVERGENT B1 ;  /* 0x0000000000017941 */ /* 0x000fea0003800200 */
.L_x_623:
        /* <DEDUP_REMOVED lines=23> */
.L_x_626:
[----:B------:R-:W-:Y:S05]  /*1d80*/  BSYNC.RECONVERGENT B1 ;  /* 0x0000000000017941 */ /* 0x000fea0003800200 */
.L_x_625:
        /* <DEDUP_REMOVED lines=21> */
.L_x_628:
[----:B------:R-:W-:Y:S05]  /*1ee0*/  BSYNC.RECONVERGENT B1 ;  /* 0x0000000000017941 */ /* 0x000fea0003800200 */
.L_x_627:
        /* <DEDUP_REMOVED lines=21> */
.L_x_630:
[----:B------:R-:W-:Y:S05]  /*2040*/  BSYNC.RECONVERGENT B1 ;  /* 0x0000000000017941 */ /* 0x000fea0003800200 */
.L_x_629:
        /* <DEDUP_REMOVED lines=21> */
.L_x_605:
        /* <DEDUP_REMOVED lines=38> */
.L_x_632:
[----:B------:R-:W-:Y:S05]  /*2400*/  BSYNC.RECONVERGENT B1 ;  /* 0x0000000000017941 */ /* 0x000fea0003800200 */
.L_x_631:
[----:B------:R-:W-:Y:S01]  /*2410*/  IADD3 R8, PT, PT, R4, 0x2, RZ ;  /* 0x0000000204087810 */ /* 0x000fe20007ffe0ff */
[----:B------:R1:W1:Y:S01]  /*2420*/  SHFL.DOWN PT, R2, R6, 0x2, R5 ;  /* 0x0840000006027989 */ /* 0x00026200000e0005 */
[----:B------:R-:W-:Y:S01]  /*2430*/  BSSY.RECONVERGENT B1, `(.L_x_633) ;  /* 0x000001e000017945 */ /* 0x000fe20003800200 */
[----:B--2---:R-:W-:Y:S01]  /*2440*/  IMAD.MOV.U32 R10, RZ, RZ, R14 ;  /* 0x000000ffff0a7224 */ /* 0x004fe200078e000e */
[----:B------:R-:W-:Y:S01]  /*2450*/  ISETP.GT.AND P0, PT, R8, R5, PT ;  /* 0x000000050800720c */ /* 0x000fe20003f04270 */
[----:B------:R2:W1:Y:S01]  /*2460*/  SHFL.DOWN PT, R3, R7, 0x2, R5 ;  /* 0x0840000007037989 */ /* 0x00046200000e0005 */
[----:B----4-:R-:W-:Y:S02]  /*2470*/  IMAD.MOV.U32 R12, RZ, RZ, R16 ;  /* 0x000000ffff0c7224 */ /* 0x010fe400078e0010 */
        /* <DEDUP_REMOVED lines=25> */
.L_x_634:
[----:B------:R-:W-:Y:S05]  /*2610*/  BSYNC.RECONVERGENT B1 ;  /* 0x0000000000017941 */ /* 0x000fea0003800200 */
.L_x_633:
[----:B-1----:R-:W-:Y:S01]  /*2620*/  VIADD R2, R4, 0x4 ;  /* 0x0000000404027836 */ /* 0x002fe20000000000 */
[----:B------:R1:W4:Y:S01]  /*2630*/  SHFL.DOWN PT, R6, R8, 0x4, R5 ;  /* 0x0880000008067989 */ /* 0x00032200000e0005 */
[----:B------:R-:W-:Y:S01]  /*2640*/  BSSY.RECONVERGENT B1, `(.L_x_635) ;  /* 0x000001e000017945 */ /* 0x000fe20003800200 */
[----:B--2---:R-:W-:Y:S02]  /*2650*/  IMAD.MOV.U32 R14, RZ, RZ, R10 ;  /* 0x000000ffff0e7224 */ /* 0x004fe400078e000a */
[----:B------:R-:W-:Y:S01]  /*2660*/  ISETP.GT.AND P0, PT, R2, R5, PT ;  /* 0x000000050200720c */ /* 0x000fe20003f04270 */
[----:B------:R1:W2:Y:S01]  /*2670*/  SHFL.DOWN PT, R7, R9, 0x4, R5 ;  /* 0x0880000009077989 */ /* 0x0002a200000e0005 */
[----:B------:R-:W-:Y:S02]  /*2680*/  IMAD.MOV.U32 R16, RZ, RZ, R12 ;  /* 0x000000ffff107224 */ /* 0x000fe400078e000c */
[----:B------:R-:W-:Y:S01]  /*2690*/  IMAD.MOV.U32 R2, RZ, RZ, R8 ;  /* 0x000000ffff027224 */ /* 0x000fe200078e0008 */
[----:B---3--:R1:W3:Y:S01]  /*26a0*/  SHFL.DOWN PT, R11, R10, 0x4, R5 ;  /* 0x088000000a0b7989 */ /* 0x0082e200000e0005 */
[----:B------:R-:W-:-:S03]  /*26b0*/  IMAD.MOV.U32 R3, RZ, RZ, R9 ;  /* 0x000000ffff037224 */ /* 0x000fc600078e0009 */
[----:B0-----:R1:W0:Y:S04]  /*26c0*/  SHFL.DOWN PT, R13, R12, 0x4, R5 ;  /* 0x088000000c0d7989 */ /* 0x00122800000e0005 */
[----:B------:R-:W-:Y:S05]  /*26d0*/  @P0 BRA `(.L_x_636) ;  /* 0x0000000000500947 */ /* 0x000fea0003800000 */
[----:B--2-4-:R-:W-:Y:S01]  /*26e0*/  DSETP.GEU.AND P0, PT, R8, R6, PT ;  /* 0x000000060800722a */ /* 0x014fe20003f0e000 */
[----:B---3--:R-:W-:Y:S02]  /*26f0*/  IMAD.MOV.U32 R14, RZ, RZ, R11 ;  /* 0x000000ffff0e7224 */ /* 0x008fe400078e000b */
[----:B0-----:R-:W-:Y:S02]  /*2700*/  IMAD.MOV.U32 R16, RZ, RZ, R13 ;  /* 0x000000ffff107224 */ /* 0x001fe400078e000d */
        /* <DEDUP_REMOVED lines=17> */
.L_x_636:
[----:B------:R-:W-:Y:S05]  /*2820*/  BSYNC.RECONVERGENT B1 ;  /* 0x0000000000017941 */ /* 0x000fea0003800200 */
.L_x_635:
[----:B----4-:R-:W-:Y:S01]  /*2830*/  VIADD R6, R4, 0x8 ;  /* 0x0000000804067836 */ /* 0x010fe20000000000 */
[----:B-1----:R1:W4:Y:S01]  /*2840*/  SHFL.DOWN PT, R8, R2, 0x8, R5 ;  /* 0x0900000002087989 */ /* 0x00232200000e0005 */
[----:B------:R-:W-:Y:S01]  /*2850*/  BSSY.RECONVERGENT B1, `(.L_x_637) ;  /* 0x000001e000017945 */ /* 0x000fe20003800200 */
[----:B------:R-:W-:Y:S02]  /*2860*/  IMAD.MOV.U32 R10, RZ, RZ, R14 ;  /* 0x000000ffff0a7224 */ /* 0x000fe400078e000e */
[----:B------:R-:W-:Y:S01]  /*2870*/  ISETP.GT.AND P0, PT, R6, R5, PT ;  /* 0x000000050600720c */ /* 0x000fe20003f04270 */
[----:B------:R1:W1:Y:S01]  /*2880*/  SHFL.DOWN PT, R9, R3, 0x8, R5 ;  /* 0x0900000003097989 */ /* 0x00026200000e0005 */
[----:B------:R-:W-:Y:S02]  /*2890*/  IMAD.MOV.U32 R12, RZ, RZ, R16 ;  /* 0x000000ffff0c7224 */ /* 0x000fe400078e0010 */
[----:B------:R-:W-:Y:S01]  /*28a0*/  IMAD.MOV.U32 R6, RZ, RZ, R2 ;  /* 0x000000ffff067224 */ /* 0x000fe200078e0002 */
[----:B---3--:R3:W1:Y:S01]  /*28b0*/  SHFL.DOWN PT, R11, R14, 0x8, R5 ;  /* 0x090000000e0b7989 */ /* 0x00866200000e0005 */
[----:B--2---:R-:W-:-:S03]  /*28c0*/  IMAD.MOV.U32 R7, RZ, RZ, R3 ;  /* 0x000000ffff077224 */ /* 0x004fc600078e0003 */
[----:B0-----:R3:W0:Y:S04]  /*28d0*/  SHFL.DOWN PT, R13, R16, 0x8, R5 ;  /* 0x09000000100d7989 */ /* 0x00162800000e0005 */
[----:B------:R-:W-:Y:S05]  /*28e0*/  @P0 BRA `(.L_x_638) ;  /* 0x0000000000500947 */ /* 0x000fea0003800000 */
[----:B-1--4-:R-:W-:Y:S01]  /*28f0*/  DSETP.GEU.AND P0, PT, R2, R8, PT ;  /* 0x000000080200722a */ /* 0x012fe20003f0e000 */
[----:B------:R-:W-:Y:S02]  /*2900*/  IMAD.MOV.U32 R10, RZ, RZ, R11 ;  /* 0x000000ffff0a7224 */ /* 0x000fe400078e000b */
        /* <DEDUP_REMOVED lines=18> */
.L_x_638:
[----:B------:R-:W-:Y:S05]  /*2a30*/  BSYNC.RECONVERGENT B1 ;  /* 0x0000000000017941 */ /* 0x000fea0003800200 */
.L_x_637:
[----:B-1----:R-:W-:Y:S01]  /*2a40*/  VIADD R2, R4, 0x10 ;  /* 0x0000001004027836 */ /* 0x002fe20000000000 */
[----:B----4-:R1:W2:Y:S01]  /*2a50*/  SHFL.DOWN PT, R8, R6, 0x10, R5 ;  /* 0x0a00000006087989 */ /* 0x0102a200000e0005 */
[----:B------:R-:W-:Y:S01]  /*2a60*/  BSSY.RECONVERGENT B1, `(.L_x_639) ;  /* 0x000001e000017945 */ /* 0x000fe20003800200 */
[----:B---3--:R-:W-:Y:S02]  /*2a70*/  IMAD.MOV.U32 R14, RZ, RZ, R10 ;  /* 0x000000ffff0e7224 */ /* 0x008fe400078e000a */
[----:B------:R-:W-:Y:S01]  /*2a80*/  ISETP.GT.AND P0, PT, R2, R5, PT ;  /* 0x000000050200720c */ /* 0x000fe20003f04270 */
[----:B------:R1:W3:Y:S01]  /*2a90*/  SHFL.DOWN PT, R9, R7, 0x10, R5 ;  /* 0x0a00000007097989 */ /* 0x0002e200000e0005 */
[----:B------:R-:W-:Y:S02]  /*2aa0*/  IMAD.MOV.U32 R15, RZ, RZ, R12 ;  /* 0x000000ffff0f7224 */ /* 0x000fe400078e000c */
[----:B------:R-:W-:Y:S01]  /*2ab0*/  IMAD.MOV.U32 R2, RZ, RZ, R6 ;  /* 0x000000ffff027224 */ /* 0x000fe200078e0006 */
[----:B------:R1:W4:Y:S01]  /*2ac0*/  SHFL.DOWN PT, R11, R10, 0x10, R5 ;  /* 0x0a0000000a0b7989 */ /* 0x00032200000e0005 */
[----:B------:R-:W-:-:S03]  /*2ad0*/  IMAD.MOV.U32 R3, RZ, RZ, R7 ;  /* 0x000000ffff037224 */ /* 0x000fc600078e0007 */
[----:B0-----:R1:W0:Y:S04]  /*2ae0*/  SHFL.DOWN PT, R13, R12, 0x10, R5 ;  /* 0x0a0000000c0d7989 */ /* 0x00122800000e0005 */
[----:B------:R-:W-:Y:S05]  /*2af0*/  @P0 BRA `(.L_x_640) ;  /* 0x0000000000500947 */ /* 0x000fea0003800000 */
[----:B--23--:R-:W-:Y:S01]  /*2b00*/  DSETP.GEU.AND P0, PT, R6, R8, PT ;  /* 0x000000080600722a */ /* 0x00cfe20003f0e000 */
[----:B----4-:R-:W-:Y:S02]  /*2b10*/  IMAD.MOV.U32 R14, RZ, RZ, R11 ;  /* 0x000000ffff0e7224 */ /* 0x010fe400078e000b */
[----:B0-----:R-:W-:Y:S02]  /*2b20*/  IMAD.MOV.U32 R15, RZ, RZ, R13 ;  /* 0x000000ffff0f7224 */ /* 0x001fe400078e000d */
        /* <DEDUP_REMOVED lines=17> */
.L_x_640:
[----:B------:R-:W-:Y:S05]  /*2c40*/  BSYNC.RECONVERGENT B1 ;  /* 0x0000000000017941 */ /* 0x000fea0003800200 */
.L_x_639:
        /* <DEDUP_REMOVED lines=11> */
.L_x_642:
[----:B------:R-:W-:Y:S05]  /*2d00*/  BSYNC.RECONVERGENT B1 ;  /* 0x0000000000017941 */ /* 0x000fea0003800200 */
.L_x_641:
[----:B------:R-:W-:Y:S01]  /*2d10*/  BAR.SYNC.DEFER_BLOCKING 0x0 ;  /* 0x0000000000007b1d */ /* 0x000fe20000010000 */
[----:B------:R-:W-:-:S13]  /*2d20*/  ISETP.NE.AND P1, PT, R0, RZ, PT ;  /* 0x000000ff0000720c */ /* 0x000fda0003f25270 */
[----:B------:R-:W-:Y:S05]  /*2d30*/  @P1 BRA `(.L_x_618) ;  /* 0x0000003400ec1947 */ /* 0x000fea0003800000 */
[----:B------:R-:W-:Y:S01]  /*2d40*/  UISETP.GE.AND UP0, UPT, UR6, 0x21, UPT ;  /* 0x000000210600788c */ /* 0x000fe2000bf06270 */
[----:B----4-:R-:W-:Y:S02]  /*2d50*/  IMAD.MOV.U32 R11, RZ, RZ, R14 ;  /* 0x000000ffff0b7224 */ /* 0x010fe400078e000e */
[----:B--2---:R-:W-:Y:S02]  /*2d60*/  IMAD.MOV.U32 R8, RZ, RZ, R15 ;  /* 0x000000ffff087224 */ /* 0x004fe400078e000f */
        /* <DEDUP_REMOVED lines=29> */
.L_x_644:
[----:B------:R-:W-:Y:S05]  /*2f40*/  BSYNC.RECONVERGENT B1 ;  /* 0x0000000000017941 */ /* 0x000fea0003800200 */
.L_x_643:
[----:B------:R-:W-:Y:S01]  /*2f50*/  UISETP.GE.AND UP0, UPT, UR6, 0x41, UPT ;  /* 0x000000410600788c */ /* 0x000fe2000bf06270 */
[----:B---3--:R-:W-:Y:S02]  /*2f60*/  IMAD.MOV.U32 R9, RZ, RZ, R11 ;  /* 0x000000ffff097224 */ /* 0x008fe400078e000b */
[----:B------:R-:W-:Y:S02]  /*2f70*/  IMAD.MOV.U32 R0, RZ, RZ, R8 ;  /* 0x000000ffff007224 */ /* 0x000fe400078e0008 */
[----:B------:R-:W-:Y:S02]  /*2f80*/  IMAD.MOV.U32 R2, RZ, RZ, R4 ;  /* 0x000000ffff027224 */ /* 0x000fe400078e0004 */
[----:B------:R-:W-:Y:S02]  /*2f90*/  IMAD.MOV.U32 R3, RZ, RZ, R5 ;  /* 0x000000ffff037224 */ /* 0x000fe400078e0005 */
        /* <DEDUP_REMOVED lines=9> */
[----:B------:R-:W-:Y:S01]  /*3030*/  IMAD.MOV.U32 R3, RZ, RZ, R7 ;  /* 0x000000ffff037224 */ /* 0x000fe200078e0007 */
[----:B0-----:R-:W-:Y:S01]  /*3040*/  MOV R0, R13 ;  /* 0x0000000d00007202 */ /* 0x001fe20000000f00 */
        /* <DEDUP_REMOVED lines=16> */
.L_x_646:
[----:B------:R-:W-:Y:S05]  /*3150*/  BSYNC.RECONVERGENT B1 ;  /* 0x0000000000017941 */ /* 0x000fea0003800200 */
.L_x_645:
[----:B------:R-:W-:Y:S01]  /*3160*/  UISETP.GE.AND UP0, UPT, UR6, 0x61, UPT ;  /* 0x000000610600788c */ /* 0x000fe2000bf06270 */
[----:B------:R-:W-:Y:S02]  /*3170*/  IMAD.MOV.U32 R11, RZ, RZ, R9 ;  /* 0x000000ffff0b7224 */ /* 0x000fe400078e0009 */
        /* <DEDUP_REMOVED lines=30> */
.L_x_648:
[----:B------:R-:W-:Y:S05]  /*3360*/  BSYNC.RECONVERGENT B1 ;  /* 0x0000000000017941 */ /* 0x000fea0003800200 */
.L_x_647:
        /* <DEDUP_REMOVED lines=32> */
.L_x_650:
[----:B------:R-:W-:Y:S05]  /*3570*/  BSYNC.RECONVERGENT B1 ;  /* 0x0000000000017941 */ /* 0x000fea0003800200 */
.L_x_649:
        /* <DEDUP_REMOVED lines=32> */
.L_x_652:
[----:B------:R-:W-:Y:S05]  /*3780*/  BSYNC.RECONVERGENT B1 ;  /* 0x0000000000017941 */ /* 0x000fea0003800200 */
.L_x_651:
        /* <DEDUP_REMOVED lines=32> */
.L_x_654:
[----:B------:R-:W-:Y:S05]  /*3990*/  BSYNC.RECONVERGENT B1 ;  /* 0x0000000000017941 */ /* 0x000fea0003800200 */
.L_x_653:
[----:B------:R-:W-:Y:S01]  /*39a0*/  UISETP.GE.AND UP0, UPT, UR6, 0xe1, UPT ;  /* 0x000000e10600788c */ /* 0x000fe2000bf06270 */
[----:B------:R-:W-:Y:S02]  /*39b0*/  IMAD.MOV.U32 R14, RZ, RZ, R9 ;  /* 0x000000ffff0e7224 */ /* 0x000fe400078e0009 */
[----:B------:R-:W-:Y:S02]  /*39c0*/  IMAD.MOV.U32 R15, RZ, RZ, R0 ;  /* 0x000000ffff0f7224 */ /* 0x000fe400078e0000 */
[----:B------:R-:W-:Y:S02]  /*39d0*/  IMAD.MOV.U32 R2, RZ, RZ, R6 ;  /* 0x000000ffff027224 */ /* 0x000fe400078e0006 */
[----:B------:R-:W-:Y:S02]  /*39e0*/  IMAD.MOV.U32 R3, RZ, RZ, R7 ;  /* 0x000000ffff037224 */ /* 0x000fe400078e0007 */
[----:B------:R-:W-:Y:S05]  /*39f0*/  BRA.U !UP0, `(.L_x_618) ;  /* 0x0000002908bc7547 */ /* 0x000fea000b800000 */
        /* <DEDUP_REMOVED lines=26> */
.L_x_586:
        /* <DEDUP_REMOVED lines=37> */
.L_x_656:
[----:B------:R-:W-:Y:S05]  /*3df0*/  BSYNC.RECONVERGENT B1 ;  /* 0x0000000000017941 */ /* 0x000fea0003800200 */
.L_x_655:
[----:B------:R-:W-:Y:S01]  /*3e00*/  UISETP.GE.U32.AND UP0, UPT, UR4, 0xa00, UPT ;  /* 0x00000a000400788c */ /* 0x000fe2000bf06070 */
[----:B------:R-:W-:-:S08]  /*3e10*/  IMAD.MOV.U32 R5, RZ, RZ, 0x500 ;  /* 0x00000500ff057424 */ /* 0x000fd000078e00ff */
[----:B------:R-:W-:Y:S05]  /*3e20*/  BRA.U !UP0, `(.L_x_657) ;  /* 0x0000000508647547 */ /* 0x000fea000b800000 */
[----:B------:R-:W-:Y:S01]  /*3e30*/  IMAD.MOV.U32 R14, RZ, RZ, R8 ;  /* 0x000000ffff0e7224 */ /* 0x000fe200078e0008 */
[----:B------:R-:W-:Y:S01]  /*3e40*/  MOV R15, R9 ;  /* 0x00000009000f7202 */ /* 0x000fe20000000f00 */
[----:B------:R-:W-:Y:S01]  /*3e50*/  IMAD.MOV.U32 R17, RZ, RZ, 0x500 ;  /* 0x00000500ff117424 */ /* 0x000fe200078e00ff */
[----:B------:R-:W0:Y:S01]  /*3e60*/  LDCU UR4, c[0x0][0x398] ;  /* 0x00007300ff0477ac */ /* 0x000e220008000800 */
[----:B------:R-:W1:Y:S05]  /*3e70*/  LDCU.64 UR6, c[0x0][0x388] ;  /* 0x00007100ff0677ac */ /* 0x000e6a0008000a00 */
.L_x_660:
[----:B------:R-:W-:-:S05]  /*3e80*/  IMAD.WIDE.U32 R20, R17, 0x8, R2 ;  /* 0x0000000811147825 */ /* 0x000fca00078e0002 */
[----:B------:R-:W2:Y:S04]  /*3e90*/  LDG.E.64 R12, desc[UR8][R20.64] ;  /* 0x00000008140c7981 */ /* 0x000ea8000c1e1b00 */
[----:B------:R-:W3:Y:S01]  /*3ea0*/  LDG.E.64 R10, desc[UR8][R20.64+0x800] ;  /* 0x00080008140a7981 */ /* 0x000ee2000c1e1b00 */
[----:B------:R-:W-:Y:S01]  /*3eb0*/  IADD3 R16, P0, PT, R0, R17, RZ ;  /* 0x0000001100107210 */ /* 0x000fe20007f1e0ff */
[----:B------:R-:W-:Y:S02]  /*3ec0*/  BSSY.RECONVERGENT B1, `(.L_x_658) ;  /* 0x0000022000017945 */ /* 0x000fe40003800200 */
[----:B------:R-:W5:Y:S01]  /*3ed0*/  LDG.E.64 R6, desc[UR8][R20.64+0x1000] ;  /* 0x0010000814067981 */ /* 0x000f62000c1e1b00 */
[----:B-1----:R-:W-:Y:S01]  /*3ee0*/  IADD3 R16, P2, PT, R16, UR6, RZ ;  /* 0x0000000610107c10 */ /* 0x002fe2000ff5e0ff */
[----:B------:R-:W-:-:S02]  /*3ef0*/  IMAD.X R19, RZ, RZ, RZ, P0 ;  /* 0x000000ffff137224 */ /* 0x000fc400000e06ff */
[----:B------:R-:W5:Y:S03]  /*3f00*/  LDG.E.64 R4, desc[UR8][R20.64+0x1800] ;  /* 0x0018000814047981 */ /* 0x000f66000c1e1b00 */
[----:B------:R-:W-:Y:S01]  /*3f10*/  IADD3.X R19, PT, PT, R19, UR7, RZ, P2, !PT ;  /* 0x0000000713137c10 */ /* 0x000fe200097fe4ff */
[----:B------:R1:W5:Y:S04]  /*3f20*/  LDG.E.64 R8, desc[UR8][R20.64+0x2000] ;  /* 0x0020000814087981 */ /* 0x000368000c1e1b00 */
[----:B------:R-:W-:Y:S02]  /*3f30*/  IMAD.MOV.U32 R18, RZ, RZ, R19 ;  /* 0x000000ffff127224 */ /* 0x000fe400078e0013 */
[----:B-1----:R-:W-:Y:S01]  /*3f40*/  IMAD.MOV.U32 R21, RZ, RZ, R16 ;  /* 0x000000ffff157224 */ /* 0x002fe200078e0010 */
        /* <DEDUP_REMOVED lines=12> */
[----:B---3--:R-:W-:-:S14]  /*4010*/  DSETP.GEU.AND P2, PT, R12, R10, PT ;  /* 0x0000000a0c00722a */ /* 0x008fdc0003f4e000 */
[----:B------:R-:W-:Y:S05]  /*4020*/  @!P2 BRA `(.L_x_659) ;  /* 0x00000000002ca947 */ /* 0x000fea0003800000 */
[----:B------:R-:W-:-:S04]  /*4030*/  IADD3 R14, P0, P1, R0, UR6, R17 ;  /* 0x00000006000e7c10 */ /* 0x000fc8000f91e011 */
[----:B------:R-:W-:Y:S02]  /*4040*/  IADD3 R14, P2, PT, R14, 0x100, RZ ;  /* 0x000001000e0e7810 */ /* 0x000fe40007f5e0ff */
[----:B------:R-:W-:Y:S02]  /*4050*/  IADD3.X R15, PT, PT, RZ, UR7, RZ, P0, P1 ;  /* 0x00000007ff0f7c10 */ /* 0x000fe400087e24ff */
[----:B------:R-:W-:-:S03]  /*4060*/  ISETP.GE.U32.AND P0, PT, R21, R14, PT ;  /* 0x0000000e1500720c */ /* 0x000fc60003f06070 */
[----:B------:R-:W-:-:S05]  /*4070*/  IMAD.X R15, RZ, RZ, R15, P2 ;  /* 0x000000ffff0f7224 */ /* 0x000fca00010e060f */
[----:B------:R-:W-:-:S13]  /*4080*/  ISETP.GE.AND.EX P0, PT, R18, R15, PT, P0 ;  /* 0x0000000f1200720c */ /* 0x000fda0003f06300 */
[----:B------:R-:W-:-:S06]  /*4090*/  DSETP.LT.OR P0, PT, R10, R12, !P0 ;  /* 0x0000000c0a00722a */ /* 0x000fcc0004701400 */
[----:B------:R-:W-:Y:S02]  /*40a0*/  FSEL R10, R12, R10, P0 ;  /* 0x0000000a0c0a7208 */ /* 0x000fe40000000000 */
[----:B------:R-:W-:Y:S02]  /*40b0*/  FSEL R11, R13, R11, P0 ;  /* 0x0000000b0d0b7208 */ /* 0x000fe40000000000 */
[----:B------:R-:W-:Y:S02]  /*40c0*/  SEL R14, R21, R14, P0 ;  /* 0x0000000e150e7207 */ /* 0x000fe40000000000 */
[----:B------:R-:W-:-:S07]  /*40d0*/  SEL R15, R18, R15, P0 ;  /* 0x0000000f120f7207 */ /* 0x000fce0000000000 */
.L_x_659:
[----:B0-----:R-:W-:Y:S05]  /*40e0*/  BSYNC.RECONVERGENT B1 ;  /* 0x0000000000017941 */ /* 0x001fea0003800200 */
.L_x_658:
[----:B-----5:R-:W-:Y:S01]  /*40f0*/  DSETP.GEU.AND P2, PT, R10, R6, PT ;  /* 0x000000060a00722a */ /* 0x020fe20003f4e000 */
[----:B------:R-:W-:Y:S02]  /*4100*/  IADD3 R13, P0, PT, R16, 0x200, RZ ;  /* 0x00000200100d7810 */ /* 0x000fe40007f1e0ff */
[----:B------:R-:W-:-:S03]  /*4110*/  IADD3 R23, P3, P4, R0, UR6, R17 ;  /* 0x0000000600177c10 */ /* 0x000fc6000fc7e011 */
[----:B------:R-:W-:Y:S01]  /*4120*/  IMAD.X R12, RZ, RZ, R19, P0 ;  /* 0x000000ffff0c7224 */ /* 0x000fe200000e0613 */
[----:B------:R-:W-:-:S07]  /*4130*/  IADD3.X R24, PT, PT, RZ, UR7, RZ, P3, P4 ;  /* 0x00000007ff187c10 */ /* 0x000fce0009fe84ff */
        /* <DEDUP_REMOVED lines=10> */
[----:B------:R-:W-:Y:S01]  /*41e0*/  IMAD.X R11, RZ, RZ, R24, P3 ;  /* 0x000000ffff0b7224 */ /* 0x000fe200018e0618 */
[----:B------:R-:W-:Y:S01]  /*41f0*/  IADD3 R23, P3, PT, R23, 0x400, RZ ;  /* 0x0000040017177810 */ /* 0x000fe20007f7e0ff */
[----:B------:R-:W-:-:S04]  /*4200*/  DSETP.GEU.AND P1, PT, R6, R4, PT ;  /* 0x000000040600722a */ /* 0x000fc80003f2e000 */
[----:B------:R-:W-:-:S10]  /*4210*/  IMAD.X R24, RZ, RZ, R24, P3 ;  /* 0x000000ffff187224 */ /* 0x000fd400018e0618 */
        /* <DEDUP_REMOVED lines=9> */
[----:B------:R-:W-:-:S04]  /*42b0*/  VIADD R6, R17, 0xa00 ;  /* 0x00000a0011067836 */ /* 0x000fc80000000000 */
[----:B------:R-:W-:Y:S01]  /*42c0*/  DSETP.GEU.AND P2, PT, R4, R8, PT ;  /* 0x000000080400722a */ /* 0x000fe20003f4e000 */
[----:B------:R-:W-:-:S13]  /*42d0*/  ISETP.GT.AND P1, PT, R6, UR4, PT ;  /* 0x0000000406007c0c */ /* 0x000fda000bf24270 */
[----:B------:R-:W-:-:S04]  /*42e0*/  @P2 ISETP.GE.U32.AND P0, PT, R10, R23, PT ;  /* 0x000000170a00220c */ /* 0x000fc80003f06070 */
[----:B------:R-:W-:-:S13]  /*42f0*/  @P2 ISETP.GE.AND.EX P0, PT, R11, R24, PT, P0 ;  /* 0x000000180b00220c */ /* 0x000fda0003f06300 */
[----:B------:R-:W-:-:S06]  /*4300*/  @P2 DSETP.LT.OR P0, PT, R8, R4, !P0 ;  /* 0x000000040800222a */ /* 0x000fcc0004701400 */
[----:B------:R-:W-:Y:S02]  /*4310*/  @P2 FSEL R4, R4, R8, P0 ;  /* 0x0000000804042208 */ /* 0x000fe40000000000 */
[----:B------:R-:W-:Y:S01]  /*4320*/  @P2 FSEL R7, R5, R9, P0 ;  /* 0x0000000905072208 */ /* 0x000fe20000000000 */
[----:B------:R-:W-:Y:S01]  /*4330*/  VIADD R5, R17, 0x500 ;  /* 0x0000050011057836 */ /* 0x000fe20000000000 */
[----:B------:R-:W-:Y:S01]  /*4340*/  @P2 SEL R23, R10, R23, P0 ;  /* 0x000000170a172207 */ /* 0x000fe20000000000 */
[----:B------:R-:W-:Y:S01]  /*4350*/  @P2 IMAD.MOV.U32 R8, RZ, RZ, R4 ;  /* 0x000000ffff082224 */ /* 0x000fe200078e0004 */
[----:B------:R-:W-:Y:S01]  /*4360*/  @P2 SEL R24, R11, R24, P0 ;  /* 0x000000180b182207 */ /* 0x000fe20000000000 */
[----:B------:R-:W-:Y:S02]  /*4370*/  @P2 IMAD.MOV.U32 R9, RZ, RZ, R7 ;  /* 0x000000ffff092224 */ /* 0x000fe400078e0007 */
[----:B------:R-:W-:Y:S02]  /*4380*/  IMAD.MOV.U32 R17, RZ, RZ, R5 ;  /* 0x000000ffff117224 */ /* 0x000fe400078e0005 */
[----:B------:R-:W-:-:S02]  /*4390*/  IMAD.MOV.U32 R14, RZ, RZ, R8 ;  /* 0x000000ffff0e7224 */ /* 0x000fc400078e0008 */
[----:B------:R-:W-:Y:S01]  /*43a0*/  IMAD.MOV.U32 R15, RZ, RZ, R9 ;  /* 0x000000ffff0f7224 */ /* 0x000fe200078e0009 */
[----:B------:R-:W-:Y:S06]  /*43b0*/  @!P1 BRA `(.L_x_660) ;  /* 0xfffffff800b09947 */ /* 0x000fec000383ffff */
.L_x_657:
        /* <DEDUP_REMOVED lines=14> */
[----:B------:R-:W-:Y:S02]  /*44a0*/  IADD3 R7, PT, PT, R0, R5, RZ ;  /* 0x0000000500077210 */ /* 0x000fe40007ffe0ff */
[----:B------:R-:W-:Y:S02]  /*44b0*/  LEA.HI R4, R10, 0x1, RZ, 0x18 ;  /* 0x000000010a047811 */ /* 0x000fe400078fc0ff */
[----:B------:R-:W-:Y:S02]  /*44c0*/  IADD3 R14, P0, PT, R7, UR6, RZ ;  /* 0x00000006070e7c10 */ /* 0x000fe4000ff1e0ff */
[----:B------:R-:W-:Y:S01]  /*44d0*/  LOP3.LUT R6, R4, 0x3, RZ, 0xc0, !PT ;  /* 0x0000000304067812 */ /* 0x000fe200078ec0ff */
[----:B------:R-:W-:Y:S02]  /*44e0*/  IMAD.MOV.U32 R4, RZ, RZ, R0 ;  /* 0x000000ffff047224 */ /* 0x000fe400078e0000 */
[----:B------:R-:W-:-:S02]  /*44f0*/  IMAD.X R15, RZ, RZ, UR7, P0 ;  /* 0x00000007ff0f7e24 */ /* 0x000fc400080e06ff */
[----:B------:R-:W-:Y:S02]  /*4500*/  IMAD.MOV R11, RZ, RZ, -R6 ;  /* 0x000000ffff0b7224 */ /* 0x000fe400078e0a06 */
[----:B0-----:R-:W-:-:S04]  /*4510*/  IMAD.WIDE.U32 R2, R7, 0x8, R2 ;  /* 0x0000000807027825 */ /* 0x001fc800078e0002 */
[----:B------:R-:W-:Y:S02]  /*4520*/  IMAD.MOV.U32 R12, RZ, RZ, R2 ;  /* 0x000000ffff0c7224 */ /* 0x000fe400078e0002 */
[----:B------:R-:W-:-:S07]  /*4530*/  IMAD.MOV.U32 R13, RZ, RZ, R3 ;  /* 0x000000ffff0d7224 */ /* 0x000fce00078e0003 */
.L_x_667:
        /* <DEDUP_REMOVED lines=31> */
.L_x_666:
[----:B------:R-:W-:Y:S05]  /*4730*/  BSYNC.RECONVERGENT B3 ;  /* 0x0000000000037941 */ /* 0x000fea0003800200 */
.L_x_665:
[----:B------:R-:W-:Y:S01]  /*4740*/  IADD3 R14, P0, PT, R14, 0x100, RZ ;  /* 0x000001000e0e7810 */ /* 0x000fe20007f1e0ff */
[----:B------:R-:W-:Y:S02]  /*4750*/  VIADD R4, R4, 0x100 ;  /* 0x0000010004047836 */ /* 0x000fe40000000000 */
[----:B------:R-:W-:Y:S02]  /*4760*/  IMAD.X R13, RZ, RZ, R13, P3 ;  /* 0x000000ffff0d7224 */ /* 0x000fe400018e060d */
[----:B------:R-:W-:Y:S01]  /*4770*/  IMAD.X R15, RZ, RZ, R15, P0 ;  /* 0x000000ffff0f7224 */ /* 0x000fe200000e060f */
[----:B------:R-:W-:Y:S07]  /*4780*/  @P2 BRA `(.L_x_667) ;  /* 0xfffffffc006c2947 */ /* 0x000fee000383ffff */
.L_x_664:
[----:B------:R-:W-:Y:S05]  /*4790*/  BSYNC.RECONVERGENT B2 ;  /* 0x0000000000027941 */ /* 0x000fea0003800200 */
.L_x_663:
[----:B------:R-:W-:-:S13]  /*47a0*/  ISETP.GE.U32.AND P0, PT, R10, 0x300, PT ;  /* 0x000003000a00780c */ /* 0x000fda0003f06070 */
[----:B------:R-:W-:Y:S05]  /*47b0*/  @!P0 BRA `(.L_x_662) ;  /* 0x0000000400fc8947 */ /* 0x000fea0003800000 */
[----:B------:R-:W0:Y:S01]  /*47c0*/  LDCU.128 UR12, c[0x0][0x380] ;  /* 0x00007000ff0c77ac */ /* 0x000e220008000c00 */
[----:B------:R-:W1:Y:S01]  /*47d0*/  LDC.64 R20, c[0x0][0x380] ;  /* 0x0000e000ff147b82 */ /* 0x000e620000000a00 */
[CC--:B------:R-:W-:Y:S01]  /*47e0*/  IADD3 R7, P1, PT, R4.reuse, R5.reuse, RZ ;  /* 0x0000000504077210 */ /* 0x0c0fe20007f3e0ff */
[C---:B------:R-:W-:Y:S01]  /*47f0*/  VIADD R22, R4.reuse, 0x200 ;  /* 0x0000020004167836 */ /* 0x040fe20000000000 */
[----:B------:R-:W-:-:S03]  /*4800*/  IADD3 R16, PT, PT, R4, R5, RZ ;  /* 0x0000000504107210 */ /* 0x000fc60007ffe0ff */
[----:B------:R-:W-:Y:S02]  /*4810*/  IMAD.X R10, RZ, RZ, RZ, P1 ;  /* 0x000000ffff0a7224 */ /* 0x000fe400008e06ff */
[----:B------:R-:W2:Y:S01]  /*4820*/  LDC.64 R2, c[0x0][0x388] ;  /* 0x0000e200ff027b82 */ /* 0x000ea20000000a00 */
[C---:B0-----:R-:W-:Y:S02]  /*4830*/  LEA R6, P2, R7.reuse, UR12, 0x3 ;  /* 0x0000000c07067c11 */ /* 0x041fe4000f8418ff */
[----:B------:R-:W-:Y:S02]  /*4840*/  IADD3 R18, P0, PT, R16, UR14, RZ ;  /* 0x0000000e10127c10 */ /* 0x000fe4000ff1e0ff */
[----:B------:R-:W-:Y:S02]  /*4850*/  IADD3 R6, P1, PT, R6, 0x1800, RZ ;  /* 0x0000180006067810 */ /* 0x000fe40007f3e0ff */
[----:B------:R-:W-:Y:S01]  /*4860*/  LEA.HI.X R5, R7, UR13, R10, 0x3, P2 ;  /* 0x0000000d07057c11 */ /* 0x000fe200090f1c0a */
[----:B-1----:R-:W-:-:S04]  /*4870*/  IMAD.WIDE.U32 R20, R16, 0x8, R20 ;  /* 0x0000000810147825 */ /* 0x002fc800078e0014 */
[----:B------:R-:W-:Y:S02]  /*4880*/  IMAD.X R19, RZ, RZ, UR15, P0 ;  /* 0x0000000fff137e24 */ /* 0x000fe400080e06ff */
[----:B------:R-:W-:-:S07]  /*4890*/  IMAD.X R5, RZ, RZ, R5, P1 ;  /* 0x000000ffff057224 */ /* 0x000fce00008e0605 */
.L_x_676:
[----:B------:R-:W3:Y:S01]  /*48a0*/  LDG.E.64 R14, desc[UR8][R20.64] ;  /* 0x00000008140e7981 */ /* 0x000ee2000c1e1b00 */
[----:B------:R-:W-:-:S05]  /*48b0*/  IMAD.MOV.U32 R4, RZ, RZ, R6 ;  /* 0x000000ffff047224 */ /* 0x000fca00078e0006 */
[----:B------:R0:W5:Y:S04]  /*48c0*/  LDG.E.64 R10, desc[UR8][R4.64+-0x1000] ;  /* 0xfff00008040a7981 */ /* 0x000168000c1e1b00 */
[----:B------:R0:W5:Y:S01]  /*48d0*/  LDG.E.64 R6, desc[UR8][R4.64+-0x800] ;  /* 0xfff8000804067981 */ /* 0x000162000c1e1b00 */
[----:B------:R-:W-:Y:S01]  /*48e0*/  BSSY.RECONVERGENT B2, `(.L_x_668) ;  /* 0x0000015000027945 */ /* 0x000fe20003800200 */
[----:B------:R-:W-:Y:S02]  /*48f0*/  IMAD.MOV.U32 R26, RZ, RZ, R18 ;  /* 0x000000ffff1a7224 */ /* 0x000fe400078e0012 */
[----:B------:R-:W-:Y:S01]  /*4900*/  IMAD.MOV.U32 R25, RZ, RZ, R19 ;  /* 0x000000ffff197224 */ /* 0x000fe200078e0013 */
[----:B---3--:R-:W-:Y:S01]  /*4910*/  DSETP.GEU.AND P0, PT, R8, R14, PT ;  /* 0x0000000e0800722a */ /* 0x008fe20003f0e000 */
[----:B------:R-:W-:-:S02]  /*4920*/  IMAD.MOV.U32 R12, RZ, RZ, R14 ;  /* 0x000000ffff0c7224 */ /* 0x000fc400078e000e */
        /* <DEDUP_REMOVED lines=16> */
.L_x_669:
[----:B------:R-:W-:Y:S05]  /*4a30*/  BSYNC.RECONVERGENT B2 ;  /* 0x0000000000027941 */ /* 0x000fea0003800200 */
.L_x_668:
[----:B-----5:R-:W-:Y:S01]  /*4a40*/  DSETP.GEU.AND P0, PT, R12, R10, PT ;  /* 0x0000000a0c00722a */ /* 0x020fe20003f0e000 */
[----:B------:R-:W-:Y:S01]  /*4a50*/  VIADD R9, R16, 0x100 ;  /* 0x0000010010097836 */ /* 0x000fe20000000000 */
[----:B------:R-:W-:Y:S01]  /*4a60*/  BSSY.RECONVERGENT B2, `(.L_x_670) ;  /* 0x0000016000027945 */ /* 0x000fe20003800200 */
[----:B------:R-:W-:-:S03]  /*4a70*/  IMAD.MOV.U32 R8, RZ, RZ, R10 ;  /* 0x000000ffff087224 */ /* 0x000fc600078e000a */
[----:B--2---:R-:W-:Y:S01]  /*4a80*/  IADD3 R23, P1, PT, R9, R2, RZ ;  /* 0x0000000209177210 */ /* 0x004fe20007f3e0ff */
[----:B------:R-:W-:-:S04]  /*4a90*/  IMAD.MOV.U32 R9, RZ, RZ, R11 ;  /* 0x000000ffff097224 */ /* 0x000fc800078e000b */
[----:B------:R-:W-:Y:S02]  /*4aa0*/  IMAD.X R24, RZ, RZ, R3, P1 ;  /* 0x000000ffff187224 */ /* 0x000fe400008e0603 */
[----:B------:R-:W-:Y:S02]  /*4ab0*/  IMAD.MOV.U32 R15, RZ, RZ, R23 ;  /* 0x000000ffff0f7224 */ /* 0x000fe400078e0017 */
[----:B------:R-:W-:Y:S01]  /*4ac0*/  IMAD.MOV.U32 R14, RZ, RZ, R24 ;  /* 0x000000ffff0e7224 */ /* 0x000fe200078e0018 */
        /* <DEDUP_REMOVED lines=15> */
.L_x_671:
[----:B------:R-:W-:Y:S05]  /*4bc0*/  BSYNC.RECONVERGENT B2 ;  /* 0x0000000000027941 */ /* 0x000fea0003800200 */
.L_x_670:
[----:B------:R0:W5:Y:S01]  /*4bd0*/  LDG.E.64 R10, desc[UR8][R4.64] ;  /* 0x00000008040a7981 */ /* 0x000162000c1e1b00 */
[----:B------:R-:W-:Y:S01]  /*4be0*/  DSETP.GEU.AND P0, PT, R8, R6, PT ;  /* 0x000000060800722a */ /* 0x000fe20003f0e000 */
[----:B------:R-:W-:Y:S01]  /*4bf0*/  IADD3 R13, PT, PT, R16, 0x200, RZ ;  /* 0x00000200100d7810 */ /* 0x000fe20007ffe0ff */
[----:B------:R-:W-:Y:S01]  /*4c00*/  BSSY.RECONVERGENT B2, `(.L_x_672) ;  /* 0x0000016000027945 */ /* 0x000fe20003800200 */
[----:B------:R-:W-:Y:S02]  /*4c10*/  IMAD.MOV.U32 R12, RZ, RZ, R6 ;  /* 0x000000ffff0c7224 */ /* 0x000fe400078e0006 */
[----:B------:R-:W-:Y:S01]  /*4c20*/  IADD3 R24, P1, PT, R13, R2, RZ ;  /* 0x000000020d187210 */ /* 0x000fe20007f3e0ff */
[----:B------:R-:W-:-:S04]  /*4c30*/  IMAD.MOV.U32 R13, RZ, RZ, R7 ;  /* 0x000000ffff0d7224 */ /* 0x000fc800078e0007 */
[----:B------:R-:W-:Y:S02]  /*4c40*/  IMAD.X R23, RZ, RZ, R3, P1 ;  /* 0x000000ffff177224 */ /* 0x000fe400008e0603 */
        /* <DEDUP_REMOVED lines=17> */
.L_x_673:
[----:B------:R-:W-:Y:S05]  /*4d60*/  BSYNC.RECONVERGENT B2 ;  /* 0x0000000000027941 */ /* 0x000fea0003800200 */
.L_x_672:
[----:B-----5:R-:W-:Y:S01]  /*4d70*/  DSETP.GEU.AND P0, PT, R12, R10, PT ;  /* 0x0000000a0c00722a */ /* 0x020fe20003f0e000 */
[----:B------:R-:W-:Y:S01]  /*4d80*/  VIADD R7, R16, 0x300 ;  /* 0x0000030010077836 */ /* 0x000fe20000000000 */
[----:B------:R-:W-:Y:S01]  /*4d90*/  BSSY.RECONVERGENT B2, `(.L_x_674) ;  /* 0x0000016000027945 */ /* 0x000fe20003800200 */
[----:B------:R-:W-:Y:S02]  /*4da0*/  IMAD.MOV.U32 R8, RZ, RZ, R10 ;  /* 0x000000ffff087224 */ /* 0x000fe400078e000a */
[----:B------:R-:W-:Y:S01]  /*4db0*/  IMAD.MOV.U32 R9, RZ, RZ, R11 ;  /* 0x000000ffff097224 */ /* 0x000fe200078e000b */
[----:B------:R-:W-:-:S05]  /*4dc0*/  IADD3 R7, P1, PT, R7, R2, RZ ;  /* 0x0000000207077210 */ /* 0x000fca0007f3e0ff */
        /* <DEDUP_REMOVED lines=18> */
.L_x_675:
[----:B------:R-:W-:Y:S05]  /*4ef0*/  BSYNC.RECONVERGENT B2 ;  /* 0x0000000000027941 */ /* 0x000fea0003800200 */
.L_x_674:
[----:B------:R-:W-:Y:S01]  /*4f00*/  VIADD R10, R22, 0x200 ;  /* 0x00000200160a7836 */ /* 0x000fe20000000000 */
[----:B------:R-:W-:Y:S01]  /*4f10*/  IADD3 R6, P2, PT, R4, 0x2000, RZ ;  /* 0x0000200004067810 */ /* 0x000fe20007f5e0ff */
[----:B------:R-:W-:Y:S01]  /*4f20*/  VIADD R22, R22, 0x400 ;  /* 0x0000040016167836 */ /* 0x000fe20000000000 */
[----:B------:R-:W-:Y:S01]  /*4f30*/  IADD3 R18, P1, PT, R18, 0x400, RZ ;  /* 0x0000040012127810 */ /* 0x000fe20007f3e0ff */
[----:B------:R-:W-:Y:S01]  /*4f40*/  VIADD R16, R16, 0x400 ;  /* 0x0000040010107836 */ /* 0x000fe20000000000 */
[----:B------:R-:W-:Y:S01]  /*4f50*/  ISETP.GE.AND P0, PT, R10, R17, PT ;  /* 0x000000110a00720c */ /* 0x000fe20003f06270 */
[----:B------:R-:W-:Y:S01]  /*4f60*/  IMAD.X R5, RZ, RZ, R5, P2 ;  /* 0x000000ffff057224 */ /* 0x000fe200010e0605 */
[----:B------:R-:W-:Y:S02]  /*4f70*/  IADD3 R20, P2, PT, R20, 0x2000, RZ ;  /* 0x0000200014147810 */ /* 0x000fe40007f5e0ff */
[----:B------:R-:W-:-:S03]  /*4f80*/  IADD3.X R19, PT, PT, RZ, R19, RZ, P1, !PT ;  /* 0x00000013ff137210 */ /* 0x000fc60000ffe4ff */
[----:B------:R-:W-:-:S06]  /*4f90*/  IMAD.X R21, RZ, RZ, R21, P2 ;  /* 0x000000ffff157224 */ /* 0x000fcc00010e0615 */
[----:B------:R-:W-:Y:S05]  /*4fa0*/  @!P0 BRA `(.L_x_676) ;  /* 0xfffffff8003c8947 */ /* 0x000fea000383ffff */
.L_x_662:
[----:B------:R-:W-:Y:S05]  /*4fb0*/  BSYNC.RECONVERGENT B1 ;  /* 0x0000000000017941 */ /* 0x000fea0003800200 */
.L_x_661:
        /* <DEDUP_REMOVED lines=32> */
.L_x_678:
[----:B------:R-:W-:Y:S05]  /*51c0*/  BSYNC.RECONVERGENT B1 ;  /* 0x0000000000017941 */ /* 0x000fea0003800200 */
.L_x_677:
        /* <DEDUP_REMOVED lines=31> */
.L_x_680:
[----:B------:R-:W-:Y:S05]  /*53c0*/  BSYNC.RECONVERGENT B1 ;  /* 0x0000000000017941 */ /* 0x000fea0003800200 */
.L_x_679:
        /* <DEDUP_REMOVED lines=31> */
.L_x_682:
[----:B------:R-:W-:Y:S05]  /*55c0*/  BSYNC.RECONVERGENT B1 ;  /* 0x0000000000017941 */ /* 0x000fea0003800200 */
.L_x_681:
        /* <DEDUP_REMOVED lines=31> */
.L_x_684:
[----:B------:R-:W-:Y:S05]  /*57c0*/  BSYNC.RECONVERGENT B1 ;  /* 0x0000000000017941 */ /* 0x000fea0003800200 */
.L_x_683:
[----:B------:R-:W-:Y:S01]  /*57d0*/  ISETP.GT.AND P0, PT, R10, 0xf, PT ;  /* 0x0000000f0a00780c */ /* 0x000fe20003f04270 */
[----:B-1----:R1:W1:Y:S01]  /*57e0*/  SHFL.DOWN PT, R6, R4, 0x10, 0x1f ;  /* 0x0a001f0004067f89 */ /* 0x00226200000e0000 */
[----:B------:R-:W-:Y:S01]  /*57f0*/  BSSY.RECONVERGENT B1, `(.L_x_685) ;  /* 0x000001d000017945 */ /* 0x000fe20003800200 */
[----:B---3--:R-:W-:Y:S02]  /*5800*/  IMAD.MOV.U32 R14, RZ, RZ, R8 ;  /* 0x000000ffff0e7224 */ /* 0x008fe400078e0008 */
[----:B--2---:R2:W3:Y:S01]  /*5810*/  SHFL.DOWN PT, R7, R5, 0x10, 0x1f ;  /* 0x0a001f0005077f89 */ /* 0x0044e200000e0000 */
[----:B------:R-:W-:Y:S02]  /*5820*/  IMAD.MOV.U32 R15, RZ, RZ, R9 ;  /* 0x000000ffff0f7224 */ /* 0x000fe400078e0009 */
[----:B------:R-:W-:Y:S01]  /*5830*/  IMAD.MOV.U32 R2, RZ, RZ, R4 ;  /* 0x000000ffff027224 */ /* 0x000fe200078e0004 */
[----:B0-----:R2:W0:Y:S01]  /*5840*/  SHFL.DOWN PT, R11, R8, 0x10, 0x1f ;  /* 0x0a001f00080b7f89 */ /* 0x00142200000e0000 */
        /* <DEDUP_REMOVED lines=23> */
.L_x_686:
[----:B------:R-:W-:Y:S05]  /*59c0*/  BSYNC.RECONVERGENT B1 ;  /* 0x0000000000017941 */ /* 0x000fea0003800200 */
.L_x_685:
        /* <DEDUP_REMOVED lines=11> */
.L_x_688:
[----:B------:R-:W-:Y:S05]  /*5a80*/  BSYNC.RECONVERGENT B1 ;  /* 0x0000000000017941 */ /* 0x000fea0003800200 */
.L_x_687:
        /* <DEDUP_REMOVED lines=8> */
[----:B---3--:R-:W2:Y:S04]  /*5b10*/  LDS.128 R4, [R0+0x20] ;  /* 0x0000200000047984 */ /* 0x008ea80000000c00 */
[----:B0---4-:R0:W3:Y:S04]  /*5b20*/  LDS.64 R12, [R0+0x80] ;  /* 0x00008000000c7984 */ /* 0x0110e80000000a00 */
[----:B------:R0:W4:Y:S01]  /*5b30*/  LDS.128 R8, [R0+0x30] ;  /* 0x0000300000087984 */ /* 0x0001220000000c00 */
[----:B-1----:R-:W-:Y:S01]  /*5b40*/  DSETP.GEU.AND P0, PT, R2, R16, PT ;  /* 0x000000100200722a */ /* 0x002fe20003f0e000 */
[----:B------:R-:W-:-:S02]  /*5b50*/  IMAD.MOV.U32 R24, RZ, RZ, R16 ;  /* 0x000000ffff187224 */ /* 0x000fc400078e0010 */
[----:B------:R-:W-:Y:S02]  /*5b60*/  IMAD.MOV.U32 R25, RZ, RZ, R17 ;  /* 0x000000ffff197224 */ /* 0x000fe400078e0011 */
[----:B--2---:R-:W-:Y:S02]  /*5b70*/  IMAD.MOV.U32 R27, RZ, RZ, R4 ;  /* 0x000000ffff1b7224 */ /* 0x004fe400078e0004 */
[----:B------:R-:W-:-:S07]  /*5b80*/  IMAD.MOV.U32 R29, RZ, RZ, R5 ;  /* 0x000000ffff1d7224 */ /* 0x000fce00078e0005 */
[----:B0--34-:R-:W-:Y:S05]  /*5b90*/  @!P0 BRA `(.L_x_690) ;  /* 0x0000000000388947 */ /* 0x019fea0003800000 */
        /* <DEDUP_REMOVED lines=14> */
.L_x_690:
[----:B------:R-:W-:Y:S05]  /*5c80*/  BSYNC.RECONVERGENT B1 ;  /* 0x0000000000017941 */ /* 0x000fea0003800200 */
.L_x_689:
[----:B------:R0:W1:Y:S01]  /*5c90*/  LDS.128 R16, [R0+0x40] ;  /* 0x0000400000107984 */ /* 0x0000620000000c00 */
[----:B------:R-:W-:Y:S01]  /*5ca0*/  DSETP.GEU.AND P0, PT, R24, R6, PT ;  /* 0x000000061800722a */ /* 0x000fe20003f0e000 */
[----:B------:R-:W-:Y:S01]  /*5cb0*/  BSSY.RECONVERGENT B1, `(.L_x_691) ;  /* 0x0000015000017945 */ /* 0x000fe20003800200 */
[----:B------:R-:W-:Y:S01]  /*5cc0*/  IMAD.MOV.U32 R4, RZ, RZ, R6 ;  /* 0x000000ffff047224 */ /* 0x000fe200078e0006 */
[----:B------:R0:W2:Y:S01]  /*5cd0*/  LDS.128 R20, [R0+0x50] ;  /* 0x0000500000147984 */ /* 0x0000a20000000c00 */
[----:B------:R-:W-:Y:S01]  /*5ce0*/  MOV R5, R7 ;  /* 0x0000000700057202 */ /* 0x000fe20000000f00 */
[----:B------:R-:W-:Y:S02]  /*5cf0*/  IMAD.MOV.U32 R15, RZ, RZ, R8 ;  /* 0x000000ffff0f7224 */ /* 0x000fe400078e0008 */
[----:B------:R-:W-:-:S07]  /*5d00*/  IMAD.MOV.U32 R14, RZ, RZ, R9 ;  /* 0x000000ffff0e7224 */ /* 0x000fce00078e0009 */
        /* <DEDUP_REMOVED lines=15> */
.L_x_692:
[----:B------:R-:W-:Y:S05]  /*5e00*/  BSYNC.RECONVERGENT B1 ;  /* 0x0000000000017941 */ /* 0x000fea0003800200 */
.L_x_691:
        /* <DEDUP_REMOVED lines=21> */
.L_x_694:
[----:B------:R-:W-:Y:S05]  /*5f60*/  BSYNC.RECONVERGENT B1 ;  /* 0x0000000000017941 */ /* 0x000fea0003800200 */
.L_x_693:
        /* <DEDUP_REMOVED lines=23> */
.L_x_696:
[----:B------:R-:W-:Y:S05]  /*60e0*/  BSYNC.RECONVERGENT B1 ;  /* 0x0000000000017941 */ /* 0x000fea0003800200 */
.L_x_695:
        /* <DEDUP_REMOVED lines=21> */
.L_x_698:
[----:B------:R-:W-:Y:S05]  /*6240*/  BSYNC.RECONVERGENT B1 ;  /* 0x0000000000017941 */ /* 0x000fea0003800200 */
.L_x_697:
        /* <DEDUP_REMOVED lines=21> */
.L_x_700:
[----:B------:R-:W-:Y:S05]  /*63a0*/  BSYNC.RECONVERGENT B1 ;  /* 0x0000000000017941 */ /* 0x000fea0003800200 */
.L_x_699:
        /* <DEDUP_REMOVED lines=20> */
.L_x_618:
[----:B------:R-:W-:Y:S05]  /*64f0*/  BSYNC.RECONVERGENT B0 ;  /* 0x0000000000007941 */ /* 0x000fea0003800200 */
.L_x_585:
[----:B------:R-:W-:Y:S05]  /*6500*/  @P1 EXIT ;  /* 0x000000000000194d */ /* 0x000fea0003800000 */
[----:B012-4-:R-:W0:Y:S02]  /*6510*/  LDC.64 R4, c[0x0][0x390] ;  /* 0x0000e400ff047b82 */ /* 0x017e240000000a00 */
[----:B0-----:R-:W-:Y:S04]  /*6520*/  STG.E.64 desc[UR8][R4.64], R2 ;  /* 0x0000000204007986 */ /* 0x001fe8000c101b08 */
[----:B------:R-:W-:Y:S01]  /*6530*/  STG.E.64 desc[UR8][R4.64+0x8], R14 ;  /* 0x0000080e04007986 */ /* 0x000fe2000c101b08 */
[----:B------:R-:W-:Y:S05]  /*6540*/  EXIT ;  /* 0x000000000000794d */ /* 0x000fea0003800000 */
.L_x_701:
        /* <DEDUP_REMOVED lines=11> */
.L_x_723:


//--------------------- .text._Z10U_n_devicePdS_S_d --------------------------
	.section	.text._Z10U_n_devicePdS_S_d,"ax",@progbits
	.align	128
        .global         _Z10U_n_devicePdS_S_d
        .type           _Z10U_n_devicePdS_S_d,@function
        .size           _Z10U_n_devicePdS_S_d,(.L_x_714 - _Z10U_n_devicePdS_S_d)
        .other          _Z10U_n_devicePdS_S_d,@"STO_CUDA_ENTRY STV_DEFAULT"
_Z10U_n_devicePdS_S_d:
.text._Z10U_n_devicePdS_S_d:
[----:B------:R-:W-:Y:S01]  /*0000*/  LDC R1, c[0x0][0x37c] ;  /* 0x0000df00ff017b82 */ /* 0x000fe20000000800 */
[----:B------:R-:W0:Y:S07]  /*0010*/  S2R R0, SR_TID.X ;  /* 0x0000000000007919 */ /* 0x000e2e0000002100 */
[----:B------:R-:W0:Y:S08]  /*0020*/  S2UR UR4, SR_CTAID.X ;  /* 0x00000000000479c3 */ /* 0x000e300000002500 */
[----:B------:R-:W0:Y:S02]  /*0030*/  LDC R3, c[0x0][0x360] ;  /* 0x0000d800ff037b82 */ /* 0x000e240000000800 */
[----:B0-----:R-:W-:-:S05]  /*0040*/  IMAD R0, R3, UR4, R0 ;  /* 0x0000000403007c24 */ /* 0x001fca000f8e0200 */
[----:B------:R-:W-:-:S13]  /*0050*/  ISETP.GT.U32.AND P0, PT, R0, 0x78, PT ;  /* 0x000000780000780c */ /* 0x000fda0003f04070 */
[----:B------:R-:W-:Y:S05]  /*0060*/  @P0 EXIT ;  /* 0x000000000000094d */ /* 0x000fea0003800000 */
[----:B------:R-:W-:-:S05]  /*0070*/  IMAD.HI.U32 R2, R0, -0x45d1745d, RZ ;  /* 0xba2e8ba300027827 */ /* 0x000fca00078e00ff */
[----:B------:R-:W-:Y:S01]  /*0080*/  SHF.R.U32.HI R3, RZ, 0x3, R2 ;  /* 0x00000003ff037819 */ /* 0x000fe20000011602 */
[----:B------:R-:W-:-:S04]  /*0090*/  VIADD R2, R0, 0xfffffff5 ;  /* 0xfffffff500027836 */ /* 0x000fc80000000000 */
[----:B------:R-:W-:-:S05]  /*00a0*/  IMAD R3, R3, -0xb, R0 ;  /* 0xfffffff503037824 */ /* 0x000fca00078e0200 */
[----:B------:R-:W-:-:S04]  /*00b0*/  ISETP.GT.U32.AND P0, PT, R3, 0x9, PT ;  /* 0x000000090300780c */ /* 0x000fc80003f04070 */
[----:B------:R-:W-:-:S04]  /*00c0*/  ISETP.GT.U32.OR P0, PT, R2, 0x62, P0 ;  /* 0x000000620200780c */ /* 0x000fc80000704470 */
[----:B------:R-:W-:-:S13]  /*00d0*/  ISETP.EQ.OR P0, PT, R3, RZ, P0 ;  /* 0x000000ff0300720c */ /* 0x000fda0000702670 */
[----:B------:R-:W-:Y:S05]  /*00e0*/  @P0 EXIT ;  /* 0x000000000000094d */ /* 0x000fea0003800000 */
[----:B------:R-:W-:Y:S01]  /*00f0*/  PRMT R2, R0, 0x9910, RZ ;  /* 0x0000991000027816 */ /* 0x000fe200000000ff */
[----:B------:R-:W0:Y:S04]  /*0100*/  LDCU.64 UR4, c[0x0][0x358] ;  /* 0x00006b00ff0477ac */ /* 0x000e280008000a00 */
[----:B------:R-:W-:-:S05]  /*0110*/  IMAD R2, R2, 0x75, RZ ;  /* 0x0000007502027824 */ /* 0x000fca00078e02ff */
[----:B------:R-:W-:-:S04]  /*0120*/  LOP3.LUT R2, R2, 0xffff, RZ, 0xc0, !PT ;  /* 0x0000ffff02027812 */ /* 0x000fc800078ec0ff */
[----:B------:R-:W-:-:S05]  /*0130*/  SHF.R.U32.HI R2, RZ, 0x8, R2 ;  /* 0x00000008ff027819 */ /* 0x000fca0000011602 */
[----:B------:R-:W-:-:S05]  /*0140*/  IMAD.MOV R5, RZ, RZ, -R2 ;  /* 0x000000ffff057224 */ /* 0x000fca00078e0a02 */
[----:B------:R-:W-:-:S05]  /*0150*/  PRMT R5, R5, 0x7710, RZ ;  /* 0x0000771005057816 */ /* 0x000fca00000000ff */
[----:B------:R-:W-:-:S05]  /*0160*/  IMAD.IADD R4, R0, 0x1, R5 ;  /* 0x0000000100047824 */ /* 0x000fca00078e0205 */
[----:B------:R-:W-:-:S04]  /*0170*/  LOP3.LUT R5, R4, 0xfe, RZ, 0xc0, !PT ;  /* 0x000000fe04057812 */ /* 0x000fc800078ec0ff */
[----:B------:R-:W-:-:S04]  /*0180*/  LEA.HI R5, R5, R2, RZ, 0x1f ;  /* 0x0000000205057211 */ /* 0x000fc800078ff8ff */
[----:B------:R-:W-:-:S04]  /*0190*/  LOP3.LUT R5, R5, 0xf8, RZ, 0xc0, !PT ;  /* 0x000000f805057812 */ /* 0x000fc800078ec0ff */
[----:B------:R-:W-:-:S04]  /*01a0*/  SHF.R.U32.HI R5, RZ, 0x3, R5 ;  /* 0x00000003ff057819 */ /* 0x000fc80000011605 */
[----:B------:R-:W-:Y:S02]  /*01b0*/  PRMT R2, R5, 0x9910, RZ ;  /* 0x0000991005027816 */ /* 0x000fe400000000ff */
[----:B------:R-:W1:Y:S03]  /*01c0*/  LDC.64 R4, c[0x0][0x380] ;  /* 0x0000e000ff047b82 */ /* 0x000e660000000a00 */
[----:B------:R-:W-:-:S04]  /*01d0*/  IMAD R2, R2, 0xb, RZ ;  /* 0x0000000b02027824 */ /* 0x000fc800078e02ff */
[----:B------:R-:W-:-:S05]  /*01e0*/  IMAD.MOV R2, RZ, RZ, -R2 ;  /* 0x000000ffff027224 */ /* 0x000fca00078e0a02 */
[----:B------:R-:W-:-:S05]  /*01f0*/  PRMT R7, R2, 0x7710, RZ ;  /* 0x0000771002077816 */ /* 0x000fca00000000ff */
[----:B------:R-:W-:-:S05]  /*0200*/  IMAD.IADD R2, R0, 0x1, R7 ;  /* 0x0000000100027824 */ /* 0x000fca00078e0207 */
[----:B------:R-:W-:-:S04]  /*0210*/  LOP3.LUT R2, R2, 0xff, RZ, 0xc0, !PT ;  /* 0x000000ff02027812 */ /* 0x000fc800078ec0ff */
[----:B------:R-:W-:-:S05]  /*0220*/  IADD3 R16, PT, PT, R3, R0, -R2 ;  /* 0x0000000003107210 */ /* 0x000fca0007ffe802 */
[----:B-1----:R-:W-:-:S05]  /*0230*/  IMAD.WIDE.U32 R4, R16, 0x8, R4 ;  /* 0x0000000810047825 */ /* 0x002fca00078e0004 */
[----:B0-----:R-:W2:Y:S04]  /*0240*/  LDG.E.64 R2, desc[UR4][R4.64+-0x58] ;  /* 0xffffa80404027981 */ /* 0x001ea8000c1e1b00 */
[----:B------:R-:W2:Y:S01]  /*0250*/  LDG.E.64 R6, desc[UR4][R4.64+0x58] ;  /* 0x0000580404067981 */ /* 0x000ea2000c1e1b00 */
[----:B------:R-:W0:Y:S01]  /*0260*/  MUFU.RCP64H R9, 0.0099999979138374328613 ;  /* 0x3f847ae100097908 */ /* 0x000e220000001800 */
[----:B------:R-:W-:Y:S01]  /*0270*/  IMAD.MOV.U32 R12, RZ, RZ, 0x47ae147b ;  /* 0x47ae147bff0c7424 */ /* 0x000fe200078e00ff */
[----:B------:R-:W-:Y:S01]  /*0280*/  BSSY.RECONVERGENT B0, `(.L_x_702) ;  /* 0x0000018000007945 */ /* 0x000fe20003800200 */
[----:B------:R-:W-:Y:S02]  /*0290*/  IMAD.MOV.U32 R13, RZ, RZ, 0x3f847ae1 ;  /* 0x3f847ae1ff0d7424 */ /* 0x000fe400078e00ff */
[----:B------:R-:W-:-:S06]  /*02a0*/  IMAD.MOV.U32 R8, RZ, RZ, 0x1 ;  /* 0x00000001ff087424 */ /* 0x000fcc00078e00ff */
[----:B0-----:R-:W-:-:S08]  /*02b0*/  DFMA R10, R8, -R12, 1 ;  /* 0x3ff00000080a742b */ /* 0x001fd0000000080c */
[----:B------:R-:W-:-:S08]  /*02c0*/  DFMA R10, R10, R10, R10 ;  /* 0x0000000a0a0a722b */ /* 0x000fd0000000000a */
[----:B------:R-:W-:-:S08]  /*02d0*/  DFMA R10, R8, R10, R8 ;  /* 0x0000000a080a722b */ /* 0x000fd00000000008 */
[----:B------:R-:W-:-:S08]  /*02e0*/  DFMA R8, R10, -R12, 1 ;  /* 0x3ff000000a08742b */ /* 0x000fd0000000080c */
[----:B------:R-:W-:Y:S02]  /*02f0*/  DFMA R8, R10, R8, R10 ;  /* 0x000000080a08722b */ /* 0x000fe4000000000a */
[----:B--2---:R-:W-:-:S08]  /*0300*/  DADD R6, R2, R6 ;  /* 0x0000000002067229 */ /* 0x004fd00000000006 */
[----:B------:R-:W-:Y:S02]  /*0310*/  DMUL R2, R6, R8 ;  /* 0x0000000806027228 */ /* 0x000fe40000000000 */
[----:B------:R-:W-:-:S06]  /*0320*/  FSETP.GEU.AND P1, PT, |R7|, 6.5827683646048100446e-37, PT ;  /* 0x036000000700780b */ /* 0x000fcc0003f2e200 */
[----:B------:R-:W-:-:S08]  /*0330*/  DFMA R10, R2, -R12, R6 ;  /* 0x8000000c020a722b */ /* 0x000fd00000000006 */
[----:B------:R-:W-:-:S10]  /*0340*/  DFMA R2, R8, R10, R2 ;  /* 0x0000000a0802722b */ /* 0x000fd40000000002 */
[----:B------:R-:W-:-:S05]  /*0350*/  FFMA R8, RZ, 1.0349999666213989258, R3 ;  /* 0x3f847ae1ff087823 */ /* 0x000fca0000000003 */
[----:B------:R-:W-:-:S13]  /*0360*/  FSETP.GT.AND P0, PT, |R8|, 1.469367938527859385e-39, PT ;  /* 0x001000000800780b */ /* 0x000fda0003f04200 */
[----:B------:R-:W-:Y:S05]  /*0370*/  @P0 BRA P1, `(.L_x_703) ;  /* 0x0000000000200947 */ /* 0x000fea0000800000 */
[----:B------:R-:W-:Y:S01]  /*0380*/  IMAD.MOV.U32 R10, RZ, RZ, R6 ;  /* 0x000000ffff0a7224 */ /* 0x000fe200078e0006 */
[----:B------:R-:W-:Y:S01]  /*0390*/  MOV R18, 0x3e0 ;  /* 0x000003e000127802 */ /* 0x000fe20000000f00 */
[----:B------:R-:W-:Y:S02]  /*03a0*/  IMAD.MOV.U32 R11, RZ, RZ, R7 ;  /* 0x000000ffff0b7224 */ /* 0x000fe400078e0007 */
[----:B------:R-:W-:Y:S02]  /*03b0*/  IMAD.MOV.U32 R8, RZ, RZ, 0x47ae147b ;  /* 0x47ae147bff087424 */ /* 0x000fe400078e00ff */
[----:B------:R-:W-:-:S07]  /*03c0*/  IMAD.MOV.U32 R9, RZ, RZ, 0x3f847ae1 ;  /* 0x3f847ae1ff097424 */ /* 0x000fce00078e00ff */
[----:B------:R-:W-:Y:S05]  /*03d0*/  CALL.REL.NOINC `($__internal_0_$__cuda_sm20_div_rn_f64_full) ;  /* 0x00000004001c7944 */ /* 0x000fea0003c00000 */
[----:B------:R-:W-:Y:S02]  /*03e0*/  IMAD.MOV.U32 R2, RZ, RZ, R14 ;  /* 0x000000ffff027224 */ /* 0x000fe400078e000e */
[----:B------:R-:W-:-:S07]  /*03f0*/  IMAD.MOV.U32 R3, RZ, RZ, R15 ;  /* 0x000000ffff037224 */ /* 0x000fce00078e000f */
.L_x_703:
[----:B------:R-:W-:Y:S05]  /*0400*/  BSYNC.RECONVERGENT B0 ;  /* 0x0000000000007941 */ /* 0x000fea0003800200 */
.L_x_702:
[----:B------:R-:W0:Y:S01]  /*0410*/  LDC.64 R6, c[0x0][0x380] ;  /* 0x0000e000ff067b82 */ /* 0x000e220000000a00 */
[----:B------:R-:W-:Y:S01]  /*0420*/  VIADD R9, R16, 0xffffffff ;  /* 0xffffffff10097836 */ /* 0x000fe20000000000 */
[----:B------:R-:W2:Y:S03]  /*0430*/  LDG.E.64 R4, desc[UR4][R4.64+0x8] ;  /* 0x0000080404047981 */ /* 0x000ea6000c1e1b00 */
[----:B0-----:R-:W-:-:S06]  /*0440*/  IMAD.WIDE.U32 R6, R9, 0x8, R6 ;  /* 0x0000000809067825 */ /* 0x001fcc00078e0006 */
[----:B------:R-:W2:Y:S01]  /*0450*/  LDG.E.64 R6, desc[UR4][R6.64] ;  /* 0x0000000406067981 */ /* 0x000ea2000c1e1b00 */
[----:B------:R-:W0:Y:S01]  /*0460*/  MUFU.RCP64H R9, 0.0099999979138374328613 ;  /* 0x3f847ae100097908 */ /* 0x000e220000001800 */
[----:B------:R-:W-:Y:S02]  /*0470*/  IMAD.MOV.U32 R10, RZ, RZ, 0x47ae147b ;  /* 0x47ae147bff0a7424 */ /* 0x000fe400078e00ff */
[----:B------:R-:W-:Y:S02]  /*0480*/  IMAD.MOV.U32 R11, RZ, RZ, 0x3f847ae1 ;  /* 0x3f847ae1ff0b7424 */ /* 0x000fe400078e00ff */
[----:B------:R-:W-:-:S06]  /*0490*/  IMAD.MOV.U32 R8, RZ, RZ, 0x1 ;  /* 0x00000001ff087424 */ /* 0x000fcc00078e00ff */
[----:B0-----:R-:W-:-:S08]  /*04a0*/  DFMA R12, R8, -R10, 1 ;  /* 0x3ff00000080c742b */ /* 0x001fd0000000080a */
[----:B------:R-:W-:-:S08]  /*04b0*/  DFMA R12, R12, R12, R12 ;  /* 0x0000000c0c0c722b */ /* 0x000fd0000000000c */
[----:B------:R-:W-:-:S08]  /*04c0*/  DFMA R12, R8, R12, R8 ;  /* 0x0000000c080c722b */ /* 0x000fd00000000008 */
[----:B------:R-:W-:-:S08]  /*04d0*/  DFMA R14, R12, -R10, 1 ;  /* 0x3ff000000c0e742b */ /* 0x000fd0000000080a */
[----:B------:R-:W-:Y:S01]  /*04e0*/  DFMA R14, R12, R14, R12 ;  /* 0x0000000e0c0e722b */ /* 0x000fe2000000000c */
[----:B------:R-:W-:Y:S01]  /*04f0*/  BSSY.RECONVERGENT B0, `(.L_x_704) ;  /* 0x0000011000007945 */ /* 0x000fe20003800200 */
[----:B--2---:R-:W-:-:S08]  /*0500*/  DADD R8, R6, R4 ;  /* 0x0000000006087229 */ /* 0x004fd00000000004 */
[----:B------:R-:W-:-:S08]  /*0510*/  DMUL R4, R14, R8 ;  /* 0x000000080e047228 */ /* 0x000fd00000000000 */
[----:B------:R-:W-:-:S08]  /*0520*/  DFMA R6, R4, -R10, R8 ;  /* 0x8000000a0406722b */ /* 0x000fd00000000008 */
[----:B------:R-:W-:Y:S01]  /*0530*/  DFMA R4, R14, R6, R4 ;  /* 0x000000060e04722b */ /* 0x000fe20000000004 */
[----:B------:R-:W-:-:S09]  /*0540*/  FSETP.GEU.AND P1, PT, |R9|, 6.5827683646048100446e-37, PT ;  /* 0x036000000900780b */ /* 0x000fd20003f2e200 */
        /* <DEDUP_REMOVED lines=11> */
.L_x_705:
[----:B------:R-:W-:Y:S05]  /*0600*/  BSYNC.RECONVERGENT B0 ;  /* 0x0000000000007941 */ /* 0x000fea0003800200 */
.L_x_704:
[----:B------:R-:W0:Y:S01]  /*0610*/  MUFU.RCP64H R7, 400 ;  /* 0x4079000000077908 */ /* 0x000e220000001800 */
[----:B------:R-:W-:Y:S01]  /*0620*/  IMAD.MOV.U32 R10, RZ, RZ, 0x0 ;  /* 0x00000000ff0a7424 */ /* 0x000fe200078e00ff */
[----:B------:R-:W-:Y:S01]  /*0630*/  MOV R6, 0x1 ;  /* 0x0000000100067802 */ /* 0x000fe20000000f00 */
[----:B------:R-:W-:Y:S01]  /*0640*/  IMAD.MOV.U32 R11, RZ, RZ, 0x40790000 ;  /* 0x40790000ff0b7424 */ /* 0x000fe200078e00ff */
[----:B------:R-:W-:Y:S05]  /*0650*/  BSSY.RECONVERGENT B0, `(.L_x_706) ;  /* 0x0000014000007945 */ /* 0x000fea0003800200 */
[----:B0-----:R-:W-:-:S08]  /*0660*/  DFMA R8, R6, -R10, 1 ;  /* 0x3ff000000608742b */ /* 0x001fd0000000080a */
[----:B------:R-:W-:-:S08]  /*0670*/  DFMA R8, R8, R8, R8 ;  /* 0x000000080808722b */ /* 0x000fd00000000008 */
[----:B------:R-:W-:-:S08]  /*0680*/  DFMA R8, R6, R8, R6 ;  /* 0x000000080608722b */ /* 0x000fd00000000006 */
[----:B------:R-:W-:Y:S02]  /*0690*/  DFMA R6, R8, -R10, 1 ;  /* 0x3ff000000806742b */ /* 0x000fe4000000080a */
[----:B------:R-:W-:-:S06]  /*06a0*/  DADD R10, R4, R2 ;  /* 0x00000000040a7229 */ /* 0x000fcc0000000002 */
[----:B------:R-:W-:-:S04]  /*06b0*/  DFMA R6, R8, R6, R8 ;  /* 0x000000060806722b */ /* 0x000fc80000000008 */
[----:B------:R-:W-:-:S04]  /*06c0*/  FSETP.GEU.AND P1, PT, |R11|, 6.5827683646048100446e-37, PT ;  /* 0x036000000b00780b */ /* 0x000fc80003f2e200 */
[----:B------:R-:W-:-:S08]  /*06d0*/  DMUL R2, R10, R6 ;  /* 0x000000060a027228 */ /* 0x000fd00000000000 */
[----:B------:R-:W-:-:S08]  /*06e0*/  DFMA R4, R2, -400, R10 ;  /* 0xc07900000204782b */ /* 0x000fd0000000000a */
[----:B------:R-:W-:-:S10]  /*06f0*/  DFMA R2, R6, R4, R2 ;  /* 0x000000040602722b */ /* 0x000fd40000000002 */
[----:B------:R-:W-:-:S05]  /*0700*/  FFMA R4, RZ, 3.890625, R3 ;  /* 0x40790000ff047823 */ /* 0x000fca0000000003 */
[----:B------:R-:W-:-:S13]  /*0710*/  FSETP.GT.AND P0, PT, |R4|, 1.469367938527859385e-39, PT ;  /* 0x001000000400780b */ /* 0x000fda0003f04200 */
[----:B------:R-:W-:Y:S05]  /*0720*/  @P0 BRA P1, `(.L_x_707) ;  /* 0x0000000000180947 */ /* 0x000fea0000800000 */
[----:B------:R-:W-:Y:S01]  /*0730*/  IMAD.MOV.U32 R8, RZ, RZ, RZ ;  /* 0x000000ffff087224 */ /* 0x000fe200078e00ff */
[----:B------:R-:W-:Y:S01]  /*0740*/  MOV R18, 0x770 ;  /* 0x0000077000127802 */ /* 0x000fe20000000f00 */
[----:B------:R-:W-:-:S07]  /*0750*/  IMAD.MOV.U32 R9, RZ, RZ, 0x40790000 ;  /* 0x40790000ff097424 */ /* 0x000fce00078e00ff */
[----:B------:R-:W-:Y:S05]  /*0760*/  CALL.REL.NOINC `($__internal_0_$__cuda_sm20_div_rn_f64_full) ;  /* 0x0000000000387944 */ /* 0x000fea0003c00000 */
[----:B------:R-:W-:Y:S02]  /*0770*/  IMAD.MOV.U32 R2, RZ, RZ, R14 ;  /* 0x000000ffff027224 */ /* 0x000fe400078e000e */
[----:B------:R-:W-:-:S07]  /*0780*/  IMAD.MOV.U32 R3, RZ, RZ, R15 ;  /* 0x000000ffff037224 */ /* 0x000fce00078e000f */
.L_x_707:
[----:B------:R-:W-:Y:S05]  /*0790*/  BSYNC.RECONVERGENT B0 ;  /* 0x0000000000007941 */ /* 0x000fea0003800200 */
.L_x_706:
[----:B------:R-:W0:Y:S08]  /*07a0*/  LDC.64 R4, c[0x0][0x388] ;  /* 0x0000e200ff047b82 */ /* 0x000e300000000a00 */
[----:B------:R-:W1:Y:S08]  /*07b0*/  LDC.64 R6, c[0x0][0x380] ;  /* 0x0000e000ff067b82 */ /* 0x000e700000000a00 */
[----:B------:R-:W2:Y:S01]  /*07c0*/  LDC.64 R10, c[0x0][0x390] ;  /* 0x0000e400ff0a7b82 */ /* 0x000ea20000000a00 */
[----:B0-----:R-:W-:-:S05]  /*07d0*/  IMAD.WIDE.U32 R4, R0, 0x8, R4 ;  /* 0x0000000800047825 */ /* 0x001fca00078e0004 */
[----:B------:R-:W-:Y:S01]  /*07e0*/  STG.E.64 desc[UR4][R4.64], R2 ;  /* 0x0000000204007986 */ /* 0x000fe2000c101b04 */
[----:B-1----:R-:W-:-:S06]  /*07f0*/  IMAD.WIDE.U32 R6, R0, 0x8, R6 ;  /* 0x0000000800067825 */ /* 0x002fcc00078e0006 */
[----:B------:R-:W3:Y:S01]  /*0800*/  LDG.E.64 R6, desc[UR4][R6.64] ;  /* 0x0000000406067981 */ /* 0x000ee2000c1e1b00 */
[----:B--2---:R-:W-:Y:S01]  /*0810*/  IMAD.WIDE.U32 R10, R0, 0x8, R10 ;  /* 0x00000008000a7825 */ /* 0x004fe200078e000a */
[----:B---3--:R-:W-:-:S07]  /*0820*/  DADD R8, -R6, R2 ;  /* 0x0000000006087229 */ /* 0x008fce0000000102 */
[----:B------:R-:W-:Y:S01]  /*0830*/  STG.E.64 desc[UR4][R10.64], R8 ;  /* 0x000000080a007986 */ /* 0x000fe2000c101b04 */
[----:B------:R-:W-:Y:S05]  /*0840*/  EXIT ;  /* 0x000000000000794d */ /* 0x000fea0003800000 */
        .weak           $__internal_0_$__cuda_sm20_div_rn_f64_full
        .type           $__internal_0_$__cuda_sm20_div_rn_f64_full,@function
        .size           $__internal_0_$__cuda_sm20_div_rn_f64_full,(.L_x_714 - $__internal_0_$__cuda_sm20_div_rn_f64_full)
$__internal_0_$__cuda_sm20_div_rn_f64_full:
[C---:B------:R-:W-:Y:S01]  /*0850*/  FSETP.GEU.AND P0, PT, |R9|.reuse, 1.469367938527859385e-39, PT ;  /* 0x001000000900780b */ /* 0x040fe20003f0e200 */
[----:B------:R-:W-:Y:S01]  /*0860*/  IMAD.MOV.U32 R20, RZ, RZ, 0x1 ;  /* 0x00000001ff147424 */ /* 0x000fe200078e00ff */
[----:B------:R-:W-:Y:S01]  /*0870*/  LOP3.LUT R6, R9, 0x800fffff, RZ, 0xc0, !PT ;  /* 0x800fffff09067812 */ /* 0x000fe200078ec0ff */
[----:B------:R-:W-:Y:S01]  /*0880*/  BSSY.RECONVERGENT B1, `(.L_x_708) ;  /* 0x0000054000017945 */ /* 0x000fe20003800200 */
[C---:B------:R-:W-:Y:S02]  /*0890*/  FSETP.GEU.AND P2, PT, |R11|.reuse, 1.469367938527859385e-39, PT ;  /* 0x001000000b00780b */ /* 0x040fe40003f4e200 */
[----:B------:R-:W-:Y:S01]  /*08a0*/  LOP3.LUT R7, R6, 0x3ff00000, RZ, 0xfc, !PT ;  /* 0x3ff0000006077812 */ /* 0x000fe200078efcff */
[----:B------:R-:W-:Y:S01]  /*08b0*/  IMAD.MOV.U32 R6, RZ, RZ, R8 ;  /* 0x000000ffff067224 */ /* 0x000fe200078e0008 */
[----:B------:R-:W-:Y:S02]  /*08c0*/  LOP3.LUT R15, R11, 0x7ff00000, RZ, 0xc0, !PT ;  /* 0x7ff000000b0f7812 */ /* 0x000fe400078ec0ff */
[----:B------:R-:W-:-:S03]  /*08d0*/  LOP3.LUT R26, R9, 0x7ff00000, RZ, 0xc0, !PT ;  /* 0x7ff00000091a7812 */ /* 0x000fc600078ec0ff */
[----:B------:R-:W-:Y:S01]  /*08e0*/  @!P0 DMUL R6, R8, 8.98846567431157953865e+307 ;  /* 0x7fe0000008068828 */ /* 0x000fe20000000000 */
[----:B------:R-:W-:-:S03]  /*08f0*/  ISETP.GE.U32.AND P1, PT, R15, R26, PT ;  /* 0x0000001a0f00720c */ /* 0x000fc60003f26070 */
[----:B------:R-:W-:Y:S01]  /*0900*/  @!P2 LOP3.LUT R14, R9, 0x7ff00000, RZ, 0xc0, !PT ;  /* 0x7ff00000090ea812 */ /* 0x000fe200078ec0ff */
[----:B------:R-:W-:Y:S01]  /*0910*/  @!P2 IMAD.MOV.U32 R24, RZ, RZ, RZ ;  /* 0x000000ffff18a224 */ /* 0x000fe200078e00ff */
[----:B------:R-:W0:Y:S02]  /*0920*/  MUFU.RCP64H R21, R7 ;  /* 0x0000000700157308 */ /* 0x000e240000001800 */
[----:B------:R-:W-:Y:S01]  /*0930*/  @!P2 ISETP.GE.U32.AND P3, PT, R15, R14, PT ;  /* 0x0000000e0f00a20c */ /* 0x000fe20003f66070 */
[----:B------:R-:W-:Y:S01]  /*0940*/  IMAD.MOV.U32 R14, RZ, RZ, 0x1ca00000 ;  /* 0x1ca00000ff0e7424 */ /* 0x000fe200078e00ff */
[----:B------:R-:W-:-:S04]  /*0950*/  @!P0 LOP3.LUT R26, R7, 0x7ff00000, RZ, 0xc0, !PT ;  /* 0x7ff00000071a8812 */ /* 0x000fc800078ec0ff */
[----:B------:R-:W-:Y:S01]  /*0960*/  @!P2 SEL R17, R14, 0x63400000, !P3 ;  /* 0x634000000e11a807 */ /* 0x000fe20005800000 */
[----:B------:R-:W-:-:S03]  /*0970*/  VIADD R27, R26, 0xffffffff ;  /* 0xffffffff1a1b7836 */ /* 0x000fc60000000000 */
[----:B------:R-:W-:-:S04]  /*0980*/  @!P2 LOP3.LUT R17, R17, 0x80000000, R11, 0xf8, !PT ;  /* 0x800000001111a812 */ /* 0x000fc800078ef80b */
[----:B------:R-:W-:Y:S01]  /*0990*/  @!P2 LOP3.LUT R25, R17, 0x100000, RZ, 0xfc, !PT ;  /* 0x001000001119a812 */ /* 0x000fe200078efcff */
[----:B0-----:R-:W-:Y:S01]  /*09a0*/  DFMA R12, R20, -R6, 1 ;  /* 0x3ff00000140c742b */ /* 0x001fe20000000806 */
[----:B------:R-:W-:-:S07]  /*09b0*/  IMAD.MOV.U32 R17, RZ, RZ, R15 ;  /* 0x000000ffff117224 */ /* 0x000fce00078e000f */
[----:B------:R-:W-:-:S08]  /*09c0*/  DFMA R12, R12, R12, R12 ;  /* 0x0000000c0c0c722b */ /* 0x000fd0000000000c */
[----:B------:R-:W-:Y:S01]  /*09d0*/  DFMA R20, R20, R12, R20 ;  /* 0x0000000c1414722b */ /* 0x000fe20000000014 */
[----:B------:R-:W-:Y:S01]  /*09e0*/  SEL R13, R14, 0x63400000, !P1 ;  /* 0x634000000e0d7807 */ /* 0x000fe20004800000 */
[----:B------:R-:W-:-:S03]  /*09f0*/  IMAD.MOV.U32 R12, RZ, RZ, R10 ;  /* 0x000000ffff0c7224 */ /* 0x000fc600078e000a */
[----:B------:R-:W-:-:S03]  /*0a00*/  LOP3.LUT R13, R13, 0x800fffff, R11, 0xf8, !PT ;  /* 0x800fffff0d0d7812 */ /* 0x000fc600078ef80b */
[----:B------:R-:W-:-:S03]  /*0a10*/  DFMA R22, R20, -R6, 1 ;  /* 0x3ff000001416742b */ /* 0x000fc60000000806 */
[----:B------:R-:W-:-:S05]  /*0a20*/  @!P2 DFMA R12, R12, 2, -R24 ;  /* 0x400000000c0ca82b */ /* 0x000fca0000000818 */
[----:B------:R-:W-:-:S05]  /*0a30*/  DFMA R22, R20, R22, R20 ;  /* 0x000000161416722b */ /* 0x000fca0000000014 */
[----:B------:R-:W-:-:S03]  /*0a40*/  @!P2 LOP3.LUT R17, R13, 0x7ff00000, RZ, 0xc0, !PT ;  /* 0x7ff000000d11a812 */ /* 0x000fc600078ec0ff */
[----:B------:R-:W-:Y:S02]  /*0a50*/  DMUL R20, R22, R12 ;  /* 0x0000000c16147228 */ /* 0x000fe40000000000 */
[----:B------:R-:W-:-:S05]  /*0a60*/  VIADD R19, R17, 0xffffffff ;  /* 0xffffffff11137836 */ /* 0x000fca0000000000 */
[----:B------:R-:W-:Y:S01]  /*0a70*/  ISETP.GT.U32.AND P0, PT, R19, 0x7feffffe, PT ;  /* 0x7feffffe1300780c */ /* 0x000fe20003f04070 */
[----:B------:R-:W-:-:S03]  /*0a80*/  DFMA R24, R20, -R6, R12 ;  /* 0x800000061418722b */ /* 0x000fc6000000000c */
[----:B------:R-:W-:-:S05]  /*0a90*/  ISETP.GT.U32.OR P0, PT, R27, 0x7feffffe, P0 ;  /* 0x7feffffe1b00780c */ /* 0x000fca0000704470 */
[----:B------:R-:W-:-:S08]  /*0aa0*/  DFMA R24, R22, R24, R20 ;  /* 0x000000181618722b */ /* 0x000fd00000000014 */
[----:B------:R-:W-:Y:S05]  /*0ab0*/  @P0 BRA `(.L_x_709) ;  /* 0x00000000006c0947 */ /* 0x000fea0003800000 */
[----:B------:R-:W-:-:S04]  /*0ac0*/  LOP3.LUT R20, R9, 0x7ff00000, RZ, 0xc0, !PT ;  /* 0x7ff0000009147812 */ /* 0x000fc800078ec0ff */
[CC--:B------:R-:W-:Y:S02]  /*0ad0*/  VIADDMNMX R10, R15.reuse, -R20.reuse, 0xb9600000, !PT ;  /* 0xb96000000f0a7446 */ /* 0x0c0fe40007800914 */
[----:B------:R-:W-:Y:S01]  /*0ae0*/  ISETP.GE.U32.AND P0, PT, R15, R20, PT ;  /* 0x000000140f00720c */ /* 0x000fe20003f06070 */
[----:B------:R-:W-:Y:S01]  /*0af0*/  IMAD.MOV.U32 R20, RZ, RZ, RZ ;  /* 0x000000ffff147224 */ /* 0x000fe200078e00ff */
[----:B------:R-:W-:Y:S02]  /*0b00*/  VIMNMX R10, PT, PT, R10, 0x46a00000, PT ;  /* 0x46a000000a0a7848 */ /* 0x000fe40003fe0100 */
[----:B------:R-:W-:-:S05]  /*0b10*/  SEL R11, R14, 0x63400000, !P0 ;  /* 0x634000000e0b7807 */ /* 0x000fca0004000000 */
[----:B------:R-:W-:-:S05]  /*0b20*/  IMAD.IADD R10, R10, 0x1, -R11 ;  /* 0x000000010a0a7824 */ /* 0x000fca00078e0a0b */
[----:B------:R-:W-:-:S06]  /*0b30*/  IADD3 R21, PT, PT, R10, 0x7fe00000, RZ ;  /* 0x7fe000000a157810 */ /* 0x000fcc0007ffe0ff */
[----:B------:R-:W-:-:S10]  /*0b40*/  DMUL R14, R24, R20 ;  /* 0x00000014180e7228 */ /* 0x000fd40000000000 */
[----:B------:R-:W-:-:S13]  /*0b50*/  FSETP.GTU.AND P0, PT, |R15|, 1.469367938527859385e-39, PT ;  /* 0x001000000f00780b */ /* 0x000fda0003f0c200 */
[----:B------:R-:W-:Y:S05]  /*0b60*/  @P0 BRA `(.L_x_710) ;  /* 0x0000000000940947 */ /* 0x000fea0003800000 */
[----:B------:R-:W-:Y:S01]  /*0b70*/  DFMA R6, R24, -R6, R12 ;  /* 0x800000061806722b */ /* 0x000fe2000000000c */
[----:B------:R-:W-:-:S09]  /*0b80*/  IMAD.MOV.U32 R20, RZ, RZ, RZ ;  /* 0x000000ffff147224 */ /* 0x000fd200078e00ff */
[C---:B------:R-:W-:Y:S02]  /*0b90*/  FSETP.NEU.AND P0, PT, R7.reuse, RZ, PT ;  /* 0x000000ff0700720b */ /* 0x040fe40003f0d000 */
[----:B------:R-:W-:-:S04]  /*0ba0*/  LOP3.LUT R9, R7, 0x80000000, R9, 0x48, !PT ;  /* 0x8000000007097812 */ /* 0x000fc800078e4809 */
[----:B------:R-:W-:-:S07]  /*0bb0*/  LOP3.LUT R21, R9, R21, RZ, 0xfc, !PT ;  /* 0x0000001509157212 */ /* 0x000fce00078efcff */
[----:B------:R-:W-:Y:S05]  /*0bc0*/  @!P0 BRA `(.L_x_710) ;  /* 0x00000000007c8947 */ /* 0x000fea0003800000 */
[----:B------:R-:W-:Y:S01]  /*0bd0*/  IMAD.MOV R7, RZ, RZ, -R10 ;  /* 0x000000ffff077224 */ /* 0x000fe200078e0a0a */
[----:B------:R-:W-:Y:S01]  /*0be0*/  DMUL.RP R20, R24, R20 ;  /* 0x0000001418147228 */ /* 0x000fe20000008000 */
[----:B------:R-:W-:-:S06]  /*0bf0*/  IMAD.MOV.U32 R6, RZ, RZ, RZ ;  /* 0x000000ffff067224 */ /* 0x000fcc00078e00ff */
[----:B------:R-:W-:-:S03]  /*0c00*/  DFMA R6, R14, -R6, R24 ;  /* 0x800000060e06722b */ /* 0x000fc60000000018 */
[----:B------:R-:W-:-:S03]  /*0c10*/  LOP3.LUT R9, R21, R9, RZ, 0x3c, !PT ;  /* 0x0000000915097212 */ /* 0x000fc600078e3cff */
[----:B------:R-:W-:-:S04]  /*0c20*/  IADD3 R6, PT, PT, -R10, -0x43300000, RZ ;  /* 0xbcd000000a067810 */ /* 0x000fc80007ffe1ff */
[----:B------:R-:W-:-:S04]  /*0c30*/  FSETP.NEU.AND P0, PT, |R7|, R6, PT ;  /* 0x000000060700720b */ /* 0x000fc80003f0d200 */
[----:B------:R-:W-:Y:S02]  /*0c40*/  FSEL R14, R20, R14, !P0 ;  /* 0x0000000e140e7208 */ /* 0x000fe40004000000 */
[----:B------:R-:W-:Y:S01]  /*0c50*/  FSEL R15, R9, R15, !P0 ;  /* 0x0000000f090f7208 */ /* 0x000fe20004000000 */
[----:B------:R-:W-:Y:S06]  /*0c60*/  BRA `(.L_x_710) ;  /* 0x0000000000547947 */ /* 0x000fec0003800000 */
.L_x_709:
[----:B------:R-:W-:-:S14]  /*0c70*/  DSETP.NAN.AND P0, PT, R10, R10, PT ;  /* 0x0000000a0a00722a */ /* 0x000fdc0003f08000 */
[----:B------:R-:W-:Y:S05]  /*0c80*/  @P0 BRA `(.L_x_711) ;  /* 0x0000000000440947 */ /* 0x000fea0003800000 */
[----:B------:R-:W-:-:S14]  /*0c90*/  DSETP.NAN.AND P0, PT, R8, R8, PT ;  /* 0x000000080800722a */ /* 0x000fdc0003f08000 */
[----:B------:R-:W-:Y:S05]  /*0ca0*/  @P0 BRA `(.L_x_712) ;  /* 0x0000000000300947 */ /* 0x000fea0003800000 */
[----:B------:R-:W-:Y:S01]  /*0cb0*/  ISETP.NE.AND P0, PT, R17, R26, PT ;  /* 0x0000001a1100720c */ /* 0x000fe20003f05270 */
[----:B------:R-:W-:Y:S02]  /*0cc0*/  IMAD.MOV.U32 R14, RZ, RZ, 0x0 ;  /* 0x00000000ff0e7424 */ /* 0x000fe400078e00ff */
[----:B------:R-:W-:-:S10]  /*0cd0*/  IMAD.MOV.U32 R15, RZ, RZ, -0x80000 ;  /* 0xfff80000ff0f7424 */ /* 0x000fd400078e00ff */
[----:B------:R-:W-:Y:S05]  /*0ce0*/  @!P0 BRA `(.L_x_710) ;  /* 0x0000000000348947 */ /* 0x000fea0003800000 */
[----:B------:R-:W-:Y:S02]  /*0cf0*/  ISETP.NE.AND P0, PT, R17, 0x7ff00000, PT ;  /* 0x7ff000001100780c */ /* 0x000fe40003f05270 */
[----:B------:R-:W-:Y:S02]  /*0d00*/  LOP3.LUT R15, R11, 0x80000000, R9, 0x48, !PT ;  /* 0x800000000b0f7812 */ /* 0x000fe400078e4809 */
[----:B------:R-:W-:-:S13]  /*0d10*/  ISETP.EQ.OR P0, PT, R26, RZ, !P0 ;  /* 0x000000ff1a00720c */ /* 0x000fda0004702670 */
[----:B------:R-:W-:Y:S01]  /*0d20*/  @P0 LOP3.LUT R6, R15, 0x7ff00000, RZ, 0xfc, !PT ;  /* 0x7ff000000f060812 */ /* 0x000fe200078efcff */
[----:B------:R-:W-:Y:S02]  /*0d30*/  @!P0 IMAD.MOV.U32 R14, RZ, RZ, RZ ;  /* 0x000000ffff0e8224 */ /* 0x000fe400078e00ff */
[----:B------:R-:W-:Y:S02]  /*0d40*/  @P0 IMAD.MOV.U32 R14, RZ, RZ, RZ ;  /* 0x000000ffff0e0224 */ /* 0x000fe400078e00ff */
[----:B------:R-:W-:Y:S01]  /*0d50*/  @P0 IMAD.MOV.U32 R15, RZ, RZ, R6 ;  /* 0x000000ffff0f0224 */ /* 0x000fe200078e0006 */
[----:B------:R-:W-:Y:S06]  /*0d60*/  BRA `(.L_x_710) ;  /* 0x0000000000147947 */ /* 0x000fec0003800000 */
.L_x_712:
[----:B------:R-:W-:Y:S01]  /*0d70*/  LOP3.LUT R15, R9, 0x80000, RZ, 0xfc, !PT ;  /* 0x00080000090f7812 */ /* 0x000fe200078efcff */
[----:B------:R-:W-:Y:S01]  /*0d80*/  IMAD.MOV.U32 R14, RZ, RZ, R8 ;  /* 0x000000ffff0e7224 */ /* 0x000fe200078e0008 */
[----:B------:R-:W-:Y:S06]  /*0d90*/  BRA `(.L_x_710) ;  /* 0x0000000000087947 */ /* 0x000fec0003800000 */
.L_x_711:
[----:B------:R-:W-:Y:S01]  /*0da0*/  LOP3.LUT R15, R11, 0x80000, RZ, 0xfc, !PT ;  /* 0x000800000b0f7812 */ /* 0x000fe200078efcff */
[----:B------:R-:W-:-:S07]  /*0db0*/  IMAD.MOV.U32 R14, RZ, RZ, R10 ;  /* 0x000000ffff0e7224 */ /* 0x000fce00078e000a */
.L_x_710:
[----:B------:R-:W-:Y:S05]  /*0dc0*/  BSYNC.RECONVERGENT B1 ;  /* 0x0000000000017941 */ /* 0x000fea0003800200 */
.L_x_708:
[----:B------:R-:W-:-:S04]  /*0dd0*/  IMAD.MOV.U32 R19, RZ, RZ, 0x0 ;  /* 0x00000000ff137424 */ /* 0x000fc800078e00ff */
[----:B------:R-:W-:Y:S05]  /*0de0*/  RET.REL.NODEC R18 `(_Z10U_n_devicePdS_S_d) ;  /* 0xfffffff012847950 */ /* 0x000fea0003c3ffff */
.L_x_713:
        /* <DEDUP_REMOVED lines=9> */
.L_x_714:


//--------------------- .nv.shared._ZN3cub18CUB_300001_SM_10006detail11EmptyKernelIvEEvv --------------------------
	.section	.nv.shared._ZN3cub18CUB_300001_SM_10006detail11EmptyKernelIvEEvv,"aw",@nobits
	.sectionflags	@""
	.align	16
	.zero		1024


//--------------------- .nv.shared.reserved.0     --------------------------
	.section	.nv.shared.reserved.0,"aw",@nobits
	.weak		__nv_reservedSMEM_offset_0_alias
	.size		__nv_reservedSMEM_offset_0_alias, 0, 64
	.other		__nv_reservedSMEM_offset_0_alias,@"STO_CUDA_RESERVED_SHARED STV_DEFAULT"
__nv_reservedSMEM_offset_0_alias:
	.zero		0
	.zero		64


//--------------------- .nv.global                --------------------------
	.section	.nv.global,"aw",@nobits
.nv.global:
	.type		_ZN34_INTERNAL_4c5b6e5c_4_k_cu__Z3U_0Pd6thrust24THRUST_300001_SM_1000_NS12placeholders2_8E,@object
	.size		_ZN34_INTERNAL_4c5b6e5c_4_k_cu__Z3U_0Pd6thrust24THRUST_300001_SM_1000_NS12placeholders2_8E,(_ZN34_INTERNAL_4c5b6e5c_4_k_cu__Z3U_0Pd4cuda3std3__436_GLOBAL__N__4c5b6e5c_4_k_cu__Z3U_0Pd6ignoreE - _ZN34_INTERNAL_4c5b6e5c_4_k_cu__Z3U_0Pd6thrust24THRUST_300001_SM_1000_NS12placeholders2_8E)
_ZN34_INTERNAL_4c5b6e5c_4_k_cu__Z3U_0Pd6thrust24THRUST_300001_SM_1000_NS12placeholders2_8E:
	.zero		1
	.type		_ZN34_INTERNAL_4c5b6e5c_4_k_cu__Z3U_0Pd4cuda3std3__436_GLOBAL__N__4c5b6e5c_4_k_cu__Z3U_0Pd6ignoreE,@object
	.size		_ZN34_INTERNAL_4c5b6e5c_4_k_cu__Z3U_0Pd4cuda3std3__436_GLOBAL__N__4c5b6e5c_4_k_cu__Z3U_0Pd6ignoreE,(_ZN34_INTERNAL_4c5b6e5c_4_k_cu__Z3U_0Pd4cuda3std6ranges3__45__cpo4dataE - _ZN34_INTERNAL_4c5b6e5c_4_k_cu__Z3U_0Pd4cuda3std3__436_GLOBAL__N__4c5b6e5c_4_k_cu__Z3U_0Pd6ignoreE)
_ZN34_INTERNAL_4c5b6e5c_4_k_cu__Z3U_0Pd4cuda3std3__436_GLOBAL__N__4c5b6e5c_4_k_cu__Z3U_0Pd6ignoreE:
	.zero		1
	.type		_ZN34_INTERNAL_4c5b6e5c_4_k_cu__Z3U_0Pd4cuda3std6ranges3__45__cpo4dataE,@object
	.size		_ZN34_INTERNAL_4c5b6e5c_4_k_cu__Z3U_0Pd4cuda3std6ranges3__45__cpo4dataE,(_ZN34_INTERNAL_4c5b6e5c_4_k_cu__Z3U_0Pd6thrust24THRUST_300001_SM_1000_NS6system3cpp3parE - _ZN34_INTERNAL_4c5b6e5c_4_k_cu__Z3U_0Pd4cuda3std6ranges3__45__cpo4dataE)
_ZN34_INTERNAL_4c5b6e5c_4_k_cu__Z3U_0Pd4cuda3std6ranges3__45__cpo4dataE:
	.zero		1
	.type		_ZN34_INTERNAL_4c5b6e5c_4_k_cu__Z3U_0Pd6thrust24THRUST_300001_SM_1000_NS6system3cpp3parE,@object
	.size		_ZN34_INTERNAL_4c5b6e5c_4_k_cu__Z3U_0Pd6thrust24THRUST_300001_SM_1000_NS6system3cpp3parE,(_ZN34_INTERNAL_4c5b6e5c_4_k_cu__Z3U_0Pd4cuda3std3__45__cpo5beginE - _ZN34_INTERNAL_4c5b6e5c_4_k_cu__Z3U_0Pd6thrust24THRUST_300001_SM_1000_NS6system3cpp3parE)
_ZN34_INTERNAL_4c5b6e5c_4_k_cu__Z3U_0Pd6thrust24THRUST_300001_SM_1000_NS6system3cpp3parE:
	.zero		1
	.type		_ZN34_INTERNAL_4c5b6e5c_4_k_cu__Z3U_0Pd4cuda3std3__45__cpo5beginE,@object
	.size		_ZN34_INTERNAL_4c5b6e5c_4_k_cu__Z3U_0Pd4cuda3std3__45__cpo5beginE,(_ZN34_INTERNAL_4c5b6e5c_4_k_cu__Z3U_0Pd4cuda3std6ranges3__45__cpo5beginE - _ZN34_INTERNAL_4c5b6e5c_4_k_cu__Z3U_0Pd4cuda3std3__45__cpo5beginE)
_ZN34_INTERNAL_4c5b6e5c_4_k_cu__Z3U_0Pd4cuda3std3__45__cpo5beginE:
	.zero		1
	.type		_ZN34_INTERNAL_4c5b6e5c_4_k_cu__Z3U_0Pd4cuda3std6ranges3__45__cpo5beginE,@object
	.size		_ZN34_INTERNAL_4c5b6e5c_4_k_cu__Z3U_0Pd4cuda3std6ranges3__45__cpo5beginE,(_ZN34_INTERNAL_4c5b6e5c_4_k_cu__Z3U_0Pd6thrust24THRUST_300001_SM_1000_NS6deviceE - _ZN34_INTERNAL_4c5b6e5c_4_k_cu__Z3U_0Pd4cuda3std6ranges3__45__cpo5beginE)
_ZN34_INTERNAL_4c5b6e5c_4_k_cu__Z3U_0Pd4cuda3std6ranges3__45__cpo5beginE:
	.zero		1
	.type		_ZN34_INTERNAL_4c5b6e5c_4_k_cu__Z3U_0Pd6thrust24THRUST_300001_SM_1000_NS6deviceE,@object
	.size		_ZN34_INTERNAL_4c5b6e5c_4_k_cu__Z3U_0Pd6thrust24THRUST_300001_SM_1000_NS6deviceE,(_ZN34_INTERNAL_4c5b6e5c_4_k_cu__Z3U_0Pd4cuda3std3__47nulloptE - _ZN34_INTERNAL_4c5b6e5c_4_k_cu__Z3U_0Pd6thrust24THRUST_300001_SM_1000_NS6deviceE)
_ZN34_INTERNAL_4c5b6e5c_4_k_cu__Z3U_0Pd6thrust24THRUST_300001_SM_1000_NS6deviceE:
	.zero		1
	.type		_ZN34_INTERNAL_4c5b6e5c_4_k_cu__Z3U_0Pd4cuda3std3__47nulloptE,@object
	.size		_ZN34_INTERNAL_4c5b6e5c_4_k_cu__Z3U_0Pd4cuda3std3__47nulloptE,(_ZN34_INTERNAL_4c5b6e5c_4_k_cu__Z3U_0Pd4cuda3std6ranges3__45__cpo8distanceE - _ZN34_INTERNAL_4c5b6e5c_4_k_cu__Z3U_0Pd4cuda3std3__47nulloptE)
_ZN34_INTERNAL_4c5b6e5c_4_k_cu__Z3U_0Pd4cuda3std3__47nulloptE:
	.zero		1
	.type		_ZN34_INTERNAL_4c5b6e5c_4_k_cu__Z3U_0Pd4cuda3std6ranges3__45__cpo8distanceE,@object
	.size		_ZN34_INTERNAL_4c5b6e5c_4_k_cu__Z3U_0Pd4cuda3std6ranges3__45__cpo8distanceE,(_ZN34_INTERNAL_4c5b6e5c_4_k_cu__Z3U_0Pd6thrust24THRUST_300001_SM_1000_NS12placeholders2_4E - _ZN34_INTERNAL_4c5b6e5c_4_k_cu__Z3U_0Pd4cuda3std6ranges3__45__cpo8distanceE)
_ZN34_INTERNAL_4c5b6e5c_4_k_cu__Z3U_0Pd4cuda3std6ranges3__45__cpo8distanceE:
	.zero		1
	.type		_ZN34_INTERNAL_4c5b6e5c_4_k_cu__Z3U_0Pd6thrust24THRUST_300001_SM_1000_NS12placeholders2_4E,@object
	.size		_ZN34_INTERNAL_4c5b6e5c_4_k_cu__Z3U_0Pd6thrust24THRUST_300001_SM_1000_NS12placeholders2_4E,(_ZN34_INTERNAL_4c5b6e5c_4_k_cu__Z3U_0Pd4cuda3std3__45__cpo6rbeginE - _ZN34_INTERNAL_4c5b6e5c_4_k_cu__Z3U_0Pd6thrust24THRUST_300001_SM_1000_NS12placeholders2_4E)
_ZN34_INTERNAL_4c5b6e5c_4_k_cu__Z3U_0Pd6thrust24THRUST_300001_SM_1000_NS12placeholders2_4E:
	.zero		1
	.type		_ZN34_INTERNAL_4c5b6e5c_4_k_cu__Z3U_0Pd4cuda3std3__45__cpo6rbeginE,@object
	.size		_ZN34_INTERNAL_4c5b6e5c_4_k_cu__Z3U_0Pd4cuda3std3__45__cpo6rbeginE,(_ZN34_INTERNAL_4c5b6e5c_4_k_cu__Z3U_0Pd4cuda3std6ranges3__45__cpo7advanceE - _ZN34_INTERNAL_4c5b6e5c_4_k_cu__Z3U_0Pd4cuda3std3__45__cpo6rbeginE)
_ZN34_INTERNAL_4c5b6e5c_4_k_cu__Z3U_0Pd4cuda3std3__45__cpo6rbeginE:
	.zero		1
	.type		_ZN34_INTERNAL_4c5b6e5c_4_k_cu__Z3U_0Pd4cuda3std6ranges3__45__cpo7advanceE,@object
	.size		_ZN34_INTERNAL_4c5b6e5c_4_k_cu__Z3U_0Pd4cuda3std6ranges3__45__cpo7advanceE,(_ZN34_INTERNAL_4c5b6e5c_4_k_cu__Z3U_0Pd6thrust24THRUST_300001_SM_1000_NS12placeholders3_10E - _ZN34_INTERNAL_4c5b6e5c_4_k_cu__Z3U_0Pd4cuda3std6ranges3__45__cpo7advanceE)
_ZN34_INTERNAL_4c5b6e5c_4_k_cu__Z3U_0Pd4cuda3std6ranges3__45__cpo7advanceE:
	.zero		1
	.type		_ZN34_INTERNAL_4c5b6e5c_4_k_cu__Z3U_0Pd6thrust24THRUST_300001_SM_1000_NS12placeholders3_10E,@object
	.size		_ZN34_INTERNAL_4c5b6e5c_4_k_cu__Z3U_0Pd6thrust24THRUST_300001_SM_1000_NS12placeholders3_10E,(_ZN34_INTERNAL_4c5b6e5c_4_k_cu__Z3U_0Pd4cuda3std3__48in_placeE - _ZN34_INTERNAL_4c5b6e5c_4_k_cu__Z3U_0Pd6thrust24THRUST_300001_SM_1000_NS12placeholders3_10E)
_ZN34_INTERNAL_4c5b6e5c_4_k_cu__Z3U_0Pd6thrust24THRUST_300001_SM_1000_NS12placeholders3_10E:
	.zero		1
	.type		_ZN34_INTERNAL_4c5b6e5c_4_k_cu__Z3U_0Pd4cuda3std3__48in_placeE,@object
	.size		_ZN34_INTERNAL_4c5b6e5c_4_k_cu__Z3U_0Pd4cuda3std3__48in_placeE,(_ZN34_INTERNAL_4c5b6e5c_4_k_cu__Z3U_0Pd4cuda3std6ranges3__45__cpo4sizeE - _ZN34_INTERNAL_4c5b6e5c_4_k_cu__Z3U_0Pd4cuda3std3__48in_placeE)
_ZN34_INTERNAL_4c5b6e5c_4_k_cu__Z3U_0Pd4cuda3std3__48in_placeE:
	.zero		1
	.type		_ZN34_INTERNAL_4c5b6e5c_4_k_cu__Z3U_0Pd4cuda3std6ranges3__45__cpo4sizeE,@object
	.size		_ZN34_INTERNAL_4c5b6e5c_4_k_cu__Z3U_0Pd4cuda3std6ranges3__45__cpo4sizeE,(_ZN34_INTERNAL_4c5b6e5c_4_k_cu__Z3U_0Pd6thrust24THRUST_300001_SM_1000_NS12placeholders2_2E - _ZN34_INTERNAL_4c5b6e5c_4_k_cu__Z3U_0Pd4cuda3std6ranges3__45__cpo4sizeE)
_ZN34_INTERNAL_4c5b6e5c_4_k_cu__Z3U_0Pd4cuda3std6ranges3__45__cpo4sizeE:
	.zero		1
	.type		_ZN34_INTERNAL_4c5b6e5c_4_k_cu__Z3U_0Pd6thrust24THRUST_300001_SM_1000_NS12placeholders2_2E,@object
	.size		_ZN34_INTERNAL_4c5b6e5c_4_k_cu__Z3U_0Pd6thrust24THRUST_300001_SM_1000_NS12placeholders2_2E,(_ZN34_INTERNAL_4c5b6e5c_4_k_cu__Z3U_0Pd4cuda3std3__45__cpo6cbeginE - _ZN34_INTERNAL_4c5b6e5c_4_k_cu__Z3U_0Pd6thrust24THRUST_300001_SM_1000_NS12placeholders2_2E)
_ZN34_INTERNAL_4c5b6e5c_4_k_cu__Z3U_0Pd6thrust24THRUST_300001_SM_1000_NS12placeholders2_2E:
	.zero		1
	.type		_ZN34_INTERNAL_4c5b6e5c_4_k_cu__Z3U_0Pd4cuda3std3__45__cpo6cbeginE,@object
	.size		_ZN34_INTERNAL_4c5b6e5c_4_k_cu__Z3U_0Pd4cuda3std3__45__cpo6cbeginE,(_ZN34_INTERNAL_4c5b6e5c_4_k_cu__Z3U_0Pd4cuda3std6ranges3__45__cpo6cbeginE - _ZN34_INTERNAL_4c5b6e5c_4_k_cu__Z3U_0Pd4cuda3std3__45__cpo6cbeginE)
_ZN34_INTERNAL_4c5b6e5c_4_k_cu__Z3U_0Pd4cuda3std3__45__cpo6cbeginE:
	.zero		1
	.type		_ZN34_INTERNAL_4c5b6e5c_4_k_cu__Z3U_0Pd4cuda3std6ranges3__45__cpo6cbeginE,@object
	.size		_ZN34_INTERNAL_4c5b6e5c_4_k_cu__Z3U_0Pd4cuda3std6ranges3__45__cpo6cbeginE,(_ZN34_INTERNAL_4c5b6e5c_4_k_cu__Z3U_0Pd6thrust24THRUST_300001_SM_1000_NS12placeholders2_6E - _ZN34_INTERNAL_4c5b6e5c_4_k_cu__Z3U_0Pd4cuda3std6ranges3__45__cpo6cbeginE)
_ZN34_INTERNAL_4c5b6e5c_4_k_cu__Z3U_0Pd4cuda3std6ranges3__45__cpo6cbeginE:
	.zero		1
	.type		_ZN34_INTERNAL_4c5b6e5c_4_k_cu__Z3U_0Pd6thrust24THRUST_300001_SM_1000_NS12placeholders2_6E,@object
	.size		_ZN34_INTERNAL_4c5b6e5c_4_k_cu__Z3U_0Pd6thrust24THRUST_300001_SM_1000_NS12placeholders2_6E,(_ZN34_INTERNAL_4c5b6e5c_4_k_cu__Z3U_0Pd4cuda3std3__45__cpo7crbeginE - _ZN34_INTERNAL_4c5b6e5c_4_k_cu__Z3U_0Pd6thrust24THRUST_300001_SM_1000_NS12placeholders2_6E)
_ZN34_INTERNAL_4c5b6e5c_4_k_cu__Z3U_0Pd6thrust24THRUST_300001_SM_1000_NS12placeholders2_6E:
	.zero		1
	.type		_ZN34_INTERNAL_4c5b6e5c_4_k_cu__Z3U_0Pd4cuda3std3__45__cpo7crbeginE,@object
	.size		_ZN34_INTERNAL_4c5b6e5c_4_k_cu__Z3U_0Pd4cuda3std3__45__cpo7crbeginE,(_ZN34_INTERNAL_4c5b6e5c_4_k_cu__Z3U_0Pd4cuda3std6ranges3__45__cpo4nextE - _ZN34_INTERNAL_4c5b6e5c_4_k_cu__Z3U_0Pd4cuda3std3__45__cpo7crbeginE)
_ZN34_INTERNAL_4c5b6e5c_4_k_cu__Z3U_0Pd4cuda3std3__45__cpo7crbeginE:
	.zero		1
	.type		_ZN34_INTERNAL_4c5b6e5c_4_k_cu__Z3U_0Pd4cuda3std6ranges3__45__cpo4nextE,@object
	.size		_ZN34_INTERNAL_4c5b6e5c_4_k_cu__Z3U_0Pd4cuda3std6ranges3__45__cpo4nextE,(_ZN34_INTERNAL_4c5b6e5c_4_k_cu__Z3U_0Pd4cuda3std6ranges3__45__cpo4swapE - _ZN34_INTERNAL_4c5b6e5c_4_k_cu__Z3U_0Pd4cuda3std6ranges3__45__cpo4nextE)
_ZN34_INTERNAL_4c5b6e5c_4_k_cu__Z3U_0Pd4cuda3std6ranges3__45__cpo4nextE:
	.zero		1
	.type		_ZN34_INTERNAL_4c5b6e5c_4_k_cu__Z3U_0Pd4cuda3std6ranges3__45__cpo4swapE,@object
	.size		_ZN34_INTERNAL_4c5b6e5c_4_k_cu__Z3U_0Pd4cuda3std6ranges3__45__cpo4swapE,(_ZN34_INTERNAL_4c5b6e5c_4_k_cu__Z3U_0Pd6thrust24THRUST_300001_SM_1000_NS8cuda_cub10par_nosyncE - _ZN34_INTERNAL_4c5b6e5c_4_k_cu__Z3U_0Pd4cuda3std6ranges3__45__cpo4swapE)
_ZN34_INTERNAL_4c5b6e5c_4_k_cu__Z3U_0Pd4cuda3std6ranges3__45__cpo4swapE:
	.zero		1
	.type		_ZN34_INTERNAL_4c5b6e5c_4_k_cu__Z3U_0Pd6thrust24THRUST_300001_SM_1000_NS8cuda_cub10par_nosyncE,@object
	.size		_ZN34_INTERNAL_4c5b6e5c_4_k_cu__Z3U_0Pd6thrust24THRUST_300001_SM_1000_NS8cuda_cub10par_nosyncE,(_ZN34_INTERNAL_4c5b6e5c_4_k_cu__Z3U_0Pd6thrust24THRUST_300001_SM_1000_NS3seqE - _ZN34_INTERNAL_4c5b6e5c_4_k_cu__Z3U_0Pd6thrust24THRUST_300001_SM_1000_NS8cuda_cub10par_nosyncE)
_ZN34_INTERNAL_4c5b6e5c_4_k_cu__Z3U_0Pd6thrust24THRUST_300001_SM_1000_NS8cuda_cub10par_nosyncE:
	.zero		1
	.type		_ZN34_INTERNAL_4c5b6e5c_4_k_cu__Z3U_0Pd6thrust24THRUST_300001_SM_1000_NS3seqE,@object
	.size		_ZN34_INTERNAL_4c5b6e5c_4_k_cu__Z3U_0Pd6thrust24THRUST_300001_SM_1000_NS3seqE,(_ZN34_INTERNAL_4c5b6e5c_4_k_cu__Z3U_0Pd4cuda3std3__420unreachable_sentinelE - _ZN34_INTERNAL_4c5b6e5c_4_k_cu__Z3U_0Pd6thrust24THRUST_300001_SM_1000_NS3seqE)
_ZN34_INTERNAL_4c5b6e5c_4_k_cu__Z3U_0Pd6thrust24THRUST_300001_SM_1000_NS3seqE:
	.zero		1
	.type		_ZN34_INTERNAL_4c5b6e5c_4_k_cu__Z3U_0Pd4cuda3std3__420unreachable_sentinelE,@object
	.size		_ZN34_INTERNAL_4c5b6e5c_4_k_cu__Z3U_0Pd4cuda3std3__420unreachable_sentinelE,(_ZN34_INTERNAL_4c5b6e5c_4_k_cu__Z3U_0Pd4cuda3std6ranges3__45__cpo5ssizeE - _ZN34_INTERNAL_4c5b6e5c_4_k_cu__Z3U_0Pd4cuda3std3__420unreachable_sentinelE)
_ZN34_INTERNAL_4c5b6e5c_4_k_cu__Z3U_0Pd4cuda3std3__420unreachable_sentinelE:
	.zero		1
	.type		_ZN34_INTERNAL_4c5b6e5c_4_k_cu__Z3U_0Pd4cuda3std6ranges3__45__cpo5ssizeE,@object
	.size		_ZN34_INTERNAL_4c5b6e5c_4_k_cu__Z3U_0Pd4cuda3std6ranges3__45__cpo5ssizeE,(_ZN34_INTERNAL_4c5b6e5c_4_k_cu__Z3U_0Pd6thrust24THRUST_300001_SM_1000_NS12placeholders2_3E - _ZN34_INTERNAL_4c5b6e5c_4_k_cu__Z3U_0Pd4cuda3std6ranges3__45__cpo5ssizeE)
_ZN34_INTERNAL_4c5b6e5c_4_k_cu__Z3U_0Pd4cuda3std6ranges3__45__cpo5ssizeE:
	.zero		1
	.type		_ZN34_INTERNAL_4c5b6e5c_4_k_cu__Z3U_0Pd6thrust24THRUST_300001_SM_1000_NS12placeholders2_3E,@object
	.size		_ZN34_INTERNAL_4c5b6e5c_4_k_cu__Z3U_0Pd6thrust24THRUST_300001_SM_1000_NS12placeholders2_3E,(_ZN34_INTERNAL_4c5b6e5c_4_k_cu__Z3U_0Pd4cuda3std3__45__cpo4cendE - _ZN34_INTERNAL_4c5b6e5c_4_k_cu__Z3U_0Pd6thrust24THRUST_300001_SM_1000_NS12placeholders2_3E)
_ZN34_INTERNAL_4c5b6e5c_4_k_cu__Z3U_0Pd6thrust24THRUST_300001_SM_1000_NS12placeholders2_3E:
	.zero		1
	.type		_ZN34_INTERNAL_4c5b6e5c_4_k_cu__Z3U_0Pd4cuda3std3__45__cpo4cendE,@object
	.size		_ZN34_INTERNAL_4c5b6e5c_4_k_cu__Z3U_0Pd4cuda3std3__45__cpo4cendE,(_ZN34_INTERNAL_4c5b6e5c_4_k_cu__Z3U_0Pd4cuda3std6ranges3__45__cpo4cendE - _ZN34_INTERNAL_4c5b6e5c_4_k_cu__Z3U_0Pd4cuda3std3__45__cpo4cendE)
_ZN34_INTERNAL_4c5b6e5c_4_k_cu__Z3U_0Pd4cuda3std3__45__cpo4cendE:
	.zero		1
	.type		_ZN34_INTERNAL_4c5b6e5c_4_k_cu__Z3U_0Pd4cuda3std6ranges3__45__cpo4cendE,@object
	.size		_ZN34_INTERNAL_4c5b6e5c_4_k_cu__Z3U_0Pd4cuda3std6ranges3__45__cpo4cendE,(_ZN34_INTERNAL_4c5b6e5c_4_k_cu__Z3U_0Pd6thrust24THRUST_300001_SM_1000_NS12placeholders2_7E - _ZN34_INTERNAL_4c5b6e5c_4_k_cu__Z3U_0Pd4cuda3std6ranges3__45__cpo4cendE)
_ZN34_INTERNAL_4c5b6e5c_4_k_cu__Z3U_0Pd4cuda3std6ranges3__45__cpo4cendE:
	.zero		1
	.type		_ZN34_INTERNAL_4c5b6e5c_4_k_cu__Z3U_0Pd6thrust24THRUST_300001_SM_1000_NS12placeholders2_7E,@object
	.size		_ZN34_INTERNAL_4c5b6e5c_4_k_cu__Z3U_0Pd6thrust24THRUST_300001_SM_1000_NS12placeholders2_7E,(_ZN34_INTERNAL_4c5b6e5c_4_k_cu__Z3U_0Pd4cuda3std3__45__cpo5crendE - _ZN34_INTERNAL_4c5b6e5c_4_k_cu__Z3U_0Pd6thrust24THRUST_300001_SM_1000_NS12placeholders2_7E)
_ZN34_INTERNAL_4c5b6e5c_4_k_cu__Z3U_0Pd6thrust24THRUST_300001_SM_1000_NS12placeholders2_7E:
	.zero		1
	.type		_ZN34_INTERNAL_4c5b6e5c_4_k_cu__Z3U_0Pd4cuda3std3__45__cpo5crendE,@object
	.size		_ZN34_INTERNAL_4c5b6e5c_4_k_cu__Z3U_0Pd4cuda3std3__45__cpo5crendE,(_ZN34_INTERNAL_4c5b6e5c_4_k_cu__Z3U_0Pd4cuda3std6ranges3__45__cpo4prevE - _ZN34_INTERNAL_4c5b6e5c_4_k_cu__Z3U_0Pd4cuda3std3__45__cpo5crendE)
_ZN34_INTERNAL_4c5b6e5c_4_k_cu__Z3U_0Pd4cuda3std3__45__cpo5crendE:
	.zero		1
	.type		_ZN34_INTERNAL_4c5b6e5c_4_k_cu__Z3U_0Pd4cuda3std6ranges3__45__cpo4prevE,@object
	.size		_ZN34_INTERNAL_4c5b6e5c_4_k_cu__Z3U_0Pd4cuda3std6ranges3__45__cpo4prevE,(_ZN34_INTERNAL_4c5b6e5c_4_k_cu__Z3U_0Pd4cuda3std6ranges3__45__cpo9iter_moveE - _ZN34_INTERNAL_4c5b6e5c_4_k_cu__Z3U_0Pd4cuda3std6ranges3__45__cpo4prevE)
_ZN34_INTERNAL_4c5b6e5c_4_k_cu__Z3U_0Pd4cuda3std6ranges3__45__cpo4prevE:
	.zero		1
	.type		_ZN34_INTERNAL_4c5b6e5c_4_k_cu__Z3U_0Pd4cuda3std6ranges3__45__cpo9iter_moveE,@object
	.size		_ZN34_INTERNAL_4c5b6e5c_4_k_cu__Z3U_0Pd4cuda3std6ranges3__45__cpo9iter_moveE,(_ZN34_INTERNAL_4c5b6e5c_4_k_cu__Z3U_0Pd6thrust24THRUST_300001_SM_1000_NS6system6detail10sequential3seqE - _ZN34_INTERNAL_4c5b6e5c_4_k_cu__Z3U_0Pd4cuda3std6ranges3__45__cpo9iter_moveE)
_ZN34_INTERNAL_4c5b6e5c_4_k_cu__Z3U_0Pd4cuda3std6ranges3__45__cpo9iter_moveE:
	.zero		1
	.type		_ZN34_INTERNAL_4c5b6e5c_4_k_cu__Z3U_0Pd6thrust24THRUST_300001_SM_1000_NS6system6detail10sequential3seqE,@object
	.size		_ZN34_INTERNAL_4c5b6e5c_4_k_cu__Z3U_0Pd6thrust24THRUST_300001_SM_1000_NS6system6detail10sequential3seqE,(_ZN34_INTERNAL_4c5b6e5c_4_k_cu__Z3U_0Pd6thrust24THRUST_300001_SM_1000_NS12placeholders2_9E - _ZN34_INTERNAL_4c5b6e5c_4_k_cu__Z3U_0Pd6thrust24THRUST_300001_SM_1000_NS6system6detail10sequential3seqE)
_ZN34_INTERNAL_4c5b6e5c_4_k_cu__Z3U_0Pd6thrust24THRUST_300001_SM_1000_NS6system6detail10sequential3seqE:
	.zero		1
	.type		_ZN34_INTERNAL_4c5b6e5c_4_k_cu__Z3U_0Pd6thrust24THRUST_300001_SM_1000_NS12placeholders2_9E,@object
	.size		_ZN34_INTERNAL_4c5b6e5c_4_k_cu__Z3U_0Pd6thrust24THRUST_300001_SM_1000_NS12placeholders2_9E,(_ZN34_INTERNAL_4c5b6e5c_4_k_cu__Z3U_0Pd4cuda3std3__419piecewise_constructE - _ZN34_INTERNAL_4c5b6e5c_4_k_cu__Z3U_0Pd6thrust24THRUST_300001_SM_1000_NS12placeholders2_9E)
_ZN34_INTERNAL_4c5b6e5c_4_k_cu__Z3U_0Pd6thrust24THRUST_300001_SM_1000_NS12placeholders2_9E:
	.zero		1
	.type		_ZN34_INTERNAL_4c5b6e5c_4_k_cu__Z3U_0Pd4cuda3std3__419piecewise_constructE,@object
	.size		_ZN34_INTERNAL_4c5b6e5c_4_k_cu__Z3U_0Pd4cuda3std3__419piecewise_constructE,(_ZN34_INTERNAL_4c5b6e5c_4_k_cu__Z3U_0Pd4cuda3std6ranges3__45__cpo5cdataE - _ZN34_INTERNAL_4c5b6e5c_4_k_cu__Z3U_0Pd4cuda3std3__419piecewise_constructE)
_ZN34_INTERNAL_4c5b6e5c_4_k_cu__Z3U_0Pd4cuda3std3__419piecewise_constructE:
	.zero		1
	.type		_ZN34_INTERNAL_4c5b6e5c_4_k_cu__Z3U_0Pd4cuda3std6ranges3__45__cpo5cdataE,@object
	.size		_ZN34_INTERNAL_4c5b6e5c_4_k_cu__Z3U_0Pd4cuda3std6ranges3__45__cpo5cdataE,(_ZN34_INTERNAL_4c5b6e5c_4_k_cu__Z3U_0Pd6thrust24THRUST_300001_SM_1000_NS12placeholders2_1E - _ZN34_INTERNAL_4c5b6e5c_4_k_cu__Z3U_0Pd4cuda3std6ranges3__45__cpo5cdataE)
_ZN34_INTERNAL_4c5b6e5c_4_k_cu__Z3U_0Pd4cuda3std6ranges3__45__cpo5cdataE:
	.zero		1
	.type		_ZN34_INTERNAL_4c5b6e5c_4_k_cu__Z3U_0Pd6thrust24THRUST_300001_SM_1000_NS12placeholders2_1E,@object
	.size		_ZN34_INTERNAL_4c5b6e5c_4_k_cu__Z3U_0Pd6thrust24THRUST_300001_SM_1000_NS12placeholders2_1E,(_ZN34_INTERNAL_4c5b6e5c_4_k_cu__Z3U_0Pd4cuda3std3__45__cpo3endE - _ZN34_INTERNAL_4c5b6e5c_4_k_cu__Z3U_0Pd6thrust24THRUST_300001_SM_1000_NS12placeholders2_1E)
_ZN34_INTERNAL_4c5b6e5c_4_k_cu__Z3U_0Pd6thrust24THRUST_300001_SM_1000_NS12placeholders2_1E:
	.zero		1
	.type		_ZN34_INTERNAL_4c5b6e5c_4_k_cu__Z3U_0Pd4cuda3std3__45__cpo3endE,@object
	.size		_ZN34_INTERNAL_4c5b6e5c_4_k_cu__Z3U_0Pd4cuda3std3__45__cpo3endE,(_ZN34_INTERNAL_4c5b6e5c_4_k_cu__Z3U_0Pd4cuda3std6ranges3__45__cpo3endE - _ZN34_INTERNAL_4c5b6e5c_4_k_cu__Z3U_0Pd4cuda3std3__45__cpo3endE)
_ZN34_INTERNAL_4c5b6e5c_4_k_cu__Z3U_0Pd4cuda3std3__45__cpo3endE:
	.zero		1
	.type		_ZN34_INTERNAL_4c5b6e5c_4_k_cu__Z3U_0Pd4cuda3std6ranges3__45__cpo3endE,@object
	.size		_ZN34_INTERNAL_4c5b6e5c_4_k_cu__Z3U_0Pd4cuda3std6ranges3__45__cpo3endE,(_ZN34_INTERNAL_4c5b6e5c_4_k_cu__Z3U_0Pd6thrust24THRUST_300001_SM_1000_NS12placeholders2_5E - _ZN34_INTERNAL_4c5b6e5c_4_k_cu__Z3U_0Pd4cuda3std6ranges3__45__cpo3endE)
_ZN34_INTERNAL_4c5b6e5c_4_k_cu__Z3U_0Pd4cuda3std6ranges3__45__cpo3endE:
	.zero		1
	.type		_ZN34_INTERNAL_4c5b6e5c_4_k_cu__Z3U_0Pd6thrust24THRUST_300001_SM_1000_NS12placeholders2_5E,@object
	.size		_ZN34_INTERNAL_4c5b6e5c_4_k_cu__Z3U_0Pd6thrust24THRUST_300001_SM_1000_NS12placeholders2_5E,(_ZN34_INTERNAL_4c5b6e5c_4_k_cu__Z3U_0Pd4cuda3std3__45__cpo4rendE - _ZN34_INTERNAL_4c5b6e5c_4_k_cu__Z3U_0Pd6thrust24THRUST_300001_SM_1000_NS12placeholders2_5E)
_ZN34_INTERNAL_4c5b6e5c_4_k_cu__Z3U_0Pd6thrust24THRUST_300001_SM_1000_NS12placeholders2_5E:
	.zero		1
	.type		_ZN34_INTERNAL_4c5b6e5c_4_k_cu__Z3U_0Pd4cuda3std3__45__cpo4rendE,@object
	.size		_ZN34_INTERNAL_4c5b6e5c_4_k_cu__Z3U_0Pd4cuda3std3__45__cpo4rendE,(_ZN34_INTERNAL_4c5b6e5c_4_k_cu__Z3U_0Pd4cuda3std6ranges3__45__cpo9iter_swapE - _ZN34_INTERNAL_4c5b6e5c_4_k_cu__Z3U_0Pd4cuda3std3__45__cpo4rendE)
_ZN34_INTERNAL_4c5b6e5c_4_k_cu__Z3U_0Pd4cuda3std3__45__cpo4rendE:
	.zero		1
	.type		_ZN34_INTERNAL_4c5b6e5c_4_k_cu__Z3U_0Pd4cuda3std6ranges3__45__cpo9iter_swapE,@object
	.size		_ZN34_INTERNAL_4c5b6e5c_4_k_cu__Z3U_0Pd4cuda3std6ranges3__45__cpo9iter_swapE,(_ZN34_INTERNAL_4c5b6e5c_4_k_cu__Z3U_0Pd4cuda3std3__48unexpectE - _ZN34_INTERNAL_4c5b6e5c_4_k_cu__Z3U_0Pd4cuda3std6ranges3__45__cpo9iter_swapE)
_ZN34_INTERNAL_4c5b6e5c_4_k_cu__Z3U_0Pd4cuda3std6ranges3__45__cpo9iter_swapE:
	.zero		1
	.type		_ZN34_INTERNAL_4c5b6e5c_4_k_cu__Z3U_0Pd4cuda3std3__48unexpectE,@object
	.size		_ZN34_INTERNAL_4c5b6e5c_4_k_cu__Z3U_0Pd4cuda3std3__48unexpectE,(_ZN34_INTERNAL_4c5b6e5c_4_k_cu__Z3U_0Pd6thrust24THRUST_300001_SM_1000_NS8cuda_cub3parE - _ZN34_INTERNAL_4c5b6e5c_4_k_cu__Z3U_0Pd4cuda3std3__48unexpectE)
_ZN34_INTERNAL_4c5b6e5c_4_k_cu__Z3U_0Pd4cuda3std3__48unexpectE:
	.zero		1
	.type		_ZN34_INTERNAL_4c5b6e5c_4_k_cu__Z3U_0Pd6thrust24THRUST_300001_SM_1000_NS8cuda_cub3parE,@object
	.size		_ZN34_INTERNAL_4c5b6e5c_4_k_cu__Z3U_0Pd6thrust24THRUST_300001_SM_1000_NS8cuda_cub3parE,(.L_29 - _ZN34_INTERNAL_4c5b6e5c_4_k_cu__Z3U_0Pd6thrust24THRUST_300001_SM_1000_NS8cuda_cub3parE)
_ZN34_INTERNAL_4c5b6e5c_4_k_cu__Z3U_0Pd6thrust24THRUST_300001_SM_1000_NS8cuda_cub3parE:
	.zero		1
.L_29:


//--------------------- .nv.shared._ZN6thrust24THRUST_300001_SM_1000_NS8cuda_cub4core6detail13_kernel_agentINS1_8__reduce11ReduceAgentIPN4cuda3std3__45tupleIJdlEEESC_SB_lNS1_9__extrema9arg_max_fIdlNS9_4lessIdEEEEEEJSC_SC_iSH_EEEvDpT0_ --------------------------
	.section	.nv.shared._ZN6thrust24THRUST_300001_SM_1000_NS8cuda_cub4core6detail13_kernel_agentINS1_8__reduce11ReduceAgentIPN4cuda3std3__45tupleIJdlEEESC_SB_lNS1_9__extrema9arg_max_fIdlNS9_4lessIdEEEEEEJSC_SC_iSH_EEEvDpT0_,"aw",@nobits
	.sectionflags	@""
	.align	16
	.zero		1024


//--------------------- .nv.shared._ZN6thrust24THRUST_300001_SM_1000_NS8cuda_cub4core6detail13_kernel_agentINS1_8__reduce10DrainAgentIlEEJN3cub18CUB_300001_SM_10009GridQueueIyEElEEEvDpT0_ --------------------------
	.section	.nv.shared._ZN6thrust24THRUST_300001_SM_1000_NS8cuda_cub4core6detail13_kernel_agentINS1_8__reduce10DrainAgentIlEEJN3cub18CUB_300001_SM_10009GridQueueIyEElEEEvDpT0_,"aw",@nobits
	.sectionflags	@""
	.align	16
	.zero		1024


//--------------------- .nv.shared._ZN6thrust24THRUST_300001_SM_1000_NS8cuda_cub4core6detail13_kernel_agentINS1_8__reduce11ReduceAgentINS0_12zip_iteratorIN4cuda3std3__45tupleIJNS0_10device_ptrIdEENS0_17counting_iteratorIlNS0_11use_defaultESF_SF_EEEEEEEPNSB_IJdlEEESJ_lNS1_9__extrema9arg_max_fIdlNSA_4lessIdEEEEEEJSI_SK_lN3cub18CUB_300001_SM_100013GridEvenShareIlEENSS_9GridQueueIyEESP_EEEvDpT0_ --------------------------
	.section	.nv.shared._ZN6thrust24THRUST_300001_SM_1000_NS8cuda_cub4core6detail13_kernel_agentINS1_8__reduce11ReduceAgentINS0_12zip_iteratorIN4cuda3std3__45tupleIJNS0_10device_ptrIdEENS0_17counting_iteratorIlNS0_11use_defaultESF_SF_EEEEEEEPNSB_IJdlEEESJ_lNS1_9__extrema9arg_max_fIdlNSA_4lessIdEEEEEEJSI_SK_lN3cub18CUB_300001_SM_100013GridEvenShareIlEENSS_9GridQueueIyEESP_EEEvDpT0_,"aw",@nobits
	.sectionflags	@""
	.align	16
	.zero		1024


//--------------------- .nv.shared._ZN6thrust24THRUST_300001_SM_1000_NS8cuda_cub4core6detail13_kernel_agentINS1_8__reduce11ReduceAgentINS0_12zip_iteratorIN4cuda3std3__45tupleIJNS0_10device_ptrIdEENS0_17counting_iteratorIlNS0_11use_defaultESF_SF_EEEEEEEPNSB_IJdlEEESJ_lNS1_9__extrema9arg_max_fIdlNSA_4lessIdEEEEEEJSI_SK_lSP_EEEvDpT0_ --------------------------
	.section	.nv.shared._ZN6thrust24THRUST_300001_SM_1000_NS8cuda_cub4core6detail13_kernel_agentINS1_8__reduce11ReduceAgentINS0_12zip_iteratorIN4cuda3std3__45tupleIJNS0_10device_ptrIdEENS0_17counting_iteratorIlNS0_11use_defaultESF_SF_EEEEEEEPNSB_IJdlEEESJ_lNS1_9__extrema9arg_max_fIdlNSA_4lessIdEEEEEEJSI_SK_lSP_EEEvDpT0_,"aw",@nobits
	.sectionflags	@""
	.align	16
	.zero		1024


//--------------------- .nv.shared._ZN6thrust24THRUST_300001_SM_1000_NS8cuda_cub4core6detail13_kernel_agentINS1_8__reduce11ReduceAgentIPN4cuda3std3__45tupleIJdlEEESC_SB_iNS1_9__extrema9arg_max_fIdlNS9_4lessIdEEEEEEJSC_SC_iSH_EEEvDpT0_ --------------------------
	.section	.nv.shared._ZN6thrust24THRUST_300001_SM_1000_NS8cuda_cub4core6detail13_kernel_agentINS1_8__reduce11ReduceAgentIPN4cuda3std3__45tupleIJdlEEESC_SB_iNS1_9__extrema9arg_max_fIdlNS9_4lessIdEEEEEEJSC_SC_iSH_EEEvDpT0_,"aw",@nobits
	.sectionflags	@""
	.align	16
	.zero		1024


//--------------------- .nv.shared._ZN6thrust24THRUST_300001_SM_1000_NS8cuda_cub4core6detail13_kernel_agentINS1_8__reduce10DrainAgentIiEEJN3cub18CUB_300001_SM_10009GridQueueIjEEiEEEvDpT0_ --------------------------
	.section	.nv.shared._ZN6thrust24THRUST_300001_SM_1000_NS8cuda_cub4core6detail13_kernel_agentINS1_8__reduce10DrainAgentIiEEJN3cub18CUB_300001_SM_10009GridQueueIjEEiEEEvDpT0_,"aw",@nobits
	.sectionflags	@""
	.align	16
	.zero		1024


//--------------------- .nv.shared._ZN6thrust24THRUST_300001_SM_1000_NS8cuda_cub4core6detail13_kernel_agentINS1_8__reduce11ReduceAgentINS0_12zip_iteratorIN4cuda3std3__45tupleIJNS0_10device_ptrIdEENS0_17counting_iteratorIlNS0_11use_defaultESF_SF_EEEEEEEPNSB_IJdlEEESJ_iNS1_9__extrema9arg_max_fIdlNSA_4lessIdEEEEEEJSI_SK_iN3cub18CUB_300001_SM_100013GridEvenShareIiEENSS_9GridQueueIjEESP_EEEvDpT0_ --------------------------
	.section	.nv.shared._ZN6thrust24THRUST_300001_SM_1000_NS8cuda_cub4core6detail13_kernel_agentINS1_8__reduce11ReduceAgentINS0_12zip_iteratorIN4cuda3std3__45tupleIJNS0_10device_ptrIdEENS0_17counting_iteratorIlNS0_11use_defaultESF_SF_EEEEEEEPNSB_IJdlEEESJ_iNS1_9__extrema9arg_max_fIdlNSA_4lessIdEEEEEEJSI_SK_iN3cub18CUB_300001_SM_100013GridEvenShareIiEENSS_9GridQueueIjEESP_EEEvDpT0_,"aw",@nobits
	.sectionflags	@""
	.align	16
	.zero		1024


//--------------------- .nv.shared._ZN6thrust24THRUST_300001_SM_1000_NS8cuda_cub4core6detail13_kernel_agentINS1_8__reduce11ReduceAgentINS0_12zip_iteratorIN4cuda3std3__45tupleIJNS0_10device_ptrIdEENS0_17counting_iteratorIlNS0_11use_defaultESF_SF_EEEEEEEPNSB_IJdlEEESJ_iNS1_9__extrema9arg_max_fIdlNSA_4lessIdEEEEEEJSI_SK_iSP_EEEvDpT0_ --------------------------
	.section	.nv.shared._ZN6thrust24THRUST_300001_SM_1000_NS8cuda_cub4core6detail13_kernel_agentINS1_8__reduce11ReduceAgentINS0_12zip_iteratorIN4cuda3std3__45tupleIJNS0_10device_ptrIdEENS0_17counting_iteratorIlNS0_11use_defaultESF_SF_EEEEEEEPNSB_IJdlEEESJ_iNS1_9__extrema9arg_max_fIdlNSA_4lessIdEEEEEEJSI_SK_iSP_EEEvDpT0_,"aw",@nobits
	.sectionflags	@""
	.align	16
	.zero		1024


//--------------------- .nv.shared._Z10U_n_devicePdS_S_d --------------------------
	.section	.nv.shared._Z10U_n_devicePdS_S_d,"aw",@nobits
	.sectionflags	@""
	.align	16
	.zero		1024


//--------------------- .nv.constant0._ZN3cub18CUB_300001_SM_10006detail11EmptyKernelIvEEvv --------------------------
	.section	.nv.constant0._ZN3cub18CUB_300001_SM_10006detail11EmptyKernelIvEEvv,"a",@progbits
	.sectionflags	@""
	.align	4
.nv.constant0._ZN3cub18CUB_300001_SM_10006detail11EmptyKernelIvEEvv:
	.zero		896


//--------------------- .nv.constant0._ZN6thrust24THRUST_300001_SM_1000_NS8cuda_cub4core6detail13_kernel_agentINS1_8__reduce11ReduceAgentIPN4cuda3std3__45tupleIJdlEEESC_SB_lNS1_9__extrema9arg_max_fIdlNS9_4lessIdEEEEEEJSC_SC_iSH_EEEvDpT0_ --------------------------
	.section	.nv.constant0._ZN6thrust24THRUST_300001_SM_1000_NS8cuda_cub4core6detail13_kernel_agentINS1_8__reduce11ReduceAgentIPN4cuda3std3__45tupleIJdlEEESC_SB_lNS1_9__extrema9arg_max_fIdlNS9_4lessIdEEEEEEJSC_SC_iSH_EEEvDpT0_,"a",@progbits
	.sectionflags	@""
	.align	4
.nv.constant0._ZN6thrust24THRUST_300001_SM_1000_NS8cuda_cub4core6detail13_kernel_agentINS1_8__reduce11ReduceAgentIPN4cuda3std3__45tupleIJdlEEESC_SB_lNS1_9__extrema9arg_max_fIdlNS9_4lessIdEEEEEEJSC_SC_iSH_EEEvDpT0_:
	.zero		917


//--------------------- .nv.constant0._ZN6thrust24THRUST_300001_SM_1000_NS8cuda_cub4core6detail13_kernel_agentINS1_8__reduce10DrainAgentIlEEJN3cub18CUB_300001_SM_10009GridQueueIyEElEEEvDpT0_ --------------------------
	.section	.nv.constant0._ZN6thrust24THRUST_300001_SM_1000_NS8cuda_cub4core6detail13_kernel_agentINS1_8__reduce10DrainAgentIlEEJN3cub18CUB_300001_SM_10009GridQueueIyEElEEEvDpT0_,"a",@progbits
	.sectionflags	@""
	.align	4
.nv.constant0._ZN6thrust24THRUST_300001_SM_1000_NS8cuda_cub4core6detail13_kernel_agentINS1_8__reduce10DrainAgentIlEEJN3cub18CUB_300001_SM_10009GridQueueIyEElEEEvDpT0_:
	.zero		912


//--------------------- .nv.constant0._ZN6thrust24THRUST_300001_SM_1000_NS8cuda_cub4core6detail13_kernel_agentINS1_8__reduce11ReduceAgentINS0_12zip_iteratorIN4cuda3std3__45tupleIJNS0_10device_ptrIdEENS0_17counting_iteratorIlNS0_11use_defaultESF_SF_EEEEEEEPNSB_IJdlEEESJ_lNS1_9__extrema9arg_max_fIdlNSA_4lessIdEEEEEEJSI_SK_lN3cub18CUB_300001_SM_100013GridEvenShareIlEENSS_9GridQueueIyEESP_EEEvDpT0_ --------------------------
	.section	.nv.constant0._ZN6thrust24THRUST_300001_SM_1000_NS8cuda_cub4core6detail13_kernel_agentINS1_8__reduce11ReduceAgentINS0_12zip_iteratorIN4cuda3std3__45tupleIJNS0_10device_ptrIdEENS0_17counting_iteratorIlNS0_11use_defaultESF_SF_EEEEEEEPNSB_IJdlEEESJ_lNS1_9__extrema9arg_max_fIdlNSA_4lessIdEEEEEEJSI_SK_lN3cub18CUB_300001_SM_100013GridEvenShareIlEENSS_9GridQueueIyEESP_EEEvDpT0_,"a",@progbits
	.sectionflags	@""
	.align	4
.nv.constant0._ZN6thrust24THRUST_300001_SM_1000_NS8cuda_cub4core6detail13_kernel_agentINS1_8__reduce11ReduceAgentINS0_12zip_iteratorIN4cuda3std3__45tupleIJNS0_10device_ptrIdEENS0_17counting_iteratorIlNS0_11use_defaultESF_SF_EEEEEEEPNSB_IJdlEEESJ_lNS1_9__extrema9arg_max_fIdlNSA_4lessIdEEEEEEJSI_SK_lN3cub18CUB_300001_SM_100013GridEvenShareIlEENSS_9GridQueueIyEESP_EEEvDpT0_:
	.zero		1009


//--------------------- .nv.constant0._ZN6thrust24THRUST_300001_SM_1000_NS8cuda_cub4core6detail13_kernel_agentINS1_8__reduce11ReduceAgentINS0_12zip_iteratorIN4cuda3std3__45tupleIJNS0_10device_ptrIdEENS0_17counting_iteratorIlNS0_11use_defaultESF_SF_EEEEEEEPNSB_IJdlEEESJ_lNS1_9__extrema9arg_max_fIdlNSA_4lessIdEEEEEEJSI_SK_lSP_EEEvDpT0_ --------------------------
	.section	.nv.constant0._ZN6thrust24THRUST_300001_SM_1000_NS8cuda_cub4core6detail13_kernel_agentINS1_8__reduce11ReduceAgentINS0_12zip_iteratorIN4cuda3std3__45tupleIJNS0_10device_ptrIdEENS0_17counting_iteratorIlNS0_11use_defaultESF_SF_EEEEEEEPNSB_IJdlEEESJ_lNS1_9__extrema9arg_max_fIdlNSA_4lessIdEEEEEEJSI_SK_lSP_EEEvDpT0_,"a",@progbits
	.sectionflags	@""
	.align	4
.nv.constant0._ZN6thrust24THRUST_300001_SM_1000_NS8cuda_cub4core6detail13_kernel_agentINS1_8__reduce11ReduceAgentINS0_12zip_iteratorIN4cuda3std3__45tupleIJNS0_10device_ptrIdEENS0_17counting_iteratorIlNS0_11use_defaultESF_SF_EEEEEEEPNSB_IJdlEEESJ_lNS1_9__extrema9arg_max_fIdlNSA_4lessIdEEEEEEJSI_SK_lSP_EEEvDpT0_:
	.zero		929


//--------------------- .nv.constant0._ZN6thrust24THRUST_300001_SM_1000_NS8cuda_cub4core6detail13_kernel_agentINS1_8__reduce11ReduceAgentIPN4cuda3std3__45tupleIJdlEEESC_SB_iNS1_9__extrema9arg_max_fIdlNS9_4lessIdEEEEEEJSC_SC_iSH_EEEvDpT0_ --------------------------
	.section	.nv.constant0._ZN6thrust24THRUST_300001_SM_1000_NS8cuda_cub4core6detail13_kernel_agentINS1_8__reduce11ReduceAgentIPN4cuda3std3__45tupleIJdlEEESC_SB_iNS1_9__extrema9arg_max_fIdlNS9_4lessIdEEEEEEJSC_SC_iSH_EEEvDpT0_,"a",@progbits
	.sectionflags	@""
	.align	4
.nv.constant0._ZN6thrust24THRUST_300001_SM_1000_NS8cuda_cub4core6detail13_kernel_agentINS1_8__reduce11ReduceAgentIPN4cuda3std3__45tupleIJdlEEESC_SB_iNS1_9__extrema9arg_max_fIdlNS9_4lessIdEEEEEEJSC_SC_iSH_EEEvDpT0_:
	.zero		917


//--------------------- .nv.constant0._ZN6thrust24THRUST_300001_SM_1000_NS8cuda_cub4core6detail13_kernel_agentINS1_8__reduce10DrainAgentIiEEJN3cub18CUB_300001_SM_10009GridQueueIjEEiEEEvDpT0_ --------------------------
	.section	.nv.constant0._ZN6thrust24THRUST_300001_SM_1000_NS8cuda_cub4core6detail13_kernel_agentINS1_8__reduce10DrainAgentIiEEJN3cub18CUB_300001_SM_10009GridQueueIjEEiEEEvDpT0_,"a",@progbits
	.sectionflags	@""
	.align	4
.nv.constant0._ZN6thrust24THRUST_300001_SM_1000_NS8cuda_cub4core6detail13_kernel_agentINS1_8__reduce10DrainAgentIiEEJN3cub18CUB_300001_SM_10009GridQueueIjEEiEEEvDpT0_:
	.zero		908


//--------------------- .nv.constant0._ZN6thrust24THRUST_300001_SM_1000_NS8cuda_cub4core6detail13_kernel_agentINS1_8__reduce11ReduceAgentINS0_12zip_iteratorIN4cuda3std3__45tupleIJNS0_10device_ptrIdEENS0_17counting_iteratorIlNS0_11use_defaultESF_SF_EEEEEEEPNSB_IJdlEEESJ_iNS1_9__extrema9arg_max_fIdlNSA_4lessIdEEEEEEJSI_SK_iN3cub18CUB_300001_SM_100013GridEvenShareIiEENSS_9GridQueueIjEESP_EEEvDpT0_ --------------------------
	.section	.nv.constant0._ZN6thrust24THRUST_300001_SM_1000_NS8cuda_cub4core6detail13_kernel_agentINS1_8__reduce11ReduceAgentINS0_12zip_iteratorIN4cuda3std3__45tupleIJNS0_10device_ptrIdEENS0_17counting_iteratorIlNS0_11use_defaultESF_SF_EEEEEEEPNSB_IJdlEEESJ_iNS1_9__extrema9arg_max_fIdlNSA_4lessIdEEEEEEJSI_SK_iN3cub18CUB_300001_SM_100013GridEvenShareIiEENSS_9GridQueueIjEESP_EEEvDpT0_,"a",@progbits
	.sectionflags	@""
	.align	4
.nv.constant0._ZN6thrust24THRUST_300001_SM_1000_NS8cuda_cub4core6detail13_kernel_agentINS1_8__reduce11ReduceAgentINS0_12zip_iteratorIN4cuda3std3__45tupleIJNS0_10device_ptrIdEENS0_17counting_iteratorIlNS0_11use_defaultESF_SF_EEEEEEEPNSB_IJdlEEESJ_iNS1_9__extrema9arg_max_fIdlNSA_4lessIdEEEEEEJSI_SK_iN3cub18CUB_300001_SM_100013GridEvenShareIiEENSS_9GridQueueIjEESP_EEEvDpT0_:
	.zero		977


//--------------------- .nv.constant0._ZN6thrust24THRUST_300001_SM_1000_NS8cuda_cub4core6detail13_kernel_agentINS1_8__reduce11ReduceAgentINS0_12zip_iteratorIN4cuda3std3__45tupleIJNS0_10device_ptrIdEENS0_17counting_iteratorIlNS0_11use_defaultESF_SF_EEEEEEEPNSB_IJdlEEESJ_iNS1_9__extrema9arg_max_fIdlNSA_4lessIdEEEEEEJSI_SK_iSP_EEEvDpT0_ --------------------------
	.section	.nv.constant0._ZN6thrust24THRUST_300001_SM_1000_NS8cuda_cub4core6detail13_kernel_agentINS1_8__reduce11ReduceAgentINS0_12zip_iteratorIN4cuda3std3__45tupleIJNS0_10device_ptrIdEENS0_17counting_iteratorIlNS0_11use_defaultESF_SF_EEEEEEEPNSB_IJdlEEESJ_iNS1_9__extrema9arg_max_fIdlNSA_4lessIdEEEEEEJSI_SK_iSP_EEEvDpT0_,"a",@progbits
	.sectionflags	@""
	.align	4
.nv.constant0._ZN6thrust24THRUST_300001_SM_1000_NS8cuda_cub4core6detail13_kernel_agentINS1_8__reduce11ReduceAgentINS0_12zip_iteratorIN4cuda3std3__45tupleIJNS0_10device_ptrIdEENS0_17counting_iteratorIlNS0_11use_defaultESF_SF_EEEEEEEPNSB_IJdlEEESJ_iNS1_9__extrema9arg_max_fIdlNSA_4lessIdEEEEEEJSI_SK_iSP_EEEvDpT0_:
	.zero		925


//--------------------- .nv.constant0._Z10U_n_devicePdS_S_d --------------------------
	.section	.nv.constant0._Z10U_n_devicePdS_S_d,"a",@progbits
	.sectionflags	@""
	.align	4
.nv.constant0._Z10U_n_devicePdS_S_d:
	.zero		928


//--------------------- SYMBOLS --------------------------

	.type		.nv.reservedSmem.offset0,@object
	.size		.nv.reservedSmem.offset0,0x4
	.type		.nv.reservedSmem.cap,@object
	.size		.nv.reservedSmem.cap,0x4
